def matmul_kernel(
    a_ptr,
    b_ptr,
    c_ptr,
    M,
    N,
    K,
    stride_am,
    stride_ak,
    stride_bk,
    stride_bn,
    stride_cm,
    stride_cn,
    BLOCK_M: tl.constexpr,
    BLOCK_N: tl.constexpr,
    BLOCK_K: tl.constexpr,
    GROUP_M: tl.constexpr,
):
    pid = tl.program_id(axis=0)
    num_pid_m = tl.cdiv(M, BLOCK_M)
    num_pid_n = tl.cdiv(N, BLOCK_N)
    num_pid_in_group = GROUP_M * num_pid_n
    group_id = pid // num_pid_in_group
    first_pid_m = group_id * GROUP_M
    group_size_m = min(num_pid_m - first_pid_m, GROUP_M)
    pid_m = first_pid_m + ((pid % num_pid_in_group) % group_size_m)
    pid_n = (pid % num_pid_in_group) // group_size_m

    offs_am = (pid_m * BLOCK_M + tl.arange(0, BLOCK_M)) % M
    offs_bn = (pid_n * BLOCK_N + tl.arange(0, BLOCK_N)) % N
    offs_k = tl.arange(0, BLOCK_K)
    a_ptrs = a_ptr + offs_am[:, None] * stride_am + offs_k[None, :] * stride_ak
    b_ptrs = b_ptr + offs_k[:, None] * stride_bk + offs_bn[None, :] * stride_bn

    acc = tl.zeros((BLOCK_M, BLOCK_N), dtype=tl.float32)
    for kk in range(0, tl.cdiv(K, BLOCK_K)):
        a = tl.load(a_ptrs, mask=offs_k[None, :] < K - kk * BLOCK_K, other=0.0)
        b = tl.load(b_ptrs, mask=offs_k[:, None] < K - kk * BLOCK_K, other=0.0)
        acc = tl.dot(a, b, acc)
        a_ptrs += BLOCK_K * stride_ak
        b_ptrs += BLOCK_K * stride_bk

    c = acc.to(c_ptr.dtype.element_ty)
    offs_cm = pid_m * BLOCK_M + tl.arange(0, BLOCK_M)
    offs_cn = pid_n * BLOCK_N + tl.arange(0, BLOCK_N)
    c_ptrs = c_ptr + offs_cm[:, None] * stride_cm + offs_cn[None, :] * stride_cn
    mask = (offs_cm[:, None] < M) & (offs_cn[None, :] < N)
    tl.store(c_ptrs, c, mask=mask)

# config = {"BLOCK_K": 32, "BLOCK_M": 256, "BLOCK_N": 256, "GROUP_M": 8, "arch": "sm_90", "dtype": "fp32", "num_ctas": 1, "num_stages": 3, "num_warps": 4}
# arch = sm_90


// ===== COMPILED SASS (sm_90a) =====

	.target	sm_90a

	.elftype	@"ET_EXEC"


//--------------------- .note.nv.tkinfo           --------------------------
	.section	.note.nv.tkinfo,"",@"SHT_NOTE"
	.sectionflags	@"SHF_NOTE_NV_TKINFO"
	.tkinfo
        /*0018*/ 	.word	0x00000002
        /*0030*/ 	.string	""
        /*0030*/ 	.string	"ptxas"
        /*0030*/ 	.string	"Cuda compilation tools, release 13.0, V13.0.88"
        /*0030*/ 	.string	"Build cuda_13.0.r13.0/compiler.36424714_0"
        /*0030*/ 	.string	"-v  -suppress-debug-info  -lineinfo  -arch sm_90a "



//--------------------- .note.nv.cuinfo           --------------------------
	.section	.note.nv.cuinfo,"",@"SHT_NOTE"
	.sectionflags	@"SHF_NOTE_NV_CUINFO"
        /*0018*/ 	.short	0x0002
        /*001a*/ 	.short	0x005a
        /*001c*/ 	.short	0x0082
	.zero		2


//--------------------- .nv.info                  --------------------------
	.section	.nv.info,"",@"SHT_CUDA_INFO"
	.align	4


	//----- nvinfo : EIATTR_REGCOUNT
	.align		4
        /*0000*/ 	.byte	0x04, 0x2f
        /*0002*/ 	.short	(.L_1 - .L_0)
	.align		4
.L_0:
        /*0004*/ 	.word	index@(matmul_kernel)
        /*0008*/ 	.word	0x000000ff


	//----- nvinfo : EIATTR_FRAME_SIZE
	.align		4
.L_1:
        /*000c*/ 	.byte	0x04, 0x11
        /*000e*/ 	.short	(.L_3 - .L_2)
	.align		4
.L_2:
        /*0010*/ 	.word	index@(matmul_kernel)
        /*0014*/ 	.word	0x00000ce0


	//----- nvinfo : EIATTR_MIN_STACK_SIZE
	.align		4
.L_3:
        /*0018*/ 	.byte	0x04, 0x12
        /*001a*/ 	.short	(.L_5 - .L_4)
	.align		4
.L_4:
        /*001c*/ 	.word	index@(matmul_kernel)
        /*0020*/ 	.word	0x00000ce0
.L_5:


//--------------------- .nv.compat                --------------------------
	.section	.nv.compat,"",@"SHT_CUDA_COMPAT_INFO"
	.align	4
        /*0000*/ 	.byte	0x02, 0x09, 0x01, 0x00, 0x02, 0x02, 0x04, 0x00, 0x02, 0x05, 0x05, 0x00, 0x03, 0x07, 0x01, 0x01
        /*0010*/ 	.byte	0x02, 0x03, 0x00, 0x00, 0x02, 0x06, 0x01, 0x00, 0x04, 0x0b, 0x08, 0x00, 0x00, 0x00, 0x00, 0x00
        /*0020*/ 	.byte	0x00, 0x00, 0x00, 0x00


//--------------------- .nv.info.matmul_kernel    --------------------------
	.section	.nv.info.matmul_kernel,"",@"SHT_CUDA_INFO"
	.sectionflags	@""
	.align	4


	//----- nvinfo : EIATTR_CUDA_API_VERSION
	.align		4
        /*0000*/ 	.byte	0x04, 0x37
        /*0002*/ 	.short	(.L_7 - .L_6)
.L_6:
        /*0004*/ 	.word	0x00000082


	//----- nvinfo : EIATTR_KPARAM_INFO
	.align		4
.L_7:
        /*0008*/ 	.byte	0x04, 0x17
        /*000a*/ 	.short	(.L_9 - .L_8)
.L_8:
        /*000c*/ 	.word	0x00000000
        /*0010*/ 	.short	0x000d
        /*0012*/ 	.short	0x0048
        /*0014*/ 	.byte	0x00, 0xf4, 0x21, 0x00


	//----- nvinfo : EIATTR_KPARAM_INFO
	.align		4
.L_9:
        /*0018*/ 	.byte	0x04, 0x17
        /*001a*/ 	.short	(.L_11 - .L_10)
.L_10:
        /*001c*/ 	.word	0x00000000
        /*0020*/ 	.short	0x000c
        /*0022*/ 	.short	0x0040
        /*0024*/ 	.byte	0x00, 0xf4, 0x21, 0x00


	//----- nvinfo : EIATTR_KPARAM_INFO
	.align		4
.L_11:
        /*0028*/ 	.byte	0x04, 0x17
        /*002a*/ 	.short	(.L_13 - .L_12)
.L_12:
        /*002c*/ 	.word	0x00000000
        /*0030*/ 	.short	0x000b
        /*0032*/ 	.short	0x0038
        /*0034*/ 	.byte	0x00, 0xf0, 0x11, 0x00


	//----- nvinfo : EIATTR_KPARAM_INFO
	.align		4
.L_13:
        /*0038*/ 	.byte	0x04, 0x17
        /*003a*/ 	.short	(.L_15 - .L_14)
.L_14:
        /*003c*/ 	.word	0x00000000
        /*0040*/ 	.short	0x000a
        /*0042*/ 	.short	0x0034
        /*0044*/ 	.byte	0x00, 0xf0, 0x11, 0x00


	//----- nvinfo : EIATTR_KPARAM_INFO
	.align		4
.L_15:
        /*0048*/ 	.byte	0x04, 0x17
        /*004a*/ 	.short	(.L_17 - .L_16)
.L_16:
        /*004c*/ 	.word	0x00000000
        /*0050*/ 	.short	0x0009
        /*0052*/ 	.short	0x0030
        /*0054*/ 	.byte	0x00, 0xf0, 0x11, 0x00


	//----- nvinfo : EIATTR_KPARAM_INFO
	.align		4
.L_17:
        /*0058*/ 	.byte	0x04, 0x17
        /*005a*/ 	.short	(.L_19 - .L_18)
.L_18:
        /*005c*/ 	.word	0x00000000
        /*0060*/ 	.short	0x0008
        /*0062*/ 	.short	0x002c
        /*0064*/ 	.byte	0x00, 0xf0, 0x11, 0x00


	//----- nvinfo : EIATTR_KPARAM_INFO
	.align		4
.L_19:
        /*0068*/ 	.byte	0x04, 0x17
        /*006a*/ 	.short	(.L_21 - .L_20)
.L_20:
        /*006c*/ 	.word	0x00000000
        /*0070*/ 	.short	0x0007
        /*0072*/ 	.short	0x0028
        /*0074*/ 	.byte	0x00, 0xf0, 0x11, 0x00


	//----- nvinfo : EIATTR_KPARAM_INFO
	.align		4
.L_21:
        /*0078*/ 	.byte	0x04, 0x17
        /*007a*/ 	.short	(.L_23 - .L_22)
.L_22:
        /*007c*/ 	.word	0x00000000
        /*0080*/ 	.short	0x0006
        /*0082*/ 	.short	0x0024
        /*0084*/ 	.byte	0x00, 0xf0, 0x11, 0x00


	//----- nvinfo : EIATTR_KPARAM_INFO
	.align		4
.L_23:
        /*0088*/ 	.byte	0x04, 0x17
        /*008a*/ 	.short	(.L_25 - .L_24)
.L_24:
        /*008c*/ 	.word	0x00000000
        /*0090*/ 	.short	0x0005
        /*0092*/ 	.short	0x0020
        /*0094*/ 	.byte	0x00, 0xf0, 0x11, 0x00


	//----- nvinfo : EIATTR_KPARAM_INFO
	.align		4
.L_25:
        /*0098*/ 	.byte	0x04, 0x17
        /*009a*/ 	.short	(.L_27 - .L_26)
.L_26:
        /*009c*/ 	.word	0x00000000
        /*00a0*/ 	.short	0x0004
        /*00a2*/ 	.short	0x001c
        /*00a4*/ 	.byte	0x00, 0xf0, 0x11, 0x00


	//----- nvinfo : EIATTR_KPARAM_INFO
	.align		4
.L_27:
        /*00a8*/ 	.byte	0x04, 0x17
        /*00aa*/ 	.short	(.L_29 - .L_28)
.L_28:
        /*00ac*/ 	.word	0x00000000
        /*00b0*/ 	.short	0x0003
        /*00b2*/ 	.short	0x0018
        /*00b4*/ 	.byte	0x00, 0xf0, 0x11, 0x00


	//----- nvinfo : EIATTR_KPARAM_INFO
	.align		4
.L_29:
        /*00b8*/ 	.byte	0x04, 0x17
        /*00ba*/ 	.short	(.L_31 - .L_30)
.L_30:
        /*00bc*/ 	.word	0x00000000
        /*00c0*/ 	.short	0x0002
        /*00c2*/ 	.short	0x0010
        /*00c4*/ 	.byte	0x00, 0xf4, 0x21, 0x00


	//----- nvinfo : EIATTR_KPARAM_INFO
	.align		4
.L_31:
        /*00c8*/ 	.byte	0x04, 0x17
        /*00ca*/ 	.short	(.L_33 - .L_32)
.L_32:
        /*00cc*/ 	.word	0x00000000
        /*00d0*/ 	.short	0x0001
        /*00d2*/ 	.short	0x0008
        /*00d4*/ 	.byte	0x00, 0xf4, 0x21, 0x00


	//----- nvinfo : EIATTR_KPARAM_INFO
	.align		4
.L_33:
        /*00d8*/ 	.byte	0x04, 0x17
        /*00da*/ 	.short	(.L_35 - .L_34)
.L_34:
        /*00dc*/ 	.word	0x00000000
        /*00e0*/ 	.short	0x0000
        /*00e2*/ 	.short	0x0000
        /*00e4*/ 	.byte	0x00, 0xf4, 0x21, 0x00


	//----- nvinfo : EIATTR_SPARSE_MMA_MASK
	.align		4
.L_35:
        /*00e8*/ 	.byte	0x03, 0x50
        /*00ea*/ 	.short	0x0000


	//----- nvinfo : EIATTR_MAXREG_COUNT
	.align		4
        /*00ec*/ 	.byte	0x03, 0x1b
        /*00ee*/ 	.short	0x00ff


	//----- nvinfo : EIATTR_NUM_BARRIERS
	.align		4
        /*00f0*/ 	.byte	0x02, 0x4c
        /*00f2*/ 	.byte	0x01
	.zero		1


	//----- nvinfo : EIATTR_ANNOTATIONS
	.align		4
        /*00f4*/ 	.byte	0x04, 0x55
        /*00f6*/ 	.short	(.L_37 - .L_36)


	//   ....[0]....
.L_36:
        /*00f8*/ 	.word	0x00000001
        /*00fc*/ 	.byte	0xd0, 0x00, 0x00, 0x00, 0x01, 0x00, 0x00, 0x00, 0x80, 0x06, 0x00, 0x00, 0x01, 0x00, 0x00, 0x00
        /* <DEDUP_REMOVED lines=1433> */
        /*5a9c*/ 	.byte	0xe0, 0x1b, 0x02, 0x00


	//----- nvinfo : EIATTR_MERCURY_ISA_VERSION
	.align		4
.L_37:
        /*5aa0*/ 	.byte	0x03, 0x5f
        /*5aa2*/ 	.short	0x0101


	//----- nvinfo : EIATTR_EXIT_INSTR_OFFSETS
	.align		4
        /*5aa4*/ 	.byte	0x04, 0x1c
        /*5aa6*/ 	.short	(.L_39 - .L_38)


	//   ....[0]....
.L_38:
        /*5aa8*/ 	.word	0x00027a30


	//   ....[1]....
        /*5aac*/ 	.word	0x00027a50


	//----- nvinfo : EIATTR_REQNTID
	.align		4
.L_39:
        /*5ab0*/ 	.byte	0x04, 0x10
        /*5ab2*/ 	.short	(.L_41 - .L_40)
.L_40:
        /*5ab4*/ 	.word	0x00000080
        /*5ab8*/ 	.word	0x00000001
        /*5abc*/ 	.word	0x00000001


	//----- nvinfo : EIATTR_CBANK_PARAM_SIZE
	.align		4
.L_41:
        /*5ac0*/ 	.byte	0x03, 0x19
        /*5ac2*/ 	.short	0x0050


	//----- nvinfo : EIATTR_PARAM_CBANK
	.align		4
        /*5ac4*/ 	.byte	0x04, 0x0a
        /*5ac6*/ 	.short	(.L_43 - .L_42)
	.align		4
.L_42:
        /*5ac8*/ 	.word	index@(.nv.constant0.matmul_kernel)
        /*5acc*/ 	.short	0x0210
        /*5ace*/ 	.short	0x0050


	//----- nvinfo : EIATTR_SW_WAR
	.align		4
.L_43:
        /*5ad0*/ 	.byte	0x04, 0x36
        /*5ad2*/ 	.short	(.L_45 - .L_44)
.L_44:
        /*5ad4*/ 	.word	0x00000008
.L_45:


//--------------------- .nv.callgraph             --------------------------
	.section	.nv.callgraph,"",@"SHT_CUDA_CALLGRAPH"
	.align	4
	.sectionentsize	8
	.align		4
        /*0000*/ 	.word	0x00000000
	.align		4
        /*0004*/ 	.word	0xffffffff
	.align		4
        /*0008*/ 	.word	0x00000000
	.align		4
        /*000c*/ 	.word	0xfffffffe
	.align		4
        /*0010*/ 	.word	0x00000000
	.align		4
        /*0014*/ 	.word	0xfffffffd
	.align		4
        /*0018*/ 	.word	0x00000000
	.align		4
        /*001c*/ 	.word	0xfffffffc


//--------------------- .text.matmul_kernel       --------------------------
	.section	.text.matmul_kernel,"ax",@progbits
	.align	128
        .global         matmul_kernel
        .type           matmul_kernel,@function
        .size           matmul_kernel,(.L_x_3 - matmul_kernel)
        .other          matmul_kernel,@"STO_CUDA_ENTRY STV_DEFAULT"
matmul_kernel:
.text.matmul_kernel:
[----:B------:R-:W1:Y:S08]  /*0000*/  LDC R1, c[0x0][0x28] ;  /* 0x00000a00ff017b82 */ /* 0x000e700000000800 */
[----:B------:R-:W2:Y:S01]  /*0010*/  LDC.64 R2, c[0x0][0x228] ;  /* 0x00008a00ff027b82 */ /* 0x000ea20000000a00 */
[----:B-1----:R-:W-:Y:S01]  /*0020*/  VIADD R1, R1, 0xfffff320 ;  /* 0xfffff32001017836 */ /* 0x002fe20000000000 */
[----:B------:R-:W1:Y:S01]  /*0030*/  S2R R5, SR_CTAID.X ;  /* 0x0000000000057919 */ /* 0x000e620000002500 */
[----:B------:R-:W-:Y:S01]  /*0040*/  ULDC UR5, c[0x0][0x240] ;  /* 0x0000900000057ab9 */ /* 0x000fe20000000800 */
[----:B------:R-:W-:Y:S01]  /*0050*/  ULDC.64 UR8, c[0x0][0x218] ;  /* 0x0000860000087ab9 */ /* 0x000fe20000000a00 */
[----:B------:R-:W-:Y:S01]  /*0060*/  UMOV UR12, 0x400 ;  /* 0x00000400000c7882 */ /* 0x000fe20000000000 */
[----:B------:R-:W3:Y:S01]  /*0070*/  S2R R74, SR_TID.X ;  /* 0x00000000004a7919 */ /* 0x000ee20000002100 */
[----:B------:R-:W-:Y:S01]  /*0080*/  ULDC.64 UR6, c[0x0][0x210] ;  /* 0x0000840000067ab9 */ /* 0x000fe20000000a00 */
[----:B------:R-:W4:Y:S01]  /*0090*/  S2UR UR4, SR_CgaCtaId ;  /* 0x00000000000479c3 */ /* 0x000f220000008800 */
[----:B------:R-:W-:-:S07]  /*00a0*/  ULDC.64 UR16, c[0x0][0x208] ;  /* 0x0000820000107ab9 */ /* 0x000fce0000000a00 */
[----:B------:R-:W3:Y:S01]  /*00b0*/  LDC R234, c[0x0][0x230] ;  /* 0x00008c00ffea7b82 */ /* 0x000ee20000000800 */
[----:B--2---:R-:W-:Y:S01]  /*00c0*/  IMAD.MOV.U32 R76, RZ, RZ, R3 ;  /* 0x000000ffff4c7224 */ /* 0x004fe200078e0003 */
[----:B------:R2:W-:Y:S01]  /*00d0*/  STL.64 [R1+0x860], R2 ;  /* 0x0008600201007387 */ /* 0x0005e20000100a00 */
[----:B------:R-:W-:Y:S02]  /*00e0*/  IMAD.MOV.U32 R72, RZ, RZ, R2 ;  /* 0x000000ffff487224 */ /* 0x000fe400078e0002 */
[----:B------:R-:W-:Y:S01]  /*00f0*/  VIADD R0, R76, 0xff ;  /* 0x000000ff4c007836 */ /* 0x000fe20000000000 */
[----:B----4-:R-:W-:Y:S01]  /*0100*/  ULEA UR12, UR4, UR12, 0x18 ;  /* 0x0000000c040c7291 */ /* 0x010fe2000f8ec03f */
[----:B-1----:R-:W-:Y:S02]  /*0110*/  IABS R8, R5 ;  /* 0x0000000500087213 */ /* 0x002fe40000000000 */
[----:B------:R-:W-:Y:S01]  /*0120*/  ULDC UR4, c[0x0][0x230] ;  /* 0x00008c0000047ab9 */ /* 0x000fe20000000800 */
[----:B--2---:R-:W-:-:S02]  /*0130*/  SHF.R.S32.HI R3, RZ, 0x1f, R0 ;  /* 0x0000001fff037819 */ /* 0x004fc40000011400 */
[C---:B---3--:R-:W-:Y:S02]  /*0140*/  LOP3.LUT R151, R74.reuse, 0x7f, RZ, 0xc0, !PT ;  /* 0x0000007f4a977812 */ /* 0x048fe400078ec0ff */
[----:B------:R-:W-:Y:S02]  /*0150*/  LEA.HI R3, R3, R0, RZ, 0x8 ;  /* 0x0000000003037211 */ /* 0x000fe400078f40ff */
[----:B------:R-:W-:Y:S02]  /*0160*/  LOP3.LUT R15, R74, 0x60, RZ, 0xc0, !PT ;  /* 0x000000604a0f7812 */ /* 0x000fe400078ec0ff */
[----:B------:R-:W-:-:S05]  /*0170*/  SHF.R.S32.HI R3, RZ, 0x8, R3 ;  /* 0x00000008ff037819 */ /* 0x000fca0000011403 */
[----:B------:R-:W-:-:S05]  /*0180*/  IMAD.SHL.U32 R4, R3, 0x8, RZ ;  /* 0x0000000803047824 */ /* 0x000fca00078e00ff */
[-C--:B------:R-:W-:Y:S02]  /*0190*/  IABS R7, R4.reuse ;  /* 0x0000000400077213 */ /* 0x080fe40000000000 */
[----:B------:R-:W-:Y:S02]  /*01a0*/  IABS R10, R4 ;  /* 0x00000004000a7213 */ /* 0x000fe40000000000 */
[----:B------:R-:W1:Y:S08]  /*01b0*/  I2F.RP R0, R7 ;  /* 0x0000000700007306 */ /* 0x000e700000209400 */
[----:B-1----:R-:W1:Y:S02]  /*01c0*/  MUFU.RCP R0, R0 ;  /* 0x0000000000007308 */ /* 0x002e640000001000 */
[----:B-1----:R-:W-:-:S02]  /*01d0*/  VIADD R2, R0, 0xffffffe ;  /* 0x0ffffffe00027836 */ /* 0x002fc40000000000 */
[----:B------:R-:W-:-:S04]  /*01e0*/  IMAD.MOV R0, RZ, RZ, -R10 ;  /* 0x000000ffff007224 */ /* 0x000fc800078e0a0a */
[----:B------:R1:W2:Y:S02]  /*01f0*/  F2I.FTZ.U32.TRUNC.NTZ R3, R2 ;  /* 0x0000000200037305 */ /* 0x0002a4000021f000 */
[----:B-1----:R-:W-:Y:S02]  /*0200*/  IMAD.MOV.U32 R2, RZ, RZ, RZ ;  /* 0x000000ffff027224 */ /* 0x002fe400078e00ff */
[----:B--2---:R-:W-:-:S04]  /*0210*/  IMAD.MOV R6, RZ, RZ, -R3 ;  /* 0x000000ffff067224 */ /* 0x004fc800078e0a03 */
[----:B------:R-:W-:Y:S02]  /*0220*/  IMAD R9, R6, R7, RZ ;  /* 0x0000000706097224 */ /* 0x000fe400078e02ff */
[----:B------:R-:W-:Y:S02]  /*0230*/  IMAD.MOV.U32 R6, RZ, RZ, R8 ;  /* 0x000000ffff067224 */ /* 0x000fe400078e0008 */
[----:B------:R-:W-:-:S06]  /*0240*/  IMAD.HI.U32 R3, R3, R9, R2 ;  /* 0x0000000903037227 */ /* 0x000fcc00078e0002 */
[----:B------:R-:W-:-:S04]  /*0250*/  IMAD.HI.U32 R3, R3, R6, RZ ;  /* 0x0000000603037227 */ /* 0x000fc800078e00ff */
[----:B------:R-:W-:-:S05]  /*0260*/  IMAD R0, R3, R0, R6 ;  /* 0x0000000003007224 */ /* 0x000fca00078e0206 */
[----:B------:R-:W-:-:S13]  /*0270*/  ISETP.GT.U32.AND P1, PT, R7, R0, PT ;  /* 0x000000000700720c */ /* 0x000fda0003f24070 */
[----:B------:R-:W-:Y:S02]  /*0280*/  @!P1 IMAD.IADD R0, R0, 0x1, -R7 ;  /* 0x0000000100009824 */ /* 0x000fe400078e0a07 */
[----:B------:R-:W-:Y:S01]  /*0290*/  @!P1 VIADD R3, R3, 0x1 ;  /* 0x0000000103039836 */ /* 0x000fe20000000000 */
[----:B------:R-:W-:Y:S02]  /*02a0*/  ISETP.NE.AND P1, PT, R4, RZ, PT ;  /* 0x000000ff0400720c */ /* 0x000fe40003f25270 */
[----:B------:R-:W-:Y:S02]  /*02b0*/  ISETP.GE.U32.AND P0, PT, R0, R7, PT ;  /* 0x000000070000720c */ /* 0x000fe40003f06070 */
[----:B------:R-:W-:-:S04]  /*02c0*/  LOP3.LUT R0, R5, R4, RZ, 0x3c, !PT ;  /* 0x0000000405007212 */ /* 0x000fc800078e3cff */
[----:B------:R-:W-:Y:S01]  /*02d0*/  ISETP.GE.AND P2, PT, R0, RZ, PT ;  /* 0x000000ff0000720c */ /* 0x000fe20003f46270 */
[----:B------:R-:W-:-:S06]  /*02e0*/  VIADD R0, R72, 0xff ;  /* 0x000000ff48007836 */ /* 0x000fcc0000000000 */
[----:B------:R-:W-:-:S04]  /*02f0*/  @P0 VIADD R3, R3, 0x1 ;  /* 0x0000000103030836 */ /* 0x000fc80000000000 */
[----:B------:R-:W-:Y:S01]  /*0300*/  IMAD.MOV.U32 R2, RZ, RZ, R3 ;  /* 0x000000ffff027224 */ /* 0x000fe200078e0003 */
[----:B------:R-:W-:-:S03]  /*0310*/  SHF.R.S32.HI R3, RZ, 0x1f, R0 ;  /* 0x0000001fff037819 */ /* 0x000fc60000011400 */
[----:B------:R-:W-:Y:S01]  /*0320*/  @!P2 IMAD.MOV R2, RZ, RZ, -R2 ;  /* 0x000000ffff02a224 */ /* 0x000fe200078e0a02 */
[----:B------:R-:W-:Y:S02]  /*0330*/  @!P1 LOP3.LUT R2, RZ, R4, RZ, 0x33, !PT ;  /* 0x00000004ff029212 */ /* 0x000fe400078e33ff */
[----:B------:R-:W-:-:S03]  /*0340*/  LEA.HI R3, R3, R0, RZ, 0x8 ;  /* 0x0000000003037211 */ /* 0x000fc600078f40ff */
[----:B------:R-:W-:Y:S02]  /*0350*/  IMAD.SHL.U32 R16, R2, 0x8, RZ ;  /* 0x0000000802107824 */ /* 0x000fe400078e00ff */
[----:B------:R-:W-:-:S03]  /*0360*/  IMAD.MOV R2, RZ, RZ, -R2 ;  /* 0x000000ffff027224 */ /* 0x000fc600078e0a02 */
[----:B------:R-:W-:Y:S01]  /*0370*/  LEA.HI.SX32 R3, R3, -R16, 0x18 ;  /* 0x8000001003037211 */ /* 0x000fe200078fc2ff */
[----:B------:R-:W-:Y:S02]  /*0380*/  IMAD R14, R4, R2, R5 ;  /* 0x00000002040e7224 */ /* 0x000fe400078e0205 */
[----:B------:R-:W-:Y:S01]  /*0390*/  IMAD.MOV.U32 R2, RZ, RZ, RZ ;  /* 0x000000ffff027224 */ /* 0x000fe200078e00ff */
[----:B------:R-:W-:Y:S02]  /*03a0*/  VIMNMX R13, R3, 0x8, PT ;  /* 0x00000008030d7848 */ /* 0x000fe40003fe0100 */
[----:B------:R-:W-:Y:S02]  /*03b0*/  IABS R4, R14 ;  /* 0x0000000e00047213 */ /* 0x000fe40000000000 */
[----:B------:R-:W-:-:S04]  /*03c0*/  IABS R7, R13 ;  /* 0x0000000d00077213 */ /* 0x000fc80000000000 */
[----:B------:R-:W1:Y:S08]  /*03d0*/  I2F.RP R0, R7 ;  /* 0x0000000700007306 */ /* 0x000e700000209400 */
[----:B-1----:R-:W1:Y:S02]  /*03e0*/  MUFU.RCP R0, R0 ;  /* 0x0000000000007308 */ /* 0x002e640000001000 */
[----:B-1----:R-:W-:Y:S01]  /*03f0*/  VIADD R3, R0, 0xffffffe ;  /* 0x0ffffffe00037836 */ /* 0x002fe20000000000 */
[----:B------:R-:W-:-:S05]  /*0400*/  IABS R0, R76 ;  /* 0x0000004c00007213 */ /* 0x000fca0000000000 */
[----:B------:R-:W1:Y:S08]  /*0410*/  I2F.RP R8, R0 ;  /* 0x0000000000087306 */ /* 0x000e700000209400 */
[----:B------:R-:W2:Y:S08]  /*0420*/  F2I.FTZ.U32.TRUNC.NTZ R3, R3 ;  /* 0x0000000300037305 */ /* 0x000eb0000021f000 */
[----:B-1----:R-:W1:Y:S01]  /*0430*/  MUFU.RCP R8, R8 ;  /* 0x0000000800087308 */ /* 0x002e620000001000 */
[----:B--2---:R-:W-:-:S04]  /*0440*/  IMAD.MOV R6, RZ, RZ, -R3 ;  /* 0x000000ffff067224 */ /* 0x004fc800078e0a03 */
[----:B------:R-:W-:Y:S01]  /*0450*/  IMAD R5, R6, R7, RZ ;  /* 0x0000000706057224 */ /* 0x000fe200078e02ff */
[----:B------:R-:W-:-:S03]  /*0460*/  IABS R6, R13 ;  /* 0x0000000d00067213 */ /* 0x000fc60000000000 */
[----:B------:R-:W-:-:S04]  /*0470*/  IMAD.HI.U32 R2, R3, R5, R2 ;  /* 0x0000000503027227 */ /* 0x000fc800078e0002 */
[----:B------:R-:W-:Y:S01]  /*0480*/  IMAD.MOV R5, RZ, RZ, -R6 ;  /* 0x000000ffff057224 */ /* 0x000fe200078e0a06 */
[----:B------:R-:W-:Y:S01]  /*0490*/  IABS R6, R72 ;  /* 0x0000004800067213 */ /* 0x000fe20000000000 */
[----:B------:R-:W-:-:S04]  /*04a0*/  IMAD.HI.U32 R3, R2, R4, RZ ;  /* 0x0000000402037227 */ /* 0x000fc800078e00ff */
[----:B------:R-:W-:Y:S02]  /*04b0*/  IMAD R4, R3, R5, R4 ;  /* 0x0000000503047224 */ /* 0x000fe400078e0204 */
[----:B------:R-:W-:Y:S02]  /*04c0*/  IMAD.MOV.U32 R2, RZ, RZ, R6 ;  /* 0x000000ffff027224 */ /* 0x000fe400078e0006 */
[----:B-1----:R-:W-:Y:S01]  /*04d0*/  VIADD R5, R8, 0xffffffe ;  /* 0x0ffffffe08057836 */ /* 0x002fe20000000000 */
[----:B------:R-:W-:Y:S01]  /*04e0*/  ISETP.GT.U32.AND P1, PT, R7, R4, PT ;  /* 0x000000040700720c */ /* 0x000fe20003f24070 */
[----:B------:R-:W1:Y:S01]  /*04f0*/  I2F.RP R6, R2 ;  /* 0x0000000200067306 */ /* 0x000e620000209400 */
[----:B------:R-:W-:-:S07]  /*0500*/  SHF.R.U32.HI R8, RZ, 0x1, R15 ;  /* 0x00000001ff087819 */ /* 0x000fce000001160f */
[----:B------:R-:W2:Y:S04]  /*0510*/  F2I.FTZ.U32.TRUNC.NTZ R5, R5 ;  /* 0x0000000500057305 */ /* 0x000ea8000021f000 */
[----:B------:R-:W-:Y:S02]  /*0520*/  @!P1 IMAD.IADD R4, R4, 0x1, -R7 ;  /* 0x0000000104049824 */ /* 0x000fe400078e0a07 */
[----:B------:R-:W-:Y:S01]  /*0530*/  @!P1 VIADD R3, R3, 0x1 ;  /* 0x0000000103039836 */ /* 0x000fe20000000000 */
[----:B------:R-:W-:Y:S02]  /*0540*/  ISETP.NE.AND P1, PT, R13, RZ, PT ;  /* 0x000000ff0d00720c */ /* 0x000fe40003f25270 */
[----:B------:R-:W-:Y:S02]  /*0550*/  ISETP.GE.U32.AND P0, PT, R4, R7, PT ;  /* 0x000000070400720c */ /* 0x000fe40003f06070 */
[----:B------:R-:W-:Y:S01]  /*0560*/  LOP3.LUT R4, R14, R13, RZ, 0x3c, !PT ;  /* 0x0000000d0e047212 */ /* 0x000fe200078e3cff */
[----:B-1----:R-:W1:Y:S03]  /*0570*/  MUFU.RCP R7, R6 ;  /* 0x0000000600077308 */ /* 0x002e660000001000 */
[----:B------:R-:W-:Y:S01]  /*0580*/  ISETP.GE.AND P2, PT, R4, RZ, PT ;  /* 0x000000ff0400720c */ /* 0x000fe20003f46270 */
[----:B--2---:R-:W-:-:S06]  /*0590*/  IMAD.MOV R4, RZ, RZ, -R5 ;  /* 0x000000ffff047224 */ /* 0x004fcc00078e0a05 */
[----:B------:R-:W-:-:S04]  /*05a0*/  @P0 VIADD R3, R3, 0x1 ;  /* 0x0000000103030836 */ /* 0x000fc80000000000 */
[----:B------:R-:W-:Y:S01]  /*05b0*/  IMAD.MOV.U32 R10, RZ, RZ, R3 ;  /* 0x000000ffff0a7224 */ /* 0x000fe200078e0003 */
[----:B------:R-:W-:Y:S01]  /*05c0*/  SHF.R.U32.HI R3, RZ, 0x5, R74 ;  /* 0x00000005ff037819 */ /* 0x000fe2000001164a */
[----:B-1----:R-:W-:Y:S02]  /*05d0*/  VIADD R7, R7, 0xffffffe ;  /* 0x0ffffffe07077836 */ /* 0x002fe40000000000 */
[----:B------:R-:W-:Y:S01]  /*05e0*/  @!P2 IMAD.MOV R10, RZ, RZ, -R10 ;  /* 0x000000ffff0aa224 */ /* 0x000fe200078e0a0a */
[----:B------:R-:W-:Y:S01]  /*05f0*/  @!P1 LOP3.LUT R10, RZ, R13, RZ, 0x33, !PT ;  /* 0x0000000dff0a9212 */ /* 0x000fe200078e33ff */
[----:B------:R1:W2:Y:S01]  /*0600*/  F2I.FTZ.U32.TRUNC.NTZ R11, R7 ;  /* 0x00000007000b7305 */ /* 0x0002a2000021f000 */
[----:B------:R-:W-:Y:S01]  /*0610*/  SGXT.U32 R6, R3, 0x2 ;  /* 0x000000020306781a */ /* 0x000fe20000000000 */
[----:B------:R-:W-:Y:S02]  /*0620*/  IMAD.MOV.U32 R3, RZ, RZ, R4 ;  /* 0x000000ffff037224 */ /* 0x000fe400078e0004 */
[----:B------:R-:W-:-:S02]  /*0630*/  IMAD.SHL.U32 R9, R10, 0x100, RZ ;  /* 0x000001000a097824 */ /* 0x000fc400078e00ff */
[----:B------:R-:W-:Y:S02]  /*0640*/  IMAD R3, R3, R0, RZ ;  /* 0x0000000003037224 */ /* 0x000fe400078e02ff */
[----:B------:R-:W-:Y:S01]  /*0650*/  IMAD.MOV.U32 R4, RZ, RZ, RZ ;  /* 0x000000ffff047224 */ /* 0x000fe200078e00ff */
[----:B------:R-:W-:Y:S01]  /*0660*/  LOP3.LUT R6, R9, R6, RZ, 0xfc, !PT ;  /* 0x0000000609067212 */ /* 0x000fe200078efcff */
[----:B------:R-:W-:Y:S01]  /*0670*/  IMAD.MOV R10, RZ, RZ, -R10 ;  /* 0x000000ffff0a7224 */ /* 0x000fe200078e0a0a */
[----:B------:R3:W-:Y:S01]  /*0680*/  STL [R1+0x8b8], R9 ;  /* 0x0008b80901007387 */ /* 0x0007e20000100800 */
[----:B------:R-:W-:Y:S01]  /*0690*/  IMAD.HI.U32 R5, R5, R3, R4 ;  /* 0x0000000305057227 */ /* 0x000fe200078e0004 */
[----:B------:R-:W-:Y:S02]  /*06a0*/  IABS R12, R6 ;  /* 0x00000006000c7213 */ /* 0x000fe40000000000 */
[C---:B------:R-:W-:Y:S01]  /*06b0*/  LOP3.LUT R17, R6.reuse, 0xfc, RZ, 0xfc, !PT ;  /* 0x000000fc06117812 */ /* 0x040fe200078efcff */
[----:B------:R-:W-:Y:S01]  /*06c0*/  IMAD.SHL.U32 R3, R151, 0x4, RZ ;  /* 0x0000000497037824 */ /* 0x000fe200078e00ff */
[----:B------:R-:W-:Y:S01]  /*06d0*/  LOP3.LUT R19, R6, 0x8, RZ, 0xfc, !PT ;  /* 0x0000000806137812 */ /* 0x000fe200078efcff */
[----:B------:R-:W-:Y:S01]  /*06e0*/  IMAD.HI.U32 R4, R5, R12, RZ ;  /* 0x0000000c05047227 */ /* 0x000fe200078e00ff */
[----:B------:R-:W-:-:S02]  /*06f0*/  IABS R15, R17 ;  /* 0x00000011000f7213 */ /* 0x000fc40000000000 */
[----:B------:R-:W-:Y:S01]  /*0700*/  LOP3.LUT R238, R3, R8, RZ, 0x3c, !PT ;  /* 0x0000000803ee7212 */ /* 0x000fe200078e3cff */
[----:B-1----:R-:W-:Y:S01]  /*0710*/  IMAD.MOV R7, RZ, RZ, -R4 ;  /* 0x000000ffff077224 */ /* 0x002fe200078e0a04 */
[----:B------:R-:W-:Y:S01]  /*0720*/  LOP3.LUT R18, R6, 0x4, RZ, 0xfc, !PT ;  /* 0x0000000406127812 */ /* 0x000fe200078efcff */
[----:B------:R-:W-:Y:S01]  /*0730*/  IMAD.HI.U32 R4, R5, R15, RZ ;  /* 0x0000000f05047227 */ /* 0x000fe200078e00ff */
[----:B------:R-:W-:Y:S02]  /*0740*/  ISETP.GE.AND P1, PT, R19, RZ, PT ;  /* 0x000000ff1300720c */ /* 0x000fe40003f26270 */
[----:B------:R-:W-:Y:S01]  /*0750*/  ISETP.GE.AND P0, PT, R18, RZ, PT ;  /* 0x000000ff1200720c */ /* 0x000fe20003f06270 */
[C---:B------:R-:W-:Y:S01]  /*0760*/  IMAD R8, R0.reuse, R7, R12 ;  /* 0x0000000700087224 */ /* 0x040fe200078e020c */
[----:B------:R-:W-:Y:S01]  /*0770*/  IABS R12, R18 ;  /* 0x00000012000c7213 */ /* 0x000fe20000000000 */
[----:B------:R-:W-:Y:S01]  /*0780*/  IMAD R3, R13, R10, R14 ;  /* 0x0000000a0d037224 */ /* 0x000fe200078e020e */
[----:B------:R-:W-:Y:S01]  /*0790*/  IABS R10, R19 ;  /* 0x00000013000a7213 */ /* 0x000fe20000000000 */
[----:B--2---:R-:W-:Y:S01]  /*07a0*/  IMAD.MOV R13, RZ, RZ, -R11 ;  /* 0x000000ffff0d7224 */ /* 0x004fe200078e0a0b */
[----:B------:R-:W-:Y:S01]  /*07b0*/  ISETP.GT.U32.AND P2, PT, R0, R8, PT ;  /* 0x000000080000720c */ /* 0x000fe20003f44070 */
[----:B------:R-:W-:Y:S01]  /*07c0*/  IMAD.MOV R14, RZ, RZ, -R4 ;  /* 0x000000ffff0e7224 */ /* 0x000fe200078e0a04 */
[C---:B------:R-:W-:Y:S01]  /*07d0*/  LOP3.LUT R19, R6.reuse, 0x14, RZ, 0xfc, !PT ;  /* 0x0000001406137812 */ /* 0x040fe200078efcff */
[----:B------:R-:W-:Y:S01]  /*07e0*/  IMAD R7, R13, R2, RZ ;  /* 0x000000020d077224 */ /* 0x000fe200078e02ff */
[C---:B------:R-:W-:Y:S01]  /*07f0*/  LOP3.LUT R18, R6.reuse, 0x10, RZ, 0xfc, !PT ;  /* 0x0000001006127812 */ /* 0x040fe200078efcff */
[----:B------:R-:W-:Y:S01]  /*0800*/  IMAD.MOV.U32 R13, RZ, RZ, R10 ;  /* 0x000000ffff0d7224 */ /* 0x000fe200078e000a */
[----:B------:R-:W-:Y:S01]  /*0810*/  LOP3.LUT R21, R6, 0x18, RZ, 0xfc, !PT ;  /* 0x0000001806157812 */ /* 0x000fe200078efcff */
[----:B------:R-:W-:Y:S01]  /*0820*/  IMAD R15, R0, R14, R15 ;  /* 0x0000000e000f7224 */ /* 0x000fe200078e020f */
[C---:B------:R-:W-:Y:S01]  /*0830*/  LOP3.LUT R22, R6.reuse, 0x1c, RZ, 0xfc, !PT ;  /* 0x0000001c06167812 */ /* 0x040fe200078efcff */
[----:B------:R-:W-:Y:S01]  /*0840*/  IMAD.MOV.U32 R10, RZ, RZ, RZ ;  /* 0x000000ffff0a7224 */ /* 0x000fe200078e00ff */
[----:B------:R-:W-:-:S02]  /*0850*/  LOP3.LUT R23, R6, 0x20, RZ, 0xfc, !PT ;  /* 0x0000002006177812 */ /* 0x000fc400078efcff */
[----:B------:R-:W-:Y:S01]  /*0860*/  ISETP.GT.U32.AND P3, PT, R0, R15, PT ;  /* 0x0000000f0000720c */ /* 0x000fe20003f64070 */
[----:B------:R-:W-:Y:S01]  /*0870*/  IMAD.HI.U32 R4, R11, R7, R10 ;  /* 0x000000070b047227 */ /* 0x000fe200078e000a */
[C---:B------:R-:W-:Y:S02]  /*0880*/  LOP3.LUT R24, R6.reuse, 0x24, RZ, 0xfc, !PT ;  /* 0x0000002406187812 */ /* 0x040fe400078efcff */
[C---:B------:R-:W-:Y:S01]  /*0890*/  LOP3.LUT R25, R6.reuse, 0x28, RZ, 0xfc, !PT ;  /* 0x0000002806197812 */ /* 0x040fe200078efcff */
[C---:B------:R-:W-:Y:S01]  /*08a0*/  IMAD.HI.U32 R7, R5.reuse, R12, RZ ;  /* 0x0000000c05077227 */ /* 0x040fe200078e00ff */
[----:B------:R-:W-:Y:S02]  /*08b0*/  IABS R20, R24 ;  /* 0x0000001800147213 */ /* 0x000fe40000000000 */
[C---:B------:R-:W-:Y:S01]  /*08c0*/  LOP3.LUT R26, R6.reuse, 0x38, RZ, 0xfc, !PT ;  /* 0x00000038061a7812 */ /* 0x040fe200078efcff */
[----:B------:R-:W-:Y:S01]  /*08d0*/  IMAD.HI.U32 R11, R5, R13, RZ ;  /* 0x0000000d050b7227 */ /* 0x000fe200078e00ff */
[----:B------:R-:W-:-:S02]  /*08e0*/  LOP3.LUT R30, R6, 0x3c, RZ, 0xfc, !PT ;  /* 0x0000003c061e7812 */ /* 0x000fc400078efcff */
[C---:B------:R-:W-:Y:S01]  /*08f0*/  LOP3.LUT R31, R6.reuse, 0x40, RZ, 0xfc, !PT ;  /* 0x00000040061f7812 */ /* 0x040fe200078efcff */
[----:B------:R-:W-:Y:S01]  /*0900*/  IMAD.MOV R7, RZ, RZ, -R7 ;  /* 0x000000ffff077224 */ /* 0x000fe200078e0a07 */
[----:B------:R-:W-:Y:S01]  /*0910*/  LOP3.LUT R33, R6, 0x48, RZ, 0xfc, !PT ;  /* 0x0000004806217812 */ /* 0x000fe200078efcff */
[----:B------:R-:W-:Y:S01]  /*0920*/  IMAD.MOV R11, RZ, RZ, -R11 ;  /* 0x000000ffff0b7224 */ /* 0x000fe200078e0a0b */
[----:B------:R-:W-:Y:S01]  /*0930*/  IABS R27, R31 ;  /* 0x0000001f001b7213 */ /* 0x000fe20000000000 */
[----:B------:R-:W-:Y:S01]  /*0940*/  @!P2 IMAD.IADD R8, R8, 0x1, -R0 ;  /* 0x000000010808a824 */ /* 0x000fe200078e0a00 */
[----:B------:R-:W-:Y:S01]  /*0950*/  IABS R29, R33 ;  /* 0x00000021001d7213 */ /* 0x000fe20000000000 */
[----:B------:R-:W-:Y:S01]  /*0960*/  IMAD R12, R0, R7, R12 ;  /* 0x00000007000c7224 */ /* 0x000fe200078e020c */
[----:B------:R-:W-:Y:S01]  /*0970*/  LOP3.LUT R32, R6, 0x44, RZ, 0xfc, !PT ;  /* 0x0000004406207812 */ /* 0x000fe200078efcff */
[C---:B------:R-:W-:Y:S01]  /*0980*/  IMAD R13, R0.reuse, R11, R13 ;  /* 0x0000000b000d7224 */ /* 0x040fe200078e020d */
[C---:B------:R-:W-:Y:S01]  /*0990*/  ISETP.GT.U32.AND P5, PT, R0.reuse, R8, PT ;  /* 0x000000080000720c */ /* 0x040fe20003fa4070 */
[----:B------:R-:W-:Y:S01]  /*09a0*/  @!P3 IMAD.IADD R15, R15, 0x1, -R0 ;  /* 0x000000010f0fb824 */ /* 0x000fe200078e0a00 */
[----:B------:R-:W-:Y:S01]  /*09b0*/  ISETP.GT.U32.AND P2, PT, R0, R12, PT ;  /* 0x0000000c0000720c */ /* 0x000fe20003f44070 */
[----:B------:R-:W-:Y:S01]  /*09c0*/  IMAD.IADD R10, R16, 0x1, R3 ;  /* 0x00000001100a7824 */ /* 0x000fe200078e0203 */
[----:B------:R-:W-:-:S02]  /*09d0*/  ISETP.GT.U32.AND P3, PT, R0, R13, PT ;  /* 0x0000000d0000720c */ /* 0x000fc40003f64070 */
[----:B------:R-:W-:Y:S01]  /*09e0*/  LOP3.LUT R3, R6, 0xc, RZ, 0xfc, !PT ;  /* 0x0000000c06037812 */ /* 0x000fe200078efcff */
[----:B------:R-:W-:Y:S01]  /*09f0*/  IMAD R10, R10, 0x100, R151 ;  /* 0x000001000a0a7824 */ /* 0x000fe200078e0297 */
[----:B------:R-:W-:Y:S02]  /*0a00*/  ISETP.GT.U32.AND P6, PT, R0, R15, PT ;  /* 0x0000000f0000720c */ /* 0x000fe40003fc4070 */
[----:B------:R-:W-:Y:S02]  /*0a10*/  ISETP.GE.AND P4, PT, R3, RZ, PT ;  /* 0x000000ff0300720c */ /* 0x000fe40003f86270 */
[----:B------:R-:W-:Y:S01]  /*0a20*/  IABS R14, R3 ;  /* 0x00000003000e7213 */ /* 0x000fe20000000000 */
[--C-:B------:R-:W-:Y:S01]  /*0a30*/  @!P5 IMAD.IADD R8, R8, 0x1, -R0.reuse ;  /* 0x000000010808d824 */ /* 0x100fe200078e0a00 */
[----:B------:R-:W-:Y:S01]  /*0a40*/  IABS R3, R19 ;  /* 0x0000001300037213 */ /* 0x000fe20000000000 */
[--C-:B------:R-:W-:Y:S01]  /*0a50*/  @!P2 IMAD.IADD R12, R12, 0x1, -R0.reuse ;  /* 0x000000010c0ca824 */ /* 0x100fe200078e0a00 */
[----:B------:R-:W-:Y:S01]  /*0a60*/  IABS R16, R18 ;  /* 0x0000001200107213 */ /* 0x000fe20000000000 */
[----:B------:R-:W-:Y:S01]  /*0a70*/  @!P3 IMAD.IADD R13, R13, 0x1, -R0 ;  /* 0x000000010d0db824 */ /* 0x000fe200078e0a00 */
[----:B------:R-:W-:Y:S01]  /*0a80*/  ISETP.GE.AND P5, PT, R17, RZ, PT ;  /* 0x000000ff1100720c */ /* 0x000fe20003fa6270 */
[----:B------:R-:W-:Y:S01]  /*0a90*/  IMAD.MOV.U32 R17, RZ, RZ, R3 ;  /* 0x000000ffff117224 */ /* 0x000fe200078e0003 */
[----:B------:R-:W-:Y:S01]  /*0aa0*/  ISETP.GE.AND P2, PT, R6, RZ, PT ;  /* 0x000000ff0600720c */ /* 0x000fe20003f46270 */
[----:B------:R-:W-:Y:S01]  /*0ab0*/  IMAD.HI.U32 R3, R5, R14, RZ ;  /* 0x0000000e05037227 */ /* 0x000fe200078e00ff */
[----:B------:R-:W-:-:S02]  /*0ac0*/  ISETP.GT.U32.AND P3, PT, R0, R12, PT ;  /* 0x0000000c0000720c */ /* 0x000fc40003f64070 */
[----:B------:R-:W-:Y:S01]  /*0ad0*/  IABS R28, R32 ;  /* 0x00000020001c7213 */ /* 0x000fe20000000000 */
[----:B------:R-:W-:Y:S01]  /*0ae0*/  IMAD.HI.U32 R7, R5, R16, RZ ;  /* 0x0000001005077227 */ /* 0x000fe200078e00ff */
[C---:B------:R-:W-:Y:S02]  /*0af0*/  LOP3.LUT R34, R6.reuse, 0x50, RZ, 0xfc, !PT ;  /* 0x0000005006227812 */ /* 0x040fe400078efcff */
[C---:B------:R-:W-:Y:S01]  /*0b00*/  LOP3.LUT R36, R6.reuse, 0x54, RZ, 0xfc, !PT ;  /* 0x0000005406247812 */ /* 0x040fe200078efcff */
[----:B------:R-:W-:Y:S01]  /*0b10*/  IMAD.MOV R3, RZ, RZ, -R3 ;  /* 0x000000ffff037224 */ /* 0x000fe200078e0a03 */
[----:B------:R-:W-:Y:S01]  /*0b20*/  LOP3.LUT R37, R6, 0x58, RZ, 0xfc, !PT ;  /* 0x0000005806257812 */ /* 0x000fe200078efcff */
[----:B------:R-:W-:Y:S01]  /*0b30*/  @!P6 IMAD.IADD R15, R15, 0x1, -R0 ;  /* 0x000000010f0fe824 */ /* 0x000fe200078e0a00 */
[----:B------:R-:W-:Y:S01]  /*0b40*/  ISETP.GT.U32.AND P6, PT, R0, R13, PT ;  /* 0x0000000d0000720c */ /* 0x000fe20003fc4070 */
[----:B------:R-:W-:Y:S01]  /*0b50*/  IMAD.HI.U32 R11, R5, R17, RZ ;  /* 0x00000011050b7227 */ /* 0x000fe200078e00ff */
[----:B------:R-:W-:-:S02]  /*0b60*/  LOP3.LUT R39, R6, 0x60, RZ, 0xfc, !PT ;  /* 0x0000006006277812 */ /* 0x000fc400078efcff */
[----:B------:R-:W-:Y:S01]  /*0b70*/  LOP3.LUT R38, R6, 0x5c, RZ, 0xfc, !PT ;  /* 0x0000005c06267812 */ /* 0x000fe200078efcff */
[----:B------:R-:W-:Y:S01]  /*0b80*/  IMAD.MOV R7, RZ, RZ, -R7 ;  /* 0x000000ffff077224 */ /* 0x000fe200078e0a07 */
[----:B------:R-:W-:Y:S01]  /*0b90*/  IABS R35, R39 ;  /* 0x0000002700237213 */ /* 0x000fe20000000000 */
[----:B------:R-:W-:Y:S01]  /*0ba0*/  IMAD R14, R0, R3, R14 ;  /* 0x00000003000e7224 */ /* 0x000fe200078e020e */
[C---:B------:R-:W-:Y:S01]  /*0bb0*/  LOP3.LUT R40, R6.reuse, 0x64, RZ, 0xfc, !PT ;  /* 0x0000006406287812 */ /* 0x040fe200078efcff */
[----:B------:R-:W-:Y:S01]  /*0bc0*/  IMAD.MOV.U32 R3, RZ, RZ, R15 ;  /* 0x000000ffff037224 */ /* 0x000fe200078e000f */
[C---:B------:R-:W-:Y:S01]  /*0bd0*/  LOP3.LUT R41, R6.reuse, 0x68, RZ, 0xfc, !PT ;  /* 0x0000006806297812 */ /* 0x040fe200078efcff */
[----:B------:R-:W-:Y:S01]  /*0be0*/  IMAD.MOV R11, RZ, RZ, -R11 ;  /* 0x000000ffff0b7224 */ /* 0x000fe200078e0a0b */
[----:B------:R-:W-:Y:S01]  /*0bf0*/  LOP3.LUT R42, R6, 0x6c, RZ, 0xfc, !PT ;  /* 0x0000006c062a7812 */ /* 0x000fe200078efcff */
[----:B------:R-:W-:Y:S01]  /*0c00*/  IMAD R15, R0, R7, R16 ;  /* 0x00000007000f7224 */ /* 0x000fe200078e0210 */
[----:B------:R-:W-:Y:S01]  /*0c10*/  LOP3.LUT R44, R6, 0x70, RZ, 0xfc, !PT ;  /* 0x00000070062c7812 */ /* 0x000fe200078efcff */
[C---:B------:R-:W-:Y:S01]  /*0c20*/  IMAD R16, R0.reuse, R11, R17 ;  /* 0x0000000b00107224 */ /* 0x040fe200078e0211 */
[----:B------:R-:W-:Y:S01]  /*0c30*/  IABS R17, R21 ;  /* 0x0000001500117213 */ /* 0x000fe20000000000 */
[----:B------:R-:W-:Y:S01]  /*0c40*/  @!P2 IMAD.MOV R8, RZ, RZ, -R8 ;  /* 0x000000ffff08a224 */ /* 0x000fe200078e0a08 */
[C---:B------:R-:W-:Y:S01]  /*0c50*/  ISETP.GT.U32.AND P2, PT, R0.reuse, R15, PT ;  /* 0x0000000f0000720c */ /* 0x040fe20003f44070 */
[--C-:B------:R-:W-:Y:S01]  /*0c60*/  @!P6 IMAD.IADD R13, R13, 0x1, -R0.reuse ;  /* 0x000000010d0de824 */ /* 0x100fe200078e0a00 */
[C---:B------:R-:W-:Y:S01]  /*0c70*/  ISETP.GT.U32.AND P6, PT, R0.reuse, R16, PT ;  /* 0x000000100000720c */ /* 0x040fe20003fc4070 */
[----:B------:R-:W-:Y:S01]  /*0c80*/  @!P5 IMAD.MOV R3, RZ, RZ, -R3 ;  /* 0x000000ffff03d224 */ /* 0x000fe200078e0a03 */
[----:B------:R-:W-:Y:S01]  /*0c90*/  ISETP.GT.U32.AND P5, PT, R0, R14, PT ;  /* 0x0000000e0000720c */ /* 0x000fe20003fa4070 */
[----:B------:R-:W-:Y:S01]  /*0ca0*/  @!P3 IMAD.IADD R12, R12, 0x1, -R0 ;  /* 0x000000010c0cb824 */ /* 0x000fe200078e0a00 */
[----:B------:R-:W-:Y:S01]  /*0cb0*/  ISETP.GE.AND P3, PT, R18, RZ, PT ;  /* 0x000000ff1200720c */ /* 0x000fe20003f66270 */
[----:B------:R-:W-:Y:S01]  /*0cc0*/  IMAD.HI.U32 R7, R5, R17, RZ ;  /* 0x0000001105077227 */ /* 0x000fe200078e00ff */
[----:B------:R-:W-:-:S02]  /*0cd0*/  IABS R18, R22 ;  /* 0x0000001600127213 */ /* 0x000fc40000000000 */
[C---:B------:R-:W-:Y:S01]  /*0ce0*/  LOP3.LUT R45, R6.reuse, 0x78, RZ, 0xfc, !PT ;  /* 0x00000078062d7812 */ /* 0x040fe200078efcff */
[----:B------:R-:W-:Y:S01]  /*0cf0*/  IMAD.MOV R11, RZ, RZ, -R7 ;  /* 0x000000ffff0b7224 */ /* 0x000fe200078e0a07 */
[C---:B------:R-:W-:Y:S01]  /*0d00*/  LOP3.LUT R46, R6.reuse, 0x7c, RZ, 0xfc, !PT ;  /* 0x0000007c062e7812 */ /* 0x040fe200078efcff */
[--C-:B------:R-:W-:Y:S01]  /*0d10*/  @!P2 IMAD.IADD R15, R15, 0x1, -R0.reuse ;  /* 0x000000010f0fa824 */ /* 0x100fe200078e0a00 */
[----:B------:R-:W-:Y:S01]  /*0d20*/  LOP3.LUT R47, R6, 0x80, RZ, 0xfc, !PT ;  /* 0x00000080062f7812 */ /* 0x000fe200078efcff */
[--C-:B------:R-:W-:Y:S01]  /*0d30*/  @!P6 IMAD.IADD R16, R16, 0x1, -R0.reuse ;  /* 0x000000011010e824 */ /* 0x100fe200078e0a00 */
[----:B------:R-:W-:Y:S01]  /*0d40*/  IABS R43, R46 ;  /* 0x0000002e002b7213 */ /* 0x000fe20000000000 */
[----:B------:R-:W-:Y:S01]  /*0d50*/  IMAD.HI.U32 R7, R5, R18, RZ ;  /* 0x0000001205077227 */ /* 0x000fe200078e00ff */
[----:B------:R-:W-:Y:S02]  /*0d60*/  ISETP.GT.U32.AND P6, PT, R0, R15, PT ;  /* 0x0000000f0000720c */ /* 0x000fe40003fc4070 */
[----:B------:R-:W-:Y:S01]  /*0d70*/  LOP3.LUT R48, R6, 0x88, RZ, 0xfc, !PT ;  /* 0x0000008806307812 */ /* 0x000fe200078efcff */
[----:B------:R-:W-:Y:S01]  /*0d80*/  @!P5 IMAD.IADD R14, R14, 0x1, -R0 ;  /* 0x000000010e0ed824 */ /* 0x000fe200078e0a00 */
[----:B------:R-:W-:Y:S01]  /*0d90*/  ISETP.GE.AND P5, PT, R19, RZ, PT ;  /* 0x000000ff1300720c */ /* 0x000fe20003fa6270 */
[----:B------:R-:W-:Y:S01]  /*0da0*/  IMAD.MOV R7, RZ, RZ, -R7 ;  /* 0x000000ffff077224 */ /* 0x000fe200078e0a07 */
[----:B------:R-:W-:Y:S01]  /*0db0*/  IABS R19, R23 ;  /* 0x0000001700137213 */ /* 0x000fe20000000000 */
[C---:B------:R-:W-:Y:S01]  /*0dc0*/  IMAD R17, R0.reuse, R11, R17 ;  /* 0x0000000b00117224 */ /* 0x040fe200078e0211 */
[C---:B------:R-:W-:Y:S01]  /*0dd0*/  ISETP.GT.U32.AND P2, PT, R0.reuse, R14, PT ;  /* 0x0000000e0000720c */ /* 0x040fe20003f44070 */
[----:B------:R-:W-:Y:S01]  /*0de0*/  IMAD R18, R0, R7, R18 ;  /* 0x0000000700127224 */ /* 0x000fe200078e0212 */
[C---:B------:R-:W-:Y:S01]  /*0df0*/  LOP3.LUT R50, R6.reuse, 0x90, RZ, 0xfc, !PT ;  /* 0x0000009006327812 */ /* 0x040fe200078efcff */
[----:B------:R-:W-:Y:S01]  /*0e00*/  IMAD.HI.U32 R7, R5, R19, RZ ;  /* 0x0000001305077227 */ /* 0x000fe200078e00ff */
[----:B------:R-:W-:-:S02]  /*0e10*/  LOP3.LUT R49, R6, 0x8c, RZ, 0xfc, !PT ;  /* 0x0000008c06317812 */ /* 0x000fc400078efcff */
[----:B------:R-:W-:Y:S01]  /*0e20*/  LOP3.LUT R51, R6, 0x94, RZ, 0xfc, !PT ;  /* 0x0000009406337812 */ /* 0x000fe200078efcff */
[----:B------:R-:W-:Y:S01]  /*0e30*/  @!P6 IMAD.IADD R15, R15, 0x1, -R0 ;  /* 0x000000010f0fe824 */ /* 0x000fe200078e0a00 */
[C---:B------:R-:W-:Y:S01]  /*0e40*/  ISETP.GT.U32.AND P6, PT, R0.reuse, R18, PT ;  /* 0x000000120000720c */ /* 0x040fe20003fc4070 */
[----:B------:R-:W-:Y:S01]  /*0e50*/  @!P0 IMAD.MOV R12, RZ, RZ, -R12 ;  /* 0x000000ffff0c8224 */ /* 0x000fe200078e0a0c */
[----:B------:R-:W-:Y:S01]  /*0e60*/  ISETP.GT.U32.AND P0, PT, R0, R16, PT ;  /* 0x000000100000720c */ /* 0x000fe20003f04070 */
[----:B------:R-:W-:Y:S01]  /*0e70*/  IMAD.MOV R11, RZ, RZ, -R7 ;  /* 0x000000ffff0b7224 */ /* 0x000fe200078e0a07 */
[----:B------:R-:W-:Y:S01]  /*0e80*/  LOP3.LUT R52, R6, 0x98, RZ, 0xfc, !PT ;  /* 0x0000009806347812 */ /* 0x000fe200078efcff */
[----:B------:R-:W-:Y:S01]  /*0e90*/  @!P2 IMAD.IADD R14, R14, 0x1, -R0 ;  /* 0x000000010e0ea824 */ /* 0x000fe200078e0a00 */
[----:B------:R-:W-:Y:S01]  /*0ea0*/  ISETP.GT.U32.AND P2, PT, R0, R17, PT ;  /* 0x000000110000720c */ /* 0x000fe20003f44070 */
[----:B------:R-:W-:Y:S01]  /*0eb0*/  IMAD.HI.U32 R7, R5, R20, RZ ;  /* 0x0000001405077227 */ /* 0x000fe200078e00ff */
[----:B------:R-:W-:-:S02]  /*0ec0*/  LOP3.LUT R55, R6, 0xa0, RZ, 0xfc, !PT ;  /* 0x000000a006377812 */ /* 0x000fc400078efcff */
[----:B------:R-:W-:Y:S01]  /*0ed0*/  LOP3.LUT R56, R6, 0xa4, RZ, 0xfc, !PT ;  /* 0x000000a406387812 */ /* 0x000fe200078efcff */
[----:B------:R-:W-:Y:S01]  /*0ee0*/  IMAD R19, R0, R11, R19 ;  /* 0x0000000b00137224 */ /* 0x000fe200078e0213 */
[----:B------:R-:W-:Y:S01]  /*0ef0*/  LOP3.LUT R57, R6, 0xa8, RZ, 0xfc, !PT ;  /* 0x000000a806397812 */ /* 0x000fe200078efcff */
[----:B------:R-:W-:Y:S01]  /*0f00*/  @!P6 IMAD.IADD R18, R18, 0x1, -R0 ;  /* 0x000000011212e824 */ /* 0x000fe200078e0a00 */
[----:B------:R-:W-:Y:S01]  /*0f10*/  LOP3.LUT R58, R6, 0xb8, RZ, 0xfc, !PT ;  /* 0x000000b8063a7812 */ /* 0x000fe200078efcff */
[----:B------:R-:W-:Y:S01]  /*0f20*/  IMAD.MOV R11, RZ, RZ, -R7 ;  /* 0x000000ffff0b7224 */ /* 0x000fe200078e0a07 */
[----:B------:R-:W-:Y:S01]  /*0f30*/  IABS R54, R57 ;  /* 0x0000003900367213 */ /* 0x000fe20000000000 */
[----:B------:R-:W-:Y:S01]  /*0f40*/  @!P4 IMAD.MOV R14, RZ, RZ, -R14 ;  /* 0x000000ffff0ec224 */ /* 0x000fe200078e0a0e */
[C---:B------:R-:W-:Y:S01]  /*0f50*/  ISETP.GT.U32.AND P6, PT, R0.reuse, R18, PT ;  /* 0x000000120000720c */ /* 0x040fe20003fc4070 */
[----:B------:R-:W-:Y:S01]  /*0f60*/  @!P2 IMAD.IADD R17, R17, 0x1, -R0 ;  /* 0x000000011111a824 */ /* 0x000fe200078e0a00 */
[----:B------:R-:W-:Y:S01]  /*0f70*/  ISETP.GT.U32.AND P4, PT, R0, R19, PT ;  /* 0x000000130000720c */ /* 0x000fe20003f84070 */
[----:B------:R-:W-:Y:S01]  /*0f80*/  @!P1 IMAD.MOV R13, RZ, RZ, -R13 ;  /* 0x000000ffff0d9224 */ /* 0x000fe200078e0a0d */
[----:B------:R-:W-:Y:S01]  /*0f90*/  ISETP.GE.AND P2, PT, R22, RZ, PT ;  /* 0x000000ff1600720c */ /* 0x000fe20003f46270 */
[C---:B------:R-:W-:Y:S01]  /*0fa0*/  IMAD R20, R0.reuse, R11, R20 ;  /* 0x0000000b00147224 */ /* 0x040fe200078e0214 */
[----:B------:R-:W-:Y:S01]  /*0fb0*/  ISETP.GT.U32.AND P1, PT, R0, R17, PT ;  /* 0x000000110000720c */ /* 0x000fe20003f24070 */
[----:B------:R-:W-:Y:S01]  /*0fc0*/  @!P0 IMAD.IADD R16, R16, 0x1, -R0 ;  /* 0x0000000110108824 */ /* 0x000fe200078e0a00 */
[----:B------:R-:W-:Y:S01]  /*0fd0*/  ISETP.GE.AND P0, PT, R21, RZ, PT ;  /* 0x000000ff1500720c */ /* 0x000fe20003f06270 */
[----:B------:R-:W-:Y:S01]  /*0fe0*/  @!P3 IMAD.MOV R15, RZ, RZ, -R15 ;  /* 0x000000ffff0fb224 */ /* 0x000fe200078e0a0f */
[----:B------:R-:W-:Y:S01]  /*0ff0*/  IABS R21, R25 ;  /* 0x0000001900157213 */ /* 0x000fe20000000000 */
[----:B------:R-:W-:Y:S01]  /*1000*/  @!P5 IMAD.MOV R16, RZ, RZ, -R16 ;  /* 0x000000ffff10d224 */ /* 0x000fe200078e0a10 */
[----:B------:R-:W-:Y:S01]  /*1010*/  LOP3.LUT R11, R6, 0x2c, RZ, 0xfc, !PT ;  /* 0x0000002c060b7812 */ /* 0x000fe200078efcff */
[----:B------:R-:W-:Y:S01]  /*1020*/  @!P6 IMAD.IADD R18, R18, 0x1, -R0 ;  /* 0x000000011212e824 */ /* 0x000fe200078e0a00 */
[----:B------:R-:W-:Y:S01]  /*1030*/  ISETP.GT.U32.AND P6, PT, R0, R20, PT ;  /* 0x000000140000720c */ /* 0x000fe20003fc4070 */
[----:B------:R-:W-:Y:S01]  /*1040*/  IMAD.HI.U32 R7, R5, R21, RZ ;  /* 0x0000001505077227 */ /* 0x000fe200078e00ff */
[----:B------:R-:W-:-:S02]  /*1050*/  IABS R22, R11 ;  /* 0x0000000b00167213 */ /* 0x000fc40000000000 */
[----:B------:R-:W-:Y:S01]  /*1060*/  ISETP.GE.AND P3, PT, R23, RZ, PT ;  /* 0x000000ff1700720c */ /* 0x000fe20003f66270 */
[--C-:B------:R-:W-:Y:S01]  /*1070*/  @!P4 IMAD.IADD R19, R19, 0x1, -R0.reuse ;  /* 0x000000011313c824 */ /* 0x100fe200078e0a00 */
[----:B------:R-:W-:Y:S01]  /*1080*/  ISETP.GE.AND P5, PT, R24, RZ, PT ;  /* 0x000000ff1800720c */ /* 0x000fe20003fa6270 */
[--C-:B------:R-:W-:Y:S01]  /*1090*/  @!P1 IMAD.IADD R17, R17, 0x1, -R0.reuse ;  /* 0x0000000111119824 */ /* 0x100fe200078e0a00 */
[----:B------:R-:W-:Y:S01]  /*10a0*/  ISETP.GE.AND P1, PT, R25, RZ, PT ;  /* 0x000000ff1900720c */ /* 0x000fe20003f26270 */
[----:B------:R-:W-:Y:S01]  /*10b0*/  IMAD.MOV R7, RZ, RZ, -R7 ;  /* 0x000000ffff077224 */ /* 0x000fe200078e0a07 */
[C---:B------:R-:W-:Y:S01]  /*10c0*/  ISETP.GT.U32.AND P4, PT, R0.reuse, R19, PT ;  /* 0x000000130000720c */ /* 0x040fe20003f84070 */
[----:B------:R-:W-:Y:S01]  /*10d0*/  @!P0 IMAD.MOV R17, RZ, RZ, -R17 ;  /* 0x000000ffff118224 */ /* 0x000fe200078e0a11 */
[----:B------:R-:W-:Y:S01]  /*10e0*/  ISETP.GE.AND P0, PT, R11, RZ, PT ;  /* 0x000000ff0b00720c */ /* 0x000fe20003f06270 */
[----:B------:R-:W-:Y:S01]  /*10f0*/  IMAD R21, R0, R7, R21 ;  /* 0x0000000700157224 */ /* 0x000fe200078e0215 */
[----:B------:R-:W-:Y:S01]  /*1100*/  LOP3.LUT R11, R6, 0x30, RZ, 0xfc, !PT ;  /* 0x00000030060b7812 */ /* 0x000fe200078efcff */
[----:B------:R-:W-:Y:S01]  /*1110*/  @!P6 IMAD.IADD R20, R20, 0x1, -R0 ;  /* 0x000000011414e824 */ /* 0x000fe200078e0a00 */
[----:B------:R-:W-:Y:S01]  /*1120*/  LOP3.LUT R25, R6, 0x34, RZ, 0xfc, !PT ;  /* 0x0000003406197812 */ /* 0x000fe200078efcff */
[----:B------:R-:W-:Y:S01]  /*1130*/  IMAD.HI.U32 R7, R5, R22, RZ ;  /* 0x0000001605077227 */ /* 0x000fe200078e00ff */
[----:B------:R-:W-:-:S02]  /*1140*/  IABS R23, R11 ;  /* 0x0000000b00177213 */ /* 0x000fc40000000000 */
[C---:B------:R-:W-:Y:S01]  /*1150*/  ISETP.GT.U32.AND P6, PT, R0.reuse, R20, PT ;  /* 0x000000140000720c */ /* 0x040fe20003fc4070 */
[----:B------:R-:W-:Y:S01]  /*1160*/  @!P2 IMAD.MOV R18, RZ, RZ, -R18 ;  /* 0x000000ffff12a224 */ /* 0x000fe200078e0a12 */
[C---:B------:R-:W-:Y:S01]  /*1170*/  ISETP.GT.U32.AND P2, PT, R0.reuse, R21, PT ;  /* 0x000000150000720c */ /* 0x040fe20003f44070 */
[----:B------:R-:W-:Y:S01]  /*1180*/  IMAD.MOV R7, RZ, RZ, -R7 ;  /* 0x000000ffff077224 */ /* 0x000fe200078e0a07 */
[----:B------:R-:W-:Y:S01]  /*1190*/  IABS R24, R25 ;  /* 0x0000001900187213 */ /* 0x000fe20000000000 */
[----:B------:R-:W-:Y:S01]  /*11a0*/  @!P4 IMAD.IADD R19, R19, 0x1, -R0 ;  /* 0x000000011313c824 */ /* 0x000fe200078e0a00 */
[----:B------:R-:W-:Y:S01]  /*11b0*/  ISETP.GE.AND P4, PT, R11, RZ, PT ;  /* 0x000000ff0b00720c */ /* 0x000fe20003f86270 */
[----:B------:R-:W-:Y:S01]  /*11c0*/  IMAD R22, R0, R7, R22 ;  /* 0x0000000700167224 */ /* 0x000fe200078e0216 */
[C---:B------:R-:W-:Y:S01]  /*11d0*/  LOP3.LUT R60, R6.reuse, 0xc0, RZ, 0xfc, !PT ;  /* 0x000000c0063c7812 */ /* 0x040fe200078efcff */
[----:B------:R-:W-:Y:S01]  /*11e0*/  IMAD.HI.U32 R7, R5, R23, RZ ;  /* 0x0000001705077227 */ /* 0x000fe200078e00ff */
[----:B------:R-:W-:-:S02]  /*11f0*/  LOP3.LUT R62, R6, 0xc4, RZ, 0xfc, !PT ;  /* 0x000000c4063e7812 */ /* 0x000fc400078efcff */
[C---:B------:R-:W-:Y:S01]  /*1200*/  LOP3.LUT R64, R6.reuse, 0xdc, RZ, 0xfc, !PT ;  /* 0x000000dc06407812 */ /* 0x040fe200078efcff */
[----:B------:R-:W-:Y:S01]  /*1210*/  IMAD.MOV R11, RZ, RZ, -R7 ;  /* 0x000000ffff0b7224 */ /* 0x000fe200078e0a07 */
[----:B------:R-:W-:Y:S01]  /*1220*/  LOP3.LUT R66, R6, 0xe0, RZ, 0xfc, !PT ;  /* 0x000000e006427812 */ /* 0x000fe200078efcff */
[--C-:B------:R-:W-:Y:S01]  /*1230*/  @!P2 IMAD.IADD R21, R21, 0x1, -R0.reuse ;  /* 0x000000011515a824 */ /* 0x100fe200078e0a00 */
[----:B------:R-:W-:Y:S01]  /*1240*/  IABS R87, R64 ;  /* 0x0000004000577213 */ /* 0x000fe20000000000 */
[----:B------:R-:W-:Y:S01]  /*1250*/  @!P6 IMAD.IADD R20, R20, 0x1, -R0 ;  /* 0x000000011414e824 */ /* 0x000fe200078e0a00 */
[----:B------:R-:W-:Y:S01]  /*1260*/  ISETP.GE.AND P6, PT, R25, RZ, PT ;  /* 0x000000ff1900720c */ /* 0x000fe20003fc6270 */
[C---:B------:R-:W-:Y:S01]  /*1270*/  IMAD R23, R0.reuse, R11, R23 ;  /* 0x0000000b00177224 */ /* 0x040fe200078e0217 */
[C---:B------:R-:W-:Y:S01]  /*1280*/  ISETP.GT.U32.AND P2, PT, R0.reuse, R21, PT ;  /* 0x000000150000720c */ /* 0x040fe20003f44070 */
[----:B------:R-:W-:Y:S01]  /*1290*/  @!P5 IMAD.MOV R20, RZ, RZ, -R20 ;  /* 0x000000ffff14d224 */ /* 0x000fe200078e0a14 */
[----:B------:R-:W-:Y:S01]  /*12a0*/  IABS R25, R26 ;  /* 0x0000001a00197213 */ /* 0x000fe20000000000 */
[----:B------:R-:W-:Y:S01]  /*12b0*/  @!P3 IMAD.MOV R19, RZ, RZ, -R19 ;  /* 0x000000ffff13b224 */ /* 0x000fe200078e0a13 */
[C---:B------:R-:W-:Y:S01]  /*12c0*/  ISETP.GT.U32.AND P5, PT, R0.reuse, R23, PT ;  /* 0x000000170000720c */ /* 0x040fe20003fa4070 */
[----:B------:R-:W-:Y:S01]  /*12d0*/  IMAD.HI.U32 R7, R5, R24, RZ ;  /* 0x0000001805077227 */ /* 0x000fe200078e00ff */
[----:B------:R-:W-:-:S02]  /*12e0*/  ISETP.GT.U32.AND P3, PT, R0, R22, PT ;  /* 0x000000160000720c */ /* 0x000fc40003f64070 */
[----:B------:R-:W-:Y:S01]  /*12f0*/  IABS R89, R66 ;  /* 0x0000004200597213 */ /* 0x000fe20000000000 */
[----:B------:R-:W-:Y:S01]  /*1300*/  IMAD.MOV R7, RZ, RZ, -R7 ;  /* 0x000000ffff077224 */ /* 0x000fe200078e0a07 */
[C---:B------:R-:W-:Y:S02]  /*1310*/  LOP3.LUT R68, R6.reuse, 0xe4, RZ, 0xfc, !PT ;  /* 0x000000e406447812 */ /* 0x040fe400078efcff */
[----:B------:R-:W-:Y:S01]  /*1320*/  LOP3.LUT R70, R6, 0xe8, RZ, 0xfc, !PT ;  /* 0x000000e806467812 */ /* 0x000fe200078efcff */
[----:B------:R-:W-:Y:S01]  /*1330*/  @!P2 IMAD.IADD R21, R21, 0x1, -R0 ;  /* 0x000000011515a824 */ /* 0x000fe200078e0a00 */
[----:B------:R-:W-:Y:S01]  /*1340*/  ISETP.GE.AND P2, PT, R26, RZ, PT ;  /* 0x000000ff1a00720c */ /* 0x000fe20003f46270 */
[----:B------:R-:W-:Y:S01]  /*1350*/  IMAD R24, R0, R7, R24 ;  /* 0x0000000700187224 */ /* 0x000fe200078e0218 */
[----:B------:R-:W-:Y:S01]  /*1360*/  IABS R26, R30 ;  /* 0x0000001e001a7213 */ /* 0x000fe20000000000 */
[----:B------:R-:W-:Y:S01]  /*1370*/  @!P5 IMAD.IADD R23, R23, 0x1, -R0 ;  /* 0x000000011717d824 */ /* 0x000fe200078e0a00 */
[----:B------:R-:W-:Y:S01]  /*1380*/  IABS R91, R68 ;  /* 0x00000044005b7213 */ /* 0x000fe20000000000 */
[----:B------:R-:W-:Y:S01]  /*1390*/  IMAD.HI.U32 R7, R5, R25, RZ ;  /* 0x0000001905077227 */ /* 0x000fe200078e00ff */
[----:B------:R-:W-:-:S02]  /*13a0*/  IABS R93, R70 ;  /* 0x00000046005d7213 */ /* 0x000fc40000000000 */
[----:B------:R-:W-:Y:S01]  /*13b0*/  ISETP.GT.U32.AND P5, PT, R0, R23, PT ;  /* 0x000000170000720c */ /* 0x000fe20003fa4070 */
[----:B------:R-:W-:Y:S01]  /*13c0*/  @!P3 IMAD.IADD R22, R22, 0x1, -R0 ;  /* 0x000000011616b824 */ /* 0x000fe200078e0a00 */
[----:B---3--:R-:W-:Y:S01]  /*13d0*/  LOP3.LUT R9, R74, 0x1f, RZ, 0xc0, !PT ;  /* 0x0000001f4a097812 */ /* 0x008fe200078ec0ff */
[----:B------:R-:W-:Y:S02]  /*13e0*/  IMAD.MOV R11, RZ, RZ, -R7 ;  /* 0x000000ffff0b7224 */ /* 0x000fe400078e0a07 */
[----:B------:R-:W-:Y:S01]  /*13f0*/  @!P1 IMAD.MOV R21, RZ, RZ, -R21 ;  /* 0x000000ffff159224 */ /* 0x000fe200078e0a15 */
[C---:B------:R-:W-:Y:S01]  /*1400*/  ISETP.GT.U32.AND P1, PT, R0.reuse, R24, PT ;  /* 0x000000180000720c */ /* 0x040fe20003f24070 */
[----:B------:R-:W-:Y:S01]  /*1410*/  IMAD.HI.U32 R7, R5, R26, RZ ;  /* 0x0000001a05077227 */ /* 0x000fe200078e00ff */
[----:B------:R-:W-:-:S03]  /*1420*/  ISETP.GT.U32.AND P3, PT, R0, R22, PT ;  /* 0x000000160000720c */ /* 0x000fc60003f64070 */
[----:B------:R-:W-:Y:S02]  /*1430*/  IMAD.MOV R7, RZ, RZ, -R7 ;  /* 0x000000ffff077224 */ /* 0x000fe400078e0a07 */
[----:B------:R-:W-:Y:S02]  /*1440*/  @!P5 IMAD.IADD R23, R23, 0x1, -R0 ;  /* 0x000000011717d824 */ /* 0x000fe400078e0a00 */
[C---:B------:R-:W-:Y:S02]  /*1450*/  IMAD R26, R0.reuse, R7, R26 ;  /* 0x00000007001a7224 */ /* 0x040fe400078e021a */
[----:B------:R-:W-:Y:S02]  /*1460*/  IMAD R25, R0, R11, R25 ;  /* 0x0000000b00197224 */ /* 0x000fe400078e0219 */
[--C-:B------:R-:W-:Y:S01]  /*1470*/  @!P1 IMAD.IADD R24, R24, 0x1, -R0.reuse ;  /* 0x0000000118189824 */ /* 0x100fe200078e0a00 */
[----:B------:R-:W-:Y:S01]  /*1480*/  ISETP.GT.U32.AND P5, PT, R0, R26, PT ;  /* 0x0000001a0000720c */ /* 0x000fe20003fa4070 */
[----:B------:R-:W-:Y:S01]  /*1490*/  @!P3 IMAD.IADD R22, R22, 0x1, -R0 ;  /* 0x000000011616b824 */ /* 0x000fe200078e0a00 */
[C---:B------:R-:W-:Y:S01]  /*14a0*/  ISETP.GT.U32.AND P3, PT, R0.reuse, R25, PT ;  /* 0x000000190000720c */ /* 0x040fe20003f64070 */
[----:B------:R-:W-:Y:S01]  /*14b0*/  IMAD.HI.U32 R7, R5, R27, RZ ;  /* 0x0000001b05077227 */ /* 0x000fe200078e00ff */
[----:B------:R-:W-:-:S03]  /*14c0*/  ISETP.GT.U32.AND P1, PT, R0, R24, PT ;  /* 0x000000180000720c */ /* 0x000fc60003f24070 */
[----:B------:R-:W-:-:S04]  /*14d0*/  IMAD.HI.U32 R11, R5, R29, RZ ;  /* 0x0000001d050b7227 */ /* 0x000fc800078e00ff */
[----:B------:R-:W-:Y:S02]  /*14e0*/  IMAD.MOV R7, RZ, RZ, -R7 ;  /* 0x000000ffff077224 */ /* 0x000fe400078e0a07 */
[--C-:B------:R-:W-:Y:S01]  /*14f0*/  @!P5 IMAD.IADD R26, R26, 0x1, -R0.reuse ;  /* 0x000000011a1ad824 */ /* 0x100fe200078e0a00 */
[----:B------:R-:W-:Y:S01]  /*1500*/  ISETP.GE.AND P5, PT, R31, RZ, PT ;  /* 0x000000ff1f00720c */ /* 0x000fe20003fa6270 */
[----:B------:R-:W-:Y:S01]  /*1510*/  IMAD.MOV R11, RZ, RZ, -R11 ;  /* 0x000000ffff0b7224 */ /* 0x000fe200078e0a0b */
[----:B------:R-:W-:Y:S01]  /*1520*/  IABS R31, R34 ;  /* 0x00000022001f7213 */ /* 0x000fe20000000000 */
[----:B------:R-:W-:Y:S01]  /*1530*/  @!P4 IMAD.MOV R23, RZ, RZ, -R23 ;  /* 0x000000ffff17c224 */ /* 0x000fe200078e0a17 */
[C---:B------:R-:W-:Y:S01]  /*1540*/  ISETP.GT.U32.AND P4, PT, R0.reuse, R26, PT ;  /* 0x0000001a0000720c */ /* 0x040fe20003f84070 */
[----:B------:R-:W-:Y:S02]  /*1550*/  @!P3 IMAD.IADD R25, R25, 0x1, -R0 ;  /* 0x000000011919b824 */ /* 0x000fe400078e0a00 */
[----:B------:R-:W-:-:S02]  /*1560*/  IMAD R27, R0, R7, R27 ;  /* 0x00000007001b7224 */ /* 0x000fc400078e021b */
[----:B------:R-:W-:Y:S01]  /*1570*/  @!P1 IMAD.IADD R24, R24, 0x1, -R0 ;  /* 0x0000000118189824 */ /* 0x000fe200078e0a00 */
[C---:B------:R-:W-:Y:S01]  /*1580*/  ISETP.GT.U32.AND P3, PT, R0.reuse, R25, PT ;  /* 0x000000190000720c */ /* 0x040fe20003f64070 */
[C---:B------:R-:W-:Y:S01]  /*1590*/  IMAD R29, R0.reuse, R11, R29 ;  /* 0x0000000b001d7224 */ /* 0x040fe200078e021d */
[----:B------:R-:W-:Y:S01]  /*15a0*/  ISETP.GT.U32.AND P1, PT, R0, R27, PT ;  /* 0x0000001b0000720c */ /* 0x000fe20003f24070 */
[----:B------:R-:W-:-:S04]  /*15b0*/  IMAD.HI.U32 R7, R5, R28, RZ ;  /* 0x0000001c05077227 */ /* 0x000fc800078e00ff */
[----:B------:R-:W-:Y:S01]  /*15c0*/  @!P6 IMAD.MOV R24, RZ, RZ, -R24 ;  /* 0x000000ffff18e224 */ /* 0x000fe200078e0a18 */
[----:B------:R-:W-:Y:S01]  /*15d0*/  ISETP.GT.U32.AND P6, PT, R0, R29, PT ;  /* 0x0000001d0000720c */ /* 0x000fe20003fc4070 */
[----:B------:R-:W-:Y:S02]  /*15e0*/  IMAD.MOV R7, RZ, RZ, -R7 ;  /* 0x000000ffff077224 */ /* 0x000fe400078e0a07 */
[----:B------:R-:W-:Y:S02]  /*15f0*/  @!P4 IMAD.IADD R26, R26, 0x1, -R0 ;  /* 0x000000011a1ac824 */ /* 0x000fe400078e0a00 */
[----:B------:R-:W-:Y:S02]  /*1600*/  IMAD R28, R0, R7, R28 ;  /* 0x00000007001c7224 */ /* 0x000fe400078e021c */
[----:B------:R-:W-:Y:S01]  /*1610*/  @!P0 IMAD.MOV R22, RZ, RZ, -R22 ;  /* 0x000000ffff168224 */ /* 0x000fe200078e0a16 */
[----:B------:R-:W-:Y:S01]  /*1620*/  ISETP.GE.AND P0, PT, R30, RZ, PT ;  /* 0x000000ff1e00720c */ /* 0x000fe20003f06270 */
[----:B------:R-:W-:Y:S01]  /*1630*/  @!P3 IMAD.IADD R25, R25, 0x1, -R0 ;  /* 0x000000011919b824 */ /* 0x000fe200078e0a00 */
[----:B------:R-:W-:Y:S01]  /*1640*/  ISETP.GT.U32.AND P4, PT, R0, R28, PT ;  /* 0x0000001c0000720c */ /* 0x000fe20003f84070 */
[----:B------:R-:W-:Y:S01]  /*1650*/  IMAD.HI.U32 R11, R5, R31, RZ ;  /* 0x0000001f050b7227 */ /* 0x000fe200078e00ff */
[----:B------:R-:W-:-:S02]  /*1660*/  ISETP.GE.AND P3, PT, R32, RZ, PT ;  /* 0x000000ff2000720c */ /* 0x000fc40003f66270 */
[----:B------:R-:W-:Y:S01]  /*1670*/  LOP3.LUT R32, R6, 0x4c, RZ, 0xfc, !PT ;  /* 0x0000004c06207812 */ /* 0x000fe200078efcff */
[--C-:B------:R-:W-:Y:S02]  /*1680*/  @!P6 IMAD.IADD R29, R29, 0x1, -R0.reuse ;  /* 0x000000011d1de824 */ /* 0x100fe400078e0a00 */
[----:B------:R-:W-:Y:S01]  /*1690*/  IMAD.MOV R11, RZ, RZ, -R11 ;  /* 0x000000ffff0b7224 */ /* 0x000fe200078e0a0b */
[----:B------:R-:W-:Y:S01]  /*16a0*/  IABS R30, R32 ;  /* 0x00000020001e7213 */ /* 0x000fe20000000000 */
[----:B------:R-:W-:Y:S01]  /*16b0*/  @!P1 IMAD.IADD R27, R27, 0x1, -R0 ;  /* 0x000000011b1b9824 */ /* 0x000fe200078e0a00 */
[----:B------:R-:W-:Y:S01]  /*16c0*/  ISETP.GT.U32.AND P6, PT, R0, R29, PT ;  /* 0x0000001d0000720c */ /* 0x000fe20003fc4070 */
[----:B------:R-:W-:Y:S01]  /*16d0*/  @!P0 IMAD.MOV R26, RZ, RZ, -R26 ;  /* 0x000000ffff1a8224 */ /* 0x000fe200078e0a1a */
[----:B------:R-:W-:Y:S01]  /*16e0*/  ISETP.GE.AND P0, PT, R32, RZ, PT ;  /* 0x000000ff2000720c */ /* 0x000fe20003f06270 */
[----:B------:R-:W-:Y:S01]  /*16f0*/  @!P4 IMAD.IADD R28, R28, 0x1, -R0 ;  /* 0x000000011c1cc824 */ /* 0x000fe200078e0a00 */
[----:B------:R-:W-:Y:S01]  /*1700*/  IABS R32, R36 ;  /* 0x0000002400207213 */ /* 0x000fe20000000000 */
[----:B------:R-:W-:Y:S01]  /*1710*/  IMAD.HI.U32 R7, R5, R30, RZ ;  /* 0x0000001e05077227 */ /* 0x000fe200078e00ff */
[----:B------:R-:W-:-:S02]  /*1720*/  ISETP.GT.U32.AND P1, PT, R0, R27, PT ;  /* 0x0000001b0000720c */ /* 0x000fc40003f24070 */
[C---:B------:R-:W-:Y:S01]  /*1730*/  ISETP.GT.U32.AND P4, PT, R0.reuse, R28, PT ;  /* 0x0000001c0000720c */ /* 0x040fe20003f84070 */
[C---:B------:R-:W-:Y:S02]  /*1740*/  IMAD R31, R0.reuse, R11, R31 ;  /* 0x0000000b001f7224 */ /* 0x040fe400078e021f */
[----:B------:R-:W-:Y:S02]  /*1750*/  IMAD.MOV R7, RZ, RZ, -R7 ;  /* 0x000000ffff077224 */ /* 0x000fe400078e0a07 */
[----:B------:R-:W-:Y:S01]  /*1760*/  @!P6 IMAD.IADD R29, R29, 0x1, -R0 ;  /* 0x000000011d1de824 */ /* 0x000fe200078e0a00 */
[C---:B------:R-:W-:Y:S01]  /*1770*/  ISETP.GT.U32.AND P6, PT, R0.reuse, R31, PT ;  /* 0x0000001f0000720c */ /* 0x040fe20003fc4070 */
[----:B------:R-:W-:Y:S02]  /*1780*/  IMAD R30, R0, R7, R30 ;  /* 0x00000007001e7224 */ /* 0x000fe400078e021e */
[----:B------:R-:W-:-:S04]  /*1790*/  IMAD.HI.U32 R7, R5, R32, RZ ;  /* 0x0000002005077227 */ /* 0x000fc800078e00ff */
[----:B------:R-:W-:Y:S01]  /*17a0*/  @!P2 IMAD.MOV R25, RZ, RZ, -R25 ;  /* 0x000000ffff19a224 */ /* 0x000fe200078e0a19 */
[----:B------:R-:W-:Y:S01]  /*17b0*/  ISETP.GE.AND P2, PT, R33, RZ, PT ;  /* 0x000000ff2100720c */ /* 0x000fe20003f46270 */
[----:B------:R-:W-:Y:S01]  /*17c0*/  IMAD.MOV R7, RZ, RZ, -R7 ;  /* 0x000000ffff077224 */ /* 0x000fe200078e0a07 */
[----:B------:R-:W-:Y:S01]  /*17d0*/  IABS R33, R37 ;  /* 0x0000002500217213 */ /* 0x000fe20000000000 */
[----:B------:R-:W-:Y:S01]  /*17e0*/  @!P4 IMAD.IADD R28, R28, 0x1, -R0 ;  /* 0x000000011c1cc824 */ /* 0x000fe200078e0a00 */
[C---:B------:R-:W-:Y:S01]  /*17f0*/  ISETP.GT.U32.AND P4, PT, R0.reuse, R30, PT ;  /* 0x0000001e0000720c */ /* 0x040fe20003f84070 */
[----:B------:R-:W-:Y:S02]  /*1800*/  IMAD R32, R0, R7, R32 ;  /* 0x0000000700207224 */ /* 0x000fe400078e0220 */
[----:B------:R-:W-:-:S04]  /*1810*/  IMAD.HI.U32 R7, R5, R33, RZ ;  /* 0x0000002105077227 */ /* 0x000fc800078e00ff */
[----:B------:R-:W-:Y:S01]  /*1820*/  @!P6 IMAD.IADD R31, R31, 0x1, -R0 ;  /* 0x000000011f1fe824 */ /* 0x000fe200078e0a00 */
[----:B------:R-:W-:Y:S01]  /*1830*/  ISETP.GE.AND P6, PT, R36, RZ, PT ;  /* 0x000000ff2400720c */ /* 0x000fe20003fc6270 */
[----:B------:R-:W-:Y:S01]  /*1840*/  IMAD.MOV R7, RZ, RZ, -R7 ;  /* 0x000000ffff077224 */ /* 0x000fe200078e0a07 */
[----:B------:R-:W-:Y:S01]  /*1850*/  IABS R36, R40 ;  /* 0x0000002800247213 */ /* 0x000fe20000000000 */
[----:B------:R-:W-:Y:S01]  /*1860*/  @!P3 IMAD.MOV R28, RZ, RZ, -R28 ;  /* 0x000000ffff1cb224 */ /* 0x000fe200078e0a1c */
[C---:B------:R-:W-:Y:S01]  /*1870*/  ISETP.GT.U32.AND P3, PT, R0.reuse, R31, PT ;  /* 0x0000001f0000720c */ /* 0x040fe20003f64070 */
[----:B------:R-:W-:Y:S02]  /*1880*/  IMAD R33, R0, R7, R33 ;  /* 0x0000000700217224 */ /* 0x000fe400078e0221 */
[----:B------:R-:W-:Y:S01]  /*1890*/  @!P1 IMAD.IADD R27, R27, 0x1, -R0 ;  /* 0x000000011b1b9824 */ /* 0x000fe200078e0a00 */
[----:B------:R-:W-:Y:S01]  /*18a0*/  ISETP.GE.AND P1, PT, R34, RZ, PT ;  /* 0x000000ff2200720c */ /* 0x000fe20003f26270 */
[----:B------:R-:W-:Y:S01]  /*18b0*/  IMAD.HI.U32 R7, R5, R35, RZ ;  /* 0x0000002305077227 */ /* 0x000fe200078e00ff */
[----:B------:R-:W-:-:S03]  /*18c0*/  IABS R34, R38 ;  /* 0x0000002600227213 */ /* 0x000fc60000000000 */
[----:B------:R-:W-:Y:S01]  /*18d0*/  @!P4 IMAD.IADD R30, R30, 0x1, -R0 ;  /* 0x000000011e1ec824 */ /* 0x000fe200078e0a00 */
[----:B------:R-:W-:Y:S01]  /*18e0*/  ISETP.GT.U32.AND P4, PT, R0, R32, PT ;  /* 0x000000200000720c */ /* 0x000fe20003f84070 */
[----:B------:R-:W-:Y:S02]  /*18f0*/  IMAD.MOV R7, RZ, RZ, -R7 ;  /* 0x000000ffff077224 */ /* 0x000fe400078e0a07 */
[----:B------:R-:W-:-:S04]  /*1900*/  IMAD.HI.U32 R11, R5, R34, RZ ;  /* 0x00000022050b7227 */ /* 0x000fc800078e00ff */
[----:B------:R-:W-:Y:S01]  /*1910*/  @!P5 IMAD.MOV R27, RZ, RZ, -R27 ;  /* 0x000000ffff1bd224 */ /* 0x000fe200078e0a1b */
[C---:B------:R-:W-:Y:S01]  /*1920*/  ISETP.GT.U32.AND P5, PT, R0.reuse, R30, PT ;  /* 0x0000001e0000720c */ /* 0x040fe20003fa4070 */
[C---:B------:R-:W-:Y:S02]  /*1930*/  IMAD R35, R0.reuse, R7, R35 ;  /* 0x0000000700237224 */ /* 0x040fe400078e0223 */
[----:B------:R-:W-:Y:S02]  /*1940*/  IMAD.MOV R11, RZ, RZ, -R11 ;  /* 0x000000ffff0b7224 */ /* 0x000fe400078e0a0b */
[----:B------:R-:W-:Y:S01]  /*1950*/  @!P3 IMAD.IADD R31, R31, 0x1, -R0 ;  /* 0x000000011f1fb824 */ /* 0x000fe200078e0a00 */
[C---:B------:R-:W-:Y:S01]  /*1960*/  ISETP.GT.U32.AND P3, PT, R0.reuse, R35, PT ;  /* 0x000000230000720c */ /* 0x040fe20003f64070 */
[----:B------:R-:W-:Y:S02]  /*1970*/  IMAD R34, R0, R11, R34 ;  /* 0x0000000b00227224 */ /* 0x000fe400078e0222 */
[----:B------:R-:W-:-:S02]  /*1980*/  @!P4 IMAD.IADD R32, R32, 0x1, -R0 ;  /* 0x000000012020c824 */ /* 0x000fc400078e0a00 */
[----:B------:R-:W-:Y:S01]  /*1990*/  @!P2 IMAD.MOV R29, RZ, RZ, -R29 ;  /* 0x000000ffff1da224 */ /* 0x000fe200078e0a1d */
[----:B------:R-:W-:Y:S01]  /*19a0*/  ISETP.GT.U32.AND P2, PT, R0, R34, PT ;  /* 0x000000220000720c */ /* 0x000fe20003f44070 */
[----:B------:R-:W-:Y:S01]  /*19b0*/  @!P5 IMAD.IADD R30, R30, 0x1, -R0 ;  /* 0x000000011e1ed824 */ /* 0x000fe200078e0a00 */
[C---:B------:R-:W-:Y:S01]  /*19c0*/  ISETP.GT.U32.AND P4, PT, R0.reuse, R32, PT ;  /* 0x000000200000720c */ /* 0x040fe20003f84070 */
[----:B------:R-:W-:Y:S01]  /*19d0*/  IMAD.HI.U32 R7, R5, R36, RZ ;  /* 0x0000002405077227 */ /* 0x000fe200078e00ff */
[----:B------:R-:W-:-:S03]  /*19e0*/  ISETP.GT.U32.AND P5, PT, R0, R33, PT ;  /* 0x000000210000720c */ /* 0x000fc60003fa4070 */
[----:B------:R-:W-:Y:S01]  /*19f0*/  @!P0 IMAD.MOV R30, RZ, RZ, -R30 ;  /* 0x000000ffff1e8224 */ /* 0x000fe200078e0a1e */
[----:B------:R-:W-:Y:S01]  /*1a00*/  ISETP.GE.AND P0, PT, R37, RZ, PT ;  /* 0x000000ff2500720c */ /* 0x000fe20003f06270 */
[--C-:B------:R-:W-:Y:S01]  /*1a10*/  @!P3 IMAD.IADD R35, R35, 0x1, -R0.reuse ;  /* 0x000000012323b824 */ /* 0x100fe200078e0a00 */
[----:B------:R-:W-:Y:S01]  /*1a20*/  IABS R37, R41 ;  /* 0x0000002900257213 */ /* 0x000fe20000000000 */
[----:B------:R-:W-:Y:S02]  /*1a30*/  IMAD.MOV R7, RZ, RZ, -R7 ;  /* 0x000000ffff077224 */ /* 0x000fe400078e0a07 */
[----:B------:R-:W-:Y:S01]  /*1a40*/  @!P2 IMAD.IADD R34, R34, 0x1, -R0 ;  /* 0x000000012222a824 */ /* 0x000fe200078e0a00 */
[C---:B------:R-:W-:Y:S01]  /*1a50*/  ISETP.GT.U32.AND P3, PT, R0.reuse, R35, PT ;  /* 0x000000230000720c */ /* 0x040fe20003f64070 */
[----:B------:R-:W-:Y:S02]  /*1a60*/  IMAD R36, R0, R7, R36 ;  /* 0x0000000700247224 */ /* 0x000fe400078e0224 */
[----:B------:R-:W-:-:S04]  /*1a70*/  IMAD.HI.U32 R7, R5, R37, RZ ;  /* 0x0000002505077227 */ /* 0x000fc800078e00ff */
[--C-:B------:R-:W-:Y:S01]  /*1a80*/  @!P4 IMAD.IADD R32, R32, 0x1, -R0.reuse ;  /* 0x000000012020c824 */ /* 0x100fe200078e0a00 */
[----:B------:R-:W-:Y:S01]  /*1a90*/  ISETP.GE.AND P4, PT, R38, RZ, PT ;  /* 0x000000ff2600720c */ /* 0x000fe20003f86270 */
[----:B------:R-:W-:Y:S01]  /*1aa0*/  IMAD.MOV R11, RZ, RZ, -R7 ;  /* 0x000000ffff0b7224 */ /* 0x000fe200078e0a07 */
[----:B------:R-:W-:Y:S01]  /*1ab0*/  IABS R38, R42 ;  /* 0x0000002a00267213 */ /* 0x000fe20000000000 */
[----:B------:R-:W-:Y:S01]  /*1ac0*/  @!P1 IMAD.MOV R31, RZ, RZ, -R31 ;  /* 0x000000ffff1f9224 */ /* 0x000fe200078e0a1f */
[C---:B------:R-:W-:Y:S01]  /*1ad0*/  ISETP.GT.U32.AND P1, PT, R0.reuse, R34, PT ;  /* 0x000000220000720c */ /* 0x040fe20003f24070 */
[----:B------:R-:W-:Y:S01]  /*1ae0*/  @!P5 IMAD.IADD R33, R33, 0x1, -R0 ;  /* 0x000000012121d824 */ /* 0x000fe200078e0a00 */
[----:B------:R-:W-:Y:S01]  /*1af0*/  ISETP.GE.AND P5, PT, R39, RZ, PT ;  /* 0x000000ff2700720c */ /* 0x000fe20003fa6270 */
[C---:B------:R-:W-:Y:S01]  /*1b00*/  IMAD R37, R0.reuse, R11, R37 ;  /* 0x0000000b00257224 */ /* 0x040fe200078e0225 */
[----:B------:R-:W-:Y:S01]  /*1b10*/  IABS R39, R44 ;  /* 0x0000002c00277213 */ /* 0x000fe20000000000 */
[----:B------:R-:W-:Y:S01]  /*1b20*/  IMAD.HI.U32 R7, R5, R38, RZ ;  /* 0x0000002605077227 */ /* 0x000fe200078e00ff */
[----:B------:R-:W-:-:S03]  /*1b30*/  ISETP.GT.U32.AND P2, PT, R0, R33, PT ;  /* 0x000000210000720c */ /* 0x000fc60003f44070 */
[----:B------:R-:W-:Y:S01]  /*1b40*/  @!P3 IMAD.IADD R35, R35, 0x1, -R0 ;  /* 0x000000012323b824 */ /* 0x000fe200078e0a00 */
[C---:B------:R-:W-:Y:S01]  /*1b50*/  ISETP.GT.U32.AND P3, PT, R0.reuse, R37, PT ;  /* 0x000000250000720c */ /* 0x040fe20003f64070 */
[----:B------:R-:W-:Y:S02]  /*1b60*/  IMAD.MOV R7, RZ, RZ, -R7 ;  /* 0x000000ffff077224 */ /* 0x000fe400078e0a07 */
[----:B------:R-:W-:Y:S01]  /*1b70*/  @!P6 IMAD.MOV R32, RZ, RZ, -R32 ;  /* 0x000000ffff20e224 */ /* 0x000fe200078e0a20 */
[----:B------:R-:W-:Y:S01]  /*1b80*/  ISETP.GT.U32.AND P6, PT, R0, R36, PT ;  /* 0x000000240000720c */ /* 0x000fe20003fc4070 */
[----:B------:R-:W-:Y:S01]  /*1b90*/  @!P1 IMAD.IADD R34, R34, 0x1, -R0 ;  /* 0x0000000122229824 */ /* 0x000fe200078e0a00 */
[----:B------:R-:W-:Y:S01]  /*1ba0*/  ISETP.GE.AND P1, PT, R41, RZ, PT ;  /* 0x000000ff2900720c */ /* 0x000fe20003f26270 */
[----:B------:R-:W-:Y:S01]  /*1bb0*/  IMAD R38, R0, R7, R38 ;  /* 0x0000000700267224 */ /* 0x000fe200078e0226 */
[----:B------:R-:W-:Y:S01]  /*1bc0*/  LOP3.LUT R41, R6, 0x74, RZ, 0xfc, !PT ;  /* 0x0000007406297812 */ /* 0x000fe200078efcff */
[----:B------:R-:W-:-:S02]  /*1bd0*/  @!P4 IMAD.MOV R34, RZ, RZ, -R34 ;  /* 0x000000ffff22c224 */ /* 0x000fc400078e0a22 */
[--C-:B------:R-:W-:Y:S01]  /*1be0*/  @!P2 IMAD.IADD R33, R33, 0x1, -R0.reuse ;  /* 0x000000012121a824 */ /* 0x100fe200078e0a00 */
[----:B------:R-:W-:Y:S01]  /*1bf0*/  ISETP.GT.U32.AND P4, PT, R0, R38, PT ;  /* 0x000000260000720c */ /* 0x000fe20003f84070 */
[--C-:B------:R-:W-:Y:S01]  /*1c00*/  @!P3 IMAD.IADD R37, R37, 0x1, -R0.reuse ;  /* 0x000000012525b824 */ /* 0x100fe200078e0a00 */
[----:B------:R-:W-:Y:S01]  /*1c10*/  ISETP.GE.AND P2, PT, R40, RZ, PT ;  /* 0x000000ff2800720c */ /* 0x000fe20003f46270 */
[----:B------:R-:W-:Y:S01]  /*1c20*/  @!P0 IMAD.MOV R33, RZ, RZ, -R33 ;  /* 0x000000ffff218224 */ /* 0x000fe200078e0a21 */
[----:B------:R-:W-:Y:S01]  /*1c30*/  IABS R40, R41 ;  /* 0x0000002900287213 */ /* 0x000fe20000000000 */
[--C-:B------:R-:W-:Y:S01]  /*1c40*/  @!P6 IMAD.IADD R36, R36, 0x1, -R0.reuse ;  /* 0x000000012424e824 */ /* 0x100fe200078e0a00 */
[----:B------:R-:W-:Y:S01]  /*1c50*/  ISETP.GT.U32.AND P0, PT, R0, R37, PT ;  /* 0x000000250000720c */ /* 0x000fe20003f04070 */
[----:B------:R-:W-:Y:S01]  /*1c60*/  IMAD.HI.U32 R7, R5, R39, RZ ;  /* 0x0000002705077227 */ /* 0x000fe200078e00ff */
[----:B------:R-:W-:Y:S02]  /*1c70*/  ISETP.GE.AND P6, PT, R42, RZ, PT ;  /* 0x000000ff2a00720c */ /* 0x000fe40003fc6270 */
[----:B------:R-:W-:Y:S01]  /*1c80*/  ISETP.GT.U32.AND P3, PT, R0, R36, PT ;  /* 0x000000240000720c */ /* 0x000fe20003f64070 */
[----:B------:R-:W-:Y:S01]  /*1c90*/  IMAD.MOV R7, RZ, RZ, -R7 ;  /* 0x000000ffff077224 */ /* 0x000fe200078e0a07 */
[----:B------:R-:W-:Y:S01]  /*1ca0*/  IABS R42, R45 ;  /* 0x0000002d002a7213 */ /* 0x000fe20000000000 */
[----:B------:R-:W-:-:S02]  /*1cb0*/  @!P4 IMAD.IADD R38, R38, 0x1, -R0 ;  /* 0x000000012626c824 */ /* 0x000fc400078e0a00 */
[C---:B------:R-:W-:Y:S02]  /*1cc0*/  IMAD R39, R0.reuse, R7, R39 ;  /* 0x0000000700277224 */ /* 0x040fe400078e0227 */
[----:B------:R-:W-:Y:S01]  /*1cd0*/  IMAD.HI.U32 R7, R5, R40, RZ ;  /* 0x0000002805077227 */ /* 0x000fe200078e00ff */
[----:B------:R-:W-:-:S03]  /*1ce0*/  ISETP.GT.U32.AND P4, PT, R0, R38, PT ;  /* 0x000000260000720c */ /* 0x000fc60003f84070 */
[----:B------:R-:W-:-:S04]  /*1cf0*/  IMAD.HI.U32 R11, R5, R42, RZ ;  /* 0x0000002a050b7227 */ /* 0x000fc800078e00ff */
[----:B------:R-:W-:Y:S01]  /*1d00*/  @!P0 IMAD.IADD R37, R37, 0x1, -R0 ;  /* 0x0000000125258824 */ /* 0x000fe200078e0a00 */
[----:B------:R-:W-:Y:S01]  /*1d10*/  ISETP.GE.AND P0, PT, R41, RZ, PT ;  /* 0x000000ff2900720c */ /* 0x000fe20003f06270 */
[----:B------:R-:W-:Y:S02]  /*1d20*/  IMAD.MOV R41, RZ, RZ, -R7 ;  /* 0x000000ffff297224 */ /* 0x000fe400078e0a07 */
[----:B------:R-:W-:-:S04]  /*1d30*/  IMAD.HI.U32 R7, R5, R43, RZ ;  /* 0x0000002b05077227 */ /* 0x000fc800078e00ff */
[----:B------:R-:W-:Y:S02]  /*1d40*/  IMAD.MOV R11, RZ, RZ, -R11 ;  /* 0x000000ffff0b7224 */ /* 0x000fe400078e0a0b */
[----:B------:R-:W-:Y:S01]  /*1d50*/  @!P3 IMAD.IADD R36, R36, 0x1, -R0 ;  /* 0x000000012424b824 */ /* 0x000fe200078e0a00 */
[C---:B------:R-:W-:Y:S01]  /*1d60*/  ISETP.GT.U32.AND P3, PT, R0.reuse, R39, PT ;  /* 0x000000270000720c */ /* 0x040fe20003f64070 */
[C---:B------:R-:W-:Y:S02]  /*1d70*/  IMAD R40, R0.reuse, R41, R40 ;  /* 0x0000002900287224 */ /* 0x040fe400078e0228 */
[----:B------:R-:W-:Y:S02]  /*1d80*/  IMAD.MOV R7, RZ, RZ, -R7 ;  /* 0x000000ffff077224 */ /* 0x000fe400078e0a07 */
[C---:B------:R-:W-:Y:S01]  /*1d90*/  IMAD R41, R0.reuse, R11, R42 ;  /* 0x0000000b00297224 */ /* 0x040fe200078e022a */
[----:B------:R-:W-:Y:S01]  /*1da0*/  IABS R11, R47 ;  /* 0x0000002f000b7213 */ /* 0x000fe20000000000 */
[----:B------:R-:W-:-:S02]  /*1db0*/  IMAD R42, R0, R7, R43 ;  /* 0x00000007002a7224 */ /* 0x000fc400078e022b */
[----:B------:R-:W-:Y:S01]  /*1dc0*/  @!P4 IMAD.IADD R38, R38, 0x1, -R0 ;  /* 0x000000012626c824 */ /* 0x000fe200078e0a00 */
[----:B------:R-:W-:Y:S01]  /*1dd0*/  ISETP.GT.U32.AND P4, PT, R0, R41, PT ;  /* 0x000000290000720c */ /* 0x000fe20003f84070 */
[----:B------:R-:W-:Y:S01]  /*1de0*/  IMAD.MOV.U32 R43, RZ, RZ, R11 ;  /* 0x000000ffff2b7224 */ /* 0x000fe200078e000b */
[----:B------:R-:W-:Y:S01]  /*1df0*/  LOP3.LUT R11, R6, 0x84, RZ, 0xfc, !PT ;  /* 0x00000084060b7812 */ /* 0x000fe200078efcff */
[----:B------:R-:W-:Y:S01]  /*1e00*/  @!P6 IMAD.MOV R38, RZ, RZ, -R38 ;  /* 0x000000ffff26e224 */ /* 0x000fe200078e0a26 */
[C---:B------:R-:W-:Y:S01]  /*1e10*/  ISETP.GT.U32.AND P6, PT, R0.reuse, R42, PT ;  /* 0x0000002a0000720c */ /* 0x040fe20003fc4070 */
[----:B------:R-:W-:Y:S01]  /*1e20*/  @!P3 IMAD.IADD R39, R39, 0x1, -R0 ;  /* 0x000000012727b824 */ /* 0x000fe200078e0a00 */
[----:B------:R-:W-:Y:S01]  /*1e30*/  ISETP.GT.U32.AND P3, PT, R0, R40, PT ;  /* 0x000000280000720c */ /* 0x000fe20003f64070 */
[----:B------:R-:W-:-:S04]  /*1e40*/  IMAD.HI.U32 R7, R5, R43, RZ ;  /* 0x0000002b05077227 */ /* 0x000fc800078e00ff */
[----:B------:R-:W-:Y:S01]  /*1e50*/  @!P5 IMAD.MOV R35, RZ, RZ, -R35 ;  /* 0x000000ffff23d224 */ /* 0x000fe200078e0a23 */
[----:B------:R-:W-:Y:S01]  /*1e60*/  ISETP.GE.AND P5, PT, R44, RZ, PT ;  /* 0x000000ff2c00720c */ /* 0x000fe20003fa6270 */
[----:B------:R-:W-:Y:S01]  /*1e70*/  @!P2 IMAD.MOV R36, RZ, RZ, -R36 ;  /* 0x000000ffff24a224 */ /* 0x000fe200078e0a24 */
[----:B------:R-:W-:Y:S01]  /*1e80*/  ISETP.GT.U32.AND P2, PT, R0, R39, PT ;  /* 0x000000270000720c */ /* 0x000fe20003f44070 */
[--C-:B------:R-:W-:Y:S01]  /*1e90*/  @!P4 IMAD.IADD R41, R41, 0x1, -R0.reuse ;  /* 0x000000012929c824 */ /* 0x100fe200078e0a00 */
[----:B------:R-:W-:Y:S01]  /*1ea0*/  IABS R44, R11 ;  /* 0x0000000b002c7213 */ /* 0x000fe20000000000 */
[----:B------:R-:W-:Y:S02]  /*1eb0*/  IMAD.MOV R7, RZ, RZ, -R7 ;  /* 0x000000ffff077224 */ /* 0x000fe400078e0a07 */
[----:B------:R-:W-:Y:S01]  /*1ec0*/  @!P6 IMAD.IADD R42, R42, 0x1, -R0 ;  /* 0x000000012a2ae824 */ /* 0x000fe200078e0a00 */
[C---:B------:R-:W-:Y:S01]  /*1ed0*/  ISETP.GT.U32.AND P6, PT, R0.reuse, R41, PT ;  /* 0x000000290000720c */ /* 0x040fe20003fc4070 */
[----:B------:R-:W-:-:S02]  /*1ee0*/  IMAD R43, R0, R7, R43 ;  /* 0x00000007002b7224 */ /* 0x000fc400078e022b */
[----:B------:R-:W-:-:S04]  /*1ef0*/  IMAD.HI.U32 R7, R5, R44, RZ ;  /* 0x0000002c05077227 */ /* 0x000fc800078e00ff */
[----:B------:R-:W-:Y:S02]  /*1f00*/  IMAD.MOV R7, RZ, RZ, -R7 ;  /* 0x000000ffff077224 */ /* 0x000fe400078e0a07 */
[--C-:B------:R-:W-:Y:S01]  /*1f10*/  @!P2 IMAD.IADD R39, R39, 0x1, -R0.reuse ;  /* 0x000000012727a824 */ /* 0x100fe200078e0a00 */
[----:B------:R-:W-:Y:S01]  /*1f20*/  ISETP.GE.AND P2, PT, R46, RZ, PT ;  /* 0x000000ff2e00720c */ /* 0x000fe20003f46270 */
[----:B------:R-:W-:Y:S01]  /*1f30*/  @!P3 IMAD.IADD R40, R40, 0x1, -R0 ;  /* 0x000000012828b824 */ /* 0x000fe200078e0a00 */
[----:B------:R-:W-:Y:S01]  /*1f40*/  ISETP.GE.AND P3, PT, R47, RZ, PT ;  /* 0x000000ff2f00720c */ /* 0x000fe20003f66270 */
[C---:B------:R-:W-:Y:S01]  /*1f50*/  IMAD R44, R0.reuse, R7, R44 ;  /* 0x00000007002c7224 */ /* 0x040fe200078e022c */
[----:B------:R-:W-:Y:S01]  /*1f60*/  IABS R47, R50 ;  /* 0x00000032002f7213 */ /* 0x000fe20000000000 */
[----:B------:R-:W-:Y:S01]  /*1f70*/  @!P5 IMAD.MOV R39, RZ, RZ, -R39 ;  /* 0x000000ffff27d224 */ /* 0x000fe200078e0a27 */
[C---:B------:R-:W-:Y:S01]  /*1f80*/  ISETP.GT.U32.AND P4, PT, R0.reuse, R40, PT ;  /* 0x000000280000720c */ /* 0x040fe20003f84070 */
[----:B------:R-:W-:Y:S01]  /*1f90*/  @!P6 IMAD.IADD R41, R41, 0x1, -R0 ;  /* 0x000000012929e824 */ /* 0x000fe200078e0a00 */
[C---:B------:R-:W-:Y:S01]  /*1fa0*/  ISETP.GT.U32.AND P5, PT, R0.reuse, R42, PT ;  /* 0x0000002a0000720c */ /* 0x040fe20003fa4070 */
[----:B------:R-:W-:Y:S01]  /*1fb0*/  @!P1 IMAD.MOV R37, RZ, RZ, -R37 ;  /* 0x000000ffff259224 */ /* 0x000fe200078e0a25 */
[----:B------:R-:W-:-:S02]  /*1fc0*/  ISETP.GT.U32.AND P6, PT, R0, R44, PT ;  /* 0x0000002c0000720c */ /* 0x000fc40003fc4070 */
[----:B------:R-:W-:Y:S02]  /*1fd0*/  ISETP.GE.AND P1, PT, R45, RZ, PT ;  /* 0x000000ff2d00720c */ /* 0x000fe40003f26270 */
[----:B------:R-:W-:Y:S02]  /*1fe0*/  IABS R45, R48 ;  /* 0x00000030002d7213 */ /* 0x000fe40000000000 */
[----:B------:R-:W-:-:S03]  /*1ff0*/  IABS R46, R49 ;  /* 0x00000031002e7213 */ /* 0x000fc60000000000 */
[----:B------:R-:W-:-:S04]  /*2000*/  IMAD.HI.U32 R7, R5, R45, RZ ;  /* 0x0000002d05077227 */ /* 0x000fc800078e00ff */
[--C-:B------:R-:W-:Y:S01]  /*2010*/  @!P4 IMAD.IADD R40, R40, 0x1, -R0.reuse ;  /* 0x000000012828c824 */ /* 0x100fe200078e0a00 */
[----:B------:R-:W-:Y:S01]  /*2020*/  ISETP.GT.U32.AND P4, PT, R0, R43, PT ;  /* 0x0000002b0000720c */ /* 0x000fe20003f84070 */
[--C-:B------:R-:W-:Y:S01]  /*2030*/  @!P5 IMAD.IADD R42, R42, 0x1, -R0.reuse ;  /* 0x000000012a2ad824 */ /* 0x100fe200078e0a00 */
[----:B------:R-:W-:Y:S01]  /*2040*/  ISETP.GE.AND P5, PT, R11, RZ, PT ;  /* 0x000000ff0b00720c */ /* 0x000fe20003fa6270 */
[----:B------:R-:W-:Y:S02]  /*2050*/  @!P6 IMAD.IADD R44, R44, 0x1, -R0 ;  /* 0x000000012c2ce824 */ /* 0x000fe400078e0a00 */
[----:B------:R-:W-:Y:S02]  /*2060*/  IMAD.MOV R11, RZ, RZ, -R7 ;  /* 0x000000ffff0b7224 */ /* 0x000fe400078e0a07 */
[----:B------:R-:W-:Y:S01]  /*2070*/  @!P0 IMAD.MOV R40, RZ, RZ, -R40 ;  /* 0x000000ffff288224 */ /* 0x000fe200078e0a28 */
[C---:B------:R-:W-:Y:S01]  /*2080*/  ISETP.GT.U32.AND P6, PT, R0.reuse, R44, PT ;  /* 0x0000002c0000720c */ /* 0x040fe20003fc4070 */
[----:B------:R-:W-:-:S02]  /*2090*/  IMAD R45, R0, R11, R45 ;  /* 0x0000000b002d7224 */ /* 0x000fc400078e022d */
[----:B------:R-:W-:-:S04]  /*20a0*/  IMAD.HI.U32 R11, R5, R47, RZ ;  /* 0x0000002f050b7227 */ /* 0x000fc800078e00ff */
[----:B------:R-:W-:Y:S02]  /*20b0*/  IMAD.MOV R11, RZ, RZ, -R11 ;  /* 0x000000ffff0b7224 */ /* 0x000fe400078e0a0b */
[--C-:B------:R-:W-:Y:S01]  /*20c0*/  @!P4 IMAD.IADD R43, R43, 0x1, -R0.reuse ;  /* 0x000000012b2bc824 */ /* 0x100fe200078e0a00 */
[----:B------:R-:W-:Y:S01]  /*20d0*/  ISETP.GE.AND P4, PT, R48, RZ, PT ;  /* 0x000000ff3000720c */ /* 0x000fe20003f86270 */
[----:B------:R-:W-:Y:S01]  /*20e0*/  IMAD R47, R0, R11, R47 ;  /* 0x0000000b002f7224 */ /* 0x000fe200078e022f */
[----:B------:R-:W-:Y:S01]  /*20f0*/  IABS R48, R51 ;  /* 0x0000003300307213 */ /* 0x000fe20000000000 */
[----:B------:R-:W-:Y:S01]  /*2100*/  @!P6 IMAD.IADD R44, R44, 0x1, -R0 ;  /* 0x000000012c2ce824 */ /* 0x000fe200078e0a00 */
[C---:B------:R-:W-:Y:S01]  /*2110*/  ISETP.GT.U32.AND P0, PT, R0.reuse, R43, PT ;  /* 0x0000002b0000720c */ /* 0x040fe20003f04070 */
[----:B------:R-:W-:Y:S01]  /*2120*/  IMAD.HI.U32 R7, R5, R46, RZ ;  /* 0x0000002e05077227 */ /* 0x000fe200078e00ff */
[----:B------:R-:W-:-:S03]  /*2130*/  ISETP.GT.U32.AND P6, PT, R0, R47, PT ;  /* 0x0000002f0000720c */ /* 0x000fc60003fc4070 */
[----:B------:R-:W-:Y:S01]  /*2140*/  @!P1 IMAD.MOV R41, RZ, RZ, -R41 ;  /* 0x000000ffff299224 */ /* 0x000fe200078e0a29 */
[C---:B------:R-:W-:Y:S01]  /*2150*/  ISETP.GT.U32.AND P1, PT, R0.reuse, R45, PT ;  /* 0x0000002d0000720c */ /* 0x040fe20003f24070 */
[----:B------:R-:W-:Y:S02]  /*2160*/  IMAD.MOV R7, RZ, RZ, -R7 ;  /* 0x000000ffff077224 */ /* 0x000fe400078e0a07 */
[----:B------:R-:W-:Y:S02]  /*2170*/  @!P2 IMAD.MOV R42, RZ, RZ, -R42 ;  /* 0x000000ffff2aa224 */ /* 0x000fe400078e0a2a */
[C---:B------:R-:W-:Y:S02]  /*2180*/  IMAD R46, R0.reuse, R7, R46 ;  /* 0x00000007002e7224 */ /* 0x040fe400078e022e */
[--C-:B------:R-:W-:Y:S01]  /*2190*/  @!P0 IMAD.IADD R43, R43, 0x1, -R0.reuse ;  /* 0x000000012b2b8824 */ /* 0x100fe200078e0a00 */
[----:B------:R-:W-:Y:S01]  /*21a0*/  ISETP.GE.AND P0, PT, R49, RZ, PT ;  /* 0x000000ff3100720c */ /* 0x000fe20003f06270 */
[----:B------:R-:W-:Y:S01]  /*21b0*/  @!P6 IMAD.IADD R47, R47, 0x1, -R0 ;  /* 0x000000012f2fe824 */ /* 0x000fe200078e0a00 */
[----:B------:R-:W-:Y:S01]  /*21c0*/  ISETP.GT.U32.AND P2, PT, R0, R46, PT ;  /* 0x0000002e0000720c */ /* 0x000fe20003f44070 */
[----:B------:R-:W-:Y:S01]  /*21d0*/  IMAD.HI.U32 R7, R5, R48, RZ ;  /* 0x0000003005077227 */ /* 0x000fe200078e00ff */
[----:B------:R-:W-:-:S02]  /*21e0*/  IABS R49, R52 ;  /* 0x0000003400317213 */ /* 0x000fc40000000000 */
[----:B------:R-:W-:Y:S01]  /*21f0*/  ISETP.GE.AND P6, PT, R51, RZ, PT ;  /* 0x000000ff3300720c */ /* 0x000fe20003fc6270 */
[----:B------:R-:W-:Y:S01]  /*2200*/  @!P1 IMAD.IADD R45, R45, 0x1, -R0 ;  /* 0x000000012d2d9824 */ /* 0x000fe200078e0a00 */
[----:B------:R-:W-:Y:S01]  /*2210*/  ISETP.GE.AND P1, PT, R50, RZ, PT ;  /* 0x000000ff3200720c */ /* 0x000fe20003f26270 */
[----:B------:R-:W-:Y:S01]  /*2220*/  @!P5 IMAD.MOV R44, RZ, RZ, -R44 ;  /* 0x000000ffff2cd224 */ /* 0x000fe200078e0a2c */
[----:B------:R-:W-:Y:S01]  /*2230*/  ISETP.GT.U32.AND P5, PT, R0, R47, PT ;  /* 0x0000002f0000720c */ /* 0x000fe20003fa4070 */
[----:B------:R-:W-:Y:S01]  /*2240*/  IMAD.MOV R11, RZ, RZ, -R7 ;  /* 0x000000ffff0b7224 */ /* 0x000fe200078e0a07 */
[----:B------:R-:W-:Y:S01]  /*2250*/  LOP3.LUT R50, R6, 0x9c, RZ, 0xfc, !PT ;  /* 0x0000009c06327812 */ /* 0x000fe200078efcff */
[----:B------:R-:W-:Y:S01]  /*2260*/  IMAD.HI.U32 R7, R5, R49, RZ ;  /* 0x0000003105077227 */ /* 0x000fe200078e00ff */
[----:B------:R-:W-:-:S03]  /*2270*/  IABS R51, R55 ;  /* 0x0000003700337213 */ /* 0x000fc60000000000 */
[----:B------:R-:W-:Y:S01]  /*2280*/  @!P3 IMAD.MOV R43, RZ, RZ, -R43 ;  /* 0x000000ffff2bb224 */ /* 0x000fe200078e0a2b */
[----:B------:R-:W-:Y:S01]  /*2290*/  ISETP.GT.U32.AND P3, PT, R0, R45, PT ;  /* 0x0000002d0000720c */ /* 0x000fe20003f64070 */
[----:B------:R-:W-:Y:S02]  /*22a0*/  IMAD.MOV R7, RZ, RZ, -R7 ;  /* 0x000000ffff077224 */ /* 0x000fe400078e0a07 */
[----:B------:R-:W-:Y:S02]  /*22b0*/  @!P2 IMAD.IADD R46, R46, 0x1, -R0 ;  /* 0x000000012e2ea824 */ /* 0x000fe400078e0a00 */
[C---:B------:R-:W-:Y:S02]  /*22c0*/  IMAD R49, R0.reuse, R7, R49 ;  /* 0x0000000700317224 */ /* 0x040fe400078e0231 */
[C---:B------:R-:W-:Y:S01]  /*22d0*/  IMAD R48, R0.reuse, R11, R48 ;  /* 0x0000000b00307224 */ /* 0x040fe200078e0230 */
[C---:B------:R-:W-:Y:S01]  /*22e0*/  ISETP.GT.U32.AND P2, PT, R0.reuse, R46, PT ;  /* 0x0000002e0000720c */ /* 0x040fe20003f44070 */
[----:B------:R-:W-:Y:S01]  /*22f0*/  @!P5 IMAD.IADD R47, R47, 0x1, -R0 ;  /* 0x000000012f2fd824 */ /* 0x000fe200078e0a00 */
[----:B------:R-:W-:-:S02]  /*2300*/  ISETP.GT.U32.AND P5, PT, R0, R49, PT ;  /* 0x000000310000720c */ /* 0x000fc40003fa4070 */
[----:B------:R-:W-:Y:S01]  /*2310*/  IABS R11, R50 ;  /* 0x00000032000b7213 */ /* 0x000fe20000000000 */
[----:B------:R-:W-:Y:S01]  /*2320*/  @!P3 IMAD.IADD R45, R45, 0x1, -R0 ;  /* 0x000000012d2db824 */ /* 0x000fe200078e0a00 */
[----:B------:R-:W-:Y:S01]  /*2330*/  ISETP.GT.U32.AND P3, PT, R0, R48, PT ;  /* 0x000000300000720c */ /* 0x000fe20003f64070 */
[----:B------:R-:W-:Y:S01]  /*2340*/  @!P1 IMAD.MOV R47, RZ, RZ, -R47 ;  /* 0x000000ffff2f9224 */ /* 0x000fe200078e0a2f */
[----:B------:R-:W-:Y:S01]  /*2350*/  ISETP.GE.AND P1, PT, R55, RZ, PT ;  /* 0x000000ff3700720c */ /* 0x000fe20003f26270 */
[----:B------:R-:W-:Y:S01]  /*2360*/  IMAD.HI.U32 R7, R5, R11, RZ ;  /* 0x0000000b05077227 */ /* 0x000fe200078e00ff */
[----:B------:R-:W-:-:S03]  /*2370*/  LOP3.LUT R55, R6, 0xac, RZ, 0xfc, !PT ;  /* 0x000000ac06377812 */ /* 0x000fc600078efcff */
[--C-:B------:R-:W-:Y:S01]  /*2380*/  @!P2 IMAD.IADD R46, R46, 0x1, -R0.reuse ;  /* 0x000000012e2ea824 */ /* 0x100fe200078e0a00 */
[----:B------:R-:W-:Y:S01]  /*2390*/  ISETP.GE.AND P2, PT, R52, RZ, PT ;  /* 0x000000ff3400720c */ /* 0x000fe20003f46270 */
[----:B------:R-:W-:Y:S01]  /*23a0*/  IMAD.MOV R7, RZ, RZ, -R7 ;  /* 0x000000ffff077224 */ /* 0x000fe200078e0a07 */
[----:B------:R-:W-:Y:S01]  /*23b0*/  IABS R52, R56 ;  /* 0x0000003800347213 */ /* 0x000fe20000000000 */
[--C-:B------:R-:W-:Y:S01]  /*23c0*/  @!P5 IMAD.IADD R49, R49, 0x1, -R0.reuse ;  /* 0x000000013131d824 */ /* 0x100fe200078e0a00 */
[----:B------:R-:W-:Y:S01]  /*23d0*/  IABS R63, R55 ;  /* 0x00000037003f7213 */ /* 0x000fe20000000000 */
[----:B------:R-:W-:Y:S01]  /*23e0*/  @!P3 IMAD.IADD R48, R48, 0x1, -R0 ;  /* 0x000000013030b824 */ /* 0x000fe200078e0a00 */
[----:B------:R-:W-:Y:S01]  /*23f0*/  ISETP.GE.AND P3, PT, R50, RZ, PT ;  /* 0x000000ff3200720c */ /* 0x000fe20003f66270 */
[C---:B------:R-:W-:Y:S01]  /*2400*/  IMAD R7, R0.reuse, R7, R11 ;  /* 0x0000000700077224 */ /* 0x040fe200078e020b */
[----:B------:R-:W-:Y:S01]  /*2410*/  ISETP.GT.U32.AND P5, PT, R0, R49, PT ;  /* 0x000000310000720c */ /* 0x000fe20003fa4070 */
[----:B------:R-:W-:-:S04]  /*2420*/  IMAD.HI.U32 R11, R5, R51, RZ ;  /* 0x00000033050b7227 */ /* 0x000fc800078e00ff */
[----:B------:R-:W-:-:S04]  /*2430*/  IMAD.HI.U32 R50, R5, R52, RZ ;  /* 0x0000003405327227 */ /* 0x000fc800078e00ff */
[----:B------:R-:W-:Y:S02]  /*2440*/  IMAD.MOV R11, RZ, RZ, -R11 ;  /* 0x000000ffff0b7224 */ /* 0x000fe400078e0a0b */
[----:B------:R-:W-:Y:S02]  /*2450*/  IMAD.MOV R53, RZ, RZ, -R50 ;  /* 0x000000ffff357224 */ /* 0x000fe400078e0a32 */
[C---:B------:R-:W-:Y:S02]  /*2460*/  IMAD R11, R0.reuse, R11, R51 ;  /* 0x0000000b000b7224 */ /* 0x040fe400078e0233 */
[----:B------:R-:W-:Y:S01]  /*2470*/  @!P4 IMAD.MOV R45, RZ, RZ, -R45 ;  /* 0x000000ffff2dc224 */ /* 0x000fe200078e0a2d */
[C---:B------:R-:W-:Y:S01]  /*2480*/  ISETP.GT.U32.AND P4, PT, R0.reuse, R48, PT ;  /* 0x000000300000720c */ /* 0x040fe20003f84070 */
[----:B------:R-:W-:Y:S02]  /*2490*/  IMAD R51, R0, R53, R52 ;  /* 0x0000003500337224 */ /* 0x000fe400078e0234 */
[----:B------:R-:W-:-:S02]  /*24a0*/  @!P5 IMAD.IADD R49, R49, 0x1, -R0 ;  /* 0x000000013131d824 */ /* 0x000fc400078e0a00 */
[----:B------:R-:W-:Y:S01]  /*24b0*/  @!P0 IMAD.MOV R46, RZ, RZ, -R46 ;  /* 0x000000ffff2e8224 */ /* 0x000fe200078e0a2e */
[C---:B------:R-:W-:Y:S01]  /*24c0*/  ISETP.GT.U32.AND P5, PT, R0.reuse, R51, PT ;  /* 0x000000330000720c */ /* 0x040fe20003fa4070 */
[----:B------:R-:W-:Y:S01]  /*24d0*/  IMAD.HI.U32 R50, R5, R54, RZ ;  /* 0x0000003605327227 */ /* 0x000fe200078e00ff */
[----:B------:R-:W-:-:S03]  /*24e0*/  ISETP.GT.U32.AND P0, PT, R0, R7, PT ;  /* 0x000000070000720c */ /* 0x000fc60003f04070 */
[----:B------:R-:W-:Y:S02]  /*24f0*/  IMAD.MOV R53, RZ, RZ, -R50 ;  /* 0x000000ffff357224 */ /* 0x000fe400078e0a32 */
[----:B------:R-:W-:Y:S01]  /*2500*/  @!P4 IMAD.IADD R48, R48, 0x1, -R0 ;  /* 0x000000013030c824 */ /* 0x000fe200078e0a00 */
[----:B------:R-:W-:Y:S01]  /*2510*/  ISETP.GT.U32.AND P4, PT, R0, R11, PT ;  /* 0x0000000b0000720c */ /* 0x000fe20003f84070 */
[----:B------:R-:W-:-:S04]  /*2520*/  IMAD.HI.U32 R50, R5, R63, RZ ;  /* 0x0000003f05327227 */ /* 0x000fc800078e00ff */
[----:B------:R-:W-:Y:S02]  /*2530*/  @!P5 IMAD.IADD R51, R51, 0x1, -R0 ;  /* 0x000000013333d824 */ /* 0x000fe400078e0a00 */
[----:B------:R-:W-:Y:S02]  /*2540*/  @!P6 IMAD.MOV R48, RZ, RZ, -R48 ;  /* 0x000000ffff30e224 */ /* 0x000fe400078e0a30 */
[----:B------:R-:W-:Y:S01]  /*2550*/  IMAD.MOV R50, RZ, RZ, -R50 ;  /* 0x000000ffff327224 */ /* 0x000fe200078e0a32 */
[----:B------:R-:W-:Y:S01]  /*2560*/  ISETP.GT.U32.AND P6, PT, R0, R51, PT ;  /* 0x000000330000720c */ /* 0x000fe20003fc4070 */
[--C-:B------:R-:W-:Y:S01]  /*2570*/  @!P0 IMAD.IADD R7, R7, 0x1, -R0.reuse ;  /* 0x0000000107078824 */ /* 0x100fe200078e0a00 */
[----:B------:R-:W-:Y:S01]  /*2580*/  ISETP.GE.AND P0, PT, R56, RZ, PT ;  /* 0x000000ff3800720c */ /* 0x000fe20003f06270 */
[----:B------:R-:W-:Y:S01]  /*2590*/  @!P4 IMAD.IADD R11, R11, 0x1, -R0 ;  /* 0x000000010b0bc824 */ /* 0x000fe200078e0a00 */
[----:B------:R-:W-:Y:S01]  /*25a0*/  LOP3.LUT R56, R6, 0xb0, RZ, 0xfc, !PT ;  /* 0x000000b006387812 */ /* 0x000fe200078efcff */
[C---:B------:R-:W-:Y:S01]  /*25b0*/  IMAD R63, R0.reuse, R50, R63 ;  /* 0x00000032003f7224 */ /* 0x040fe200078e023f */
[C---:B------:R-:W-:Y:S01]  /*25c0*/  ISETP.GT.U32.AND P4, PT, R0.reuse, R7, PT ;  /* 0x000000070000720c */ /* 0x040fe20003f84070 */
[C---:B------:R-:W-:Y:S01]  /*25d0*/  IMAD R53, R0.reuse, R53, R54 ;  /* 0x0000003500357224 */ /* 0x040fe200078e0236 */
[----:B------:R-:W-:Y:S01]  /*25e0*/  ISETP.GT.U32.AND P5, PT, R0, R11, PT ;  /* 0x0000000b0000720c */ /* 0x000fe20003fa4070 */
[----:B------:R-:W-:Y:S01]  /*25f0*/  @!P2 IMAD.MOV R49, RZ, RZ, -R49 ;  /* 0x000000ffff31a224 */ /* 0x000fe200078e0a31 */
[----:B------:R-:W-:-:S02]  /*2600*/  IABS R65, R56 ;  /* 0x0000003800417213 */ /* 0x000fc40000000000 */
[C---:B------:R-:W-:Y:S01]  /*2610*/  ISETP.GT.U32.AND P2, PT, R0.reuse, R53, PT ;  /* 0x000000350000720c */ /* 0x040fe20003f44070 */
[----:B------:R-:W-:Y:S01]  /*2620*/  @!P6 IMAD.IADD R51, R51, 0x1, -R0 ;  /* 0x000000013333e824 */ /* 0x000fe200078e0a00 */
[----:B------:R-:W-:Y:S01]  /*2630*/  ISETP.GT.U32.AND P6, PT, R0, R63, PT ;  /* 0x0000003f0000720c */ /* 0x000fe20003fc4070 */
[----:B------:R-:W-:Y:S01]  /*2640*/  IMAD.HI.U32 R50, R5, R65, RZ ;  /* 0x0000004105327227 */ /* 0x000fe200078e00ff */
[----:B------:R-:W-:-:S03]  /*2650*/  LOP3.LUT R54, R6, 0xb4, RZ, 0xfc, !PT ;  /* 0x000000b406367812 */ /* 0x000fc600078efcff */
[----:B------:R-:W-:Y:S01]  /*2660*/  IMAD.MOV R50, RZ, RZ, -R50 ;  /* 0x000000ffff327224 */ /* 0x000fe200078e0a32 */
[----:B------:R-:W-:Y:S01]  /*2670*/  IABS R67, R54 ;  /* 0x0000003600437213 */ /* 0x000fe20000000000 */
[--C-:B------:R-:W-:Y:S01]  /*2680*/  @!P5 IMAD.IADD R11, R11, 0x1, -R0.reuse ;  /* 0x000000010b0bd824 */ /* 0x100fe200078e0a00 */
[----:B------:R-:W-:Y:S01]  /*2690*/  ISETP.GE.AND P5, PT, R55, RZ, PT ;  /* 0x000000ff3700720c */ /* 0x000fe20003fa6270 */
[--C-:B------:R-:W-:Y:S01]  /*26a0*/  @!P4 IMAD.IADD R7, R7, 0x1, -R0.reuse ;  /* 0x000000010707c824 */ /* 0x100fe200078e0a00 */
[----:B------:R-:W-:Y:S01]  /*26b0*/  ISETP.GE.AND P4, PT, R57, RZ, PT ;  /* 0x000000ff3900720c */ /* 0x000fe20003f86270 */
[C---:B------:R-:W-:Y:S01]  /*26c0*/  IMAD R65, R0.reuse, R50, R65 ;  /* 0x0000003200417224 */ /* 0x040fe200078e0241 */
[----:B------:R-:W-:Y:S01]  /*26d0*/  IABS R50, R58 ;  /* 0x0000003a00327213 */ /* 0x000fe20000000000 */
[----:B------:R-:W-:Y:S02]  /*26e0*/  @!P6 IMAD.IADD R63, R63, 0x1, -R0 ;  /* 0x000000013f3fe824 */ /* 0x000fe400078e0a00 */
[----:B------:R-:W-:Y:S01]  /*26f0*/  IMAD.MOV.U32 R57, RZ, RZ, R11 ;  /* 0x000000ffff397224 */ /* 0x000fe200078e000b */
[----:B------:R-:W-:Y:S01]  /*2700*/  ISETP.GT.U32.AND P6, PT, R0, R65, PT ;  /* 0x000000410000720c */ /* 0x000fe20003fc4070 */
[----:B------:R-:W-:-:S02]  /*2710*/  IMAD.MOV.U32 R55, RZ, RZ, R7 ;  /* 0x000000ffff377224 */ /* 0x000fc400078e0007 */
[----:B------:R-:W-:Y:S01]  /*2720*/  @!P1 IMAD.MOV R57, RZ, RZ, -R57 ;  /* 0x000000ffff399224 */ /* 0x000fe200078e0a39 */
[----:B------:R-:W-:Y:S01]  /*2730*/  ISETP.GT.U32.AND P1, PT, R0, R63, PT ;  /* 0x0000003f0000720c */ /* 0x000fe20003f24070 */
[----:B------:R-:W-:-:S04]  /*2740*/  IMAD.HI.U32 R7, R5, R50, RZ ;  /* 0x0000003205077227 */ /* 0x000fc800078e00ff */
[----:B------:R-:W-:Y:S01]  /*2750*/  @!P2 IMAD.IADD R53, R53, 0x1, -R0 ;  /* 0x000000013535a824 */ /* 0x000fe200078e0a00 */
[----:B------:R-:W-:Y:S01]  /*2760*/  ISETP.GE.AND P2, PT, R56, RZ, PT ;  /* 0x000000ff3800720c */ /* 0x000fe20003f46270 */
[----:B------:R-:W-:Y:S01]  /*2770*/  IMAD.MOV R7, RZ, RZ, -R7 ;  /* 0x000000ffff077224 */ /* 0x000fe200078e0a07 */
[----:B------:R-:W-:Y:S01]  /*2780*/  LOP3.LUT R56, R6, 0xbc, RZ, 0xfc, !PT ;  /* 0x000000bc06387812 */ /* 0x000fe200078efcff */
[----:B------:R-:W-:Y:S01]  /*2790*/  @!P3 IMAD.MOV R55, RZ, RZ, -R55 ;  /* 0x000000ffff37b224 */ /* 0x000fe200078e0a37 */
[C---:B------:R-:W-:Y:S01]  /*27a0*/  ISETP.GT.U32.AND P3, PT, R0.reuse, R53, PT ;  /* 0x000000350000720c */ /* 0x040fe20003f64070 */
[----:B------:R-:W-:Y:S01]  /*27b0*/  IMAD R7, R0, R7, R50 ;  /* 0x0000000700077224 */ /* 0x000fe200078e0232 */
[----:B------:R-:W-:Y:S01]  /*27c0*/  IABS R11, R56 ;  /* 0x00000038000b7213 */ /* 0x000fe20000000000 */
[----:B------:R-:W-:-:S04]  /*27d0*/  IMAD.HI.U32 R52, R5, R67, RZ ;  /* 0x0000004305347227 */ /* 0x000fc800078e00ff */
[----:B------:R-:W-:Y:S01]  /*27e0*/  @!P1 IMAD.IADD R63, R63, 0x1, -R0 ;  /* 0x000000013f3f9824 */ /* 0x000fe200078e0a00 */
[C---:B------:R-:W-:Y:S01]  /*27f0*/  ISETP.GT.U32.AND P1, PT, R0.reuse, R7, PT ;  /* 0x000000070000720c */ /* 0x040fe20003f24070 */
[----:B------:R-:W-:Y:S02]  /*2800*/  IMAD.MOV R52, RZ, RZ, -R52 ;  /* 0x000000ffff347224 */ /* 0x000fe400078e0a34 */
[----:B------:R-:W-:Y:S02]  /*2810*/  IMAD.MOV.U32 R59, RZ, RZ, R51 ;  /* 0x000000ffff3b7224 */ /* 0x000fe400078e0033 */
[----:B------:R-:W-:Y:S01]  /*2820*/  IMAD R67, R0, R52, R67 ;  /* 0x0000003400437224 */ /* 0x000fe200078e0243 */
[----:B------:R-:W-:Y:S01]  /*2830*/  IABS R52, R60 ;  /* 0x0000003c00347213 */ /* 0x000fe20000000000 */
[----:B------:R-:W-:Y:S01]  /*2840*/  @!P3 IMAD.IADD R53, R53, 0x1, -R0 ;  /* 0x000000013535b824 */ /* 0x000fe200078e0a00 */
[----:B------:R-:W-:Y:S01]  /*2850*/  ISETP.GE.AND P3, PT, R54, RZ, PT ;  /* 0x000000ff3600720c */ /* 0x000fe20003f66270 */
[----:B------:R-:W-:Y:S01]  /*2860*/  @!P0 IMAD.MOV R59, RZ, RZ, -R59 ;  /* 0x000000ffff3b8224 */ /* 0x000fe200078e0a3b */
[----:B------:R-:W-:Y:S01]  /*2870*/  ISETP.GT.U32.AND P0, PT, R0, R67, PT ;  /* 0x000000430000720c */ /* 0x000fe20003f04070 */
[----:B------:R-:W-:Y:S01]  /*2880*/  IMAD.MOV.U32 R51, RZ, RZ, R11 ;  /* 0x000000ffff337224 */ /* 0x000fe200078e000b */
[----:B------:R-:W-:Y:S01]  /*2890*/  IABS R54, R62 ;  /* 0x0000003e00367213 */ /* 0x000fe20000000000 */
[----:B------:R-:W-:-:S02]  /*28a0*/  IMAD.MOV.U32 R61, RZ, RZ, R53 ;  /* 0x000000ffff3d7224 */ /* 0x000fc400078e0035 */
[----:B------:R-:W-:Y:S02]  /*28b0*/  @!P1 IMAD.IADD R7, R7, 0x1, -R0 ;  /* 0x0000000107079824 */ /* 0x000fe400078e0a00 */
[----:B------:R-:W-:-:S04]  /*28c0*/  IMAD.HI.U32 R11, R5, R51, RZ ;  /* 0x00000033050b7227 */ /* 0x000fc800078e00ff */
[----:B------:R-:W-:Y:S01]  /*28d0*/  @!P4 IMAD.MOV R61, RZ, RZ, -R61 ;  /* 0x000000ffff3dc224 */ /* 0x000fe200078e0a3d */
[----:B------:R-:W-:Y:S01]  /*28e0*/  ISETP.GT.U32.AND P4, PT, R0, R7, PT ;  /* 0x000000070000720c */ /* 0x000fe20003f84070 */
[----:B------:R-:W-:Y:S02]  /*28f0*/  IMAD.MOV R11, RZ, RZ, -R11 ;  /* 0x000000ffff0b7224 */ /* 0x000fe400078e0a0b */
[----:B------:R-:W-:-:S04]  /*2900*/  IMAD.HI.U32 R50, R5, R52, RZ ;  /* 0x0000003405327227 */ /* 0x000fc800078e00ff */
[----:B------:R-:W-:Y:S01]  /*2910*/  IMAD.MOV.U32 R53, RZ, RZ, R54 ;  /* 0x000000ffff357224 */ /* 0x000fe200078e0036 */
[----:B------:R-:W-:Y:S01]  /*2920*/  LOP3.LUT R54, R6, 0xd0, RZ, 0xfc, !PT ;  /* 0x000000d006367812 */ /* 0x000fe200078efcff */
[----:B------:R-:W-:Y:S01]  /*2930*/  @!P0 IMAD.IADD R67, R67, 0x1, -R0 ;  /* 0x0000000143438824 */ /* 0x000fe200078e0a00 */
[----:B------:R-:W-:Y:S01]  /*2940*/  ISETP.GE.AND P0, PT, R58, RZ, PT ;  /* 0x000000ff3a00720c */ /* 0x000fe20003f06270 */
[C---:B------:R-:W-:Y:S01]  /*2950*/  IMAD R11, R0.reuse, R11, R51 ;  /* 0x0000000b000b7224 */ /* 0x040fe200078e0233 */
[----:B------:R-:W-:Y:S01]  /*2960*/  IABS R81, R54 ;  /* 0x0000003600517213 */ /* 0x000fe20000000000 */
[----:B------:R-:W-:Y:S01]  /*2970*/  IMAD.MOV R51, RZ, RZ, -R50 ;  /* 0x000000ffff337224 */ /* 0x000fe200078e0a32 */
[----:B------:R-:W-:Y:S01]  /*2980*/  ISETP.GT.U32.AND P1, PT, R0, R67, PT ;  /* 0x000000430000720c */ /* 0x000fe20003f24070 */
[----:B------:R-:W-:-:S04]  /*2990*/  IMAD.HI.U32 R50, R5, R53, RZ ;  /* 0x0000003505327227 */ /* 0x000fc800078e00ff */
[----:B------:R-:W-:Y:S02]  /*29a0*/  IMAD.MOV R50, RZ, RZ, -R50 ;  /* 0x000000ffff327224 */ /* 0x000fe400078e0a32 */
[--C-:B------:R-:W-:Y:S01]  /*29b0*/  @!P4 IMAD.IADD R7, R7, 0x1, -R0.reuse ;  /* 0x000000010707c824 */ /* 0x100fe200078e0a00 */
[----:B------:R-:W-:Y:S01]  /*29c0*/  ISETP.GE.AND P4, PT, R62, RZ, PT ;  /* 0x000000ff3e00720c */ /* 0x000fe20003f86270 */
[----:B------:R-:W-:Y:S01]  /*29d0*/  @!P6 IMAD.IADD R65, R65, 0x1, -R0 ;  /* 0x000000014141e824 */ /* 0x000fe200078e0a00 */
[----:B------:R-:W-:Y:S01]  /*29e0*/  LOP3.LUT R62, R6, 0xd8, RZ, 0xfc, !PT ;  /* 0x000000d8063e7812 */ /* 0x000fe200078efcff */
[----:B------:R-:W-:Y:S01]  /*29f0*/  IMAD R53, R0, R50, R53 ;  /* 0x0000003200357224 */ /* 0x000fe200078e0235 */
[----:B------:R-:W-:Y:S01]  /*2a00*/  LOP3.LUT R50, R6, 0xc8, RZ, 0xfc, !PT ;  /* 0x000000c806327812 */ /* 0x000fe200078efcff */
[----:B------:R-:W-:Y:S01]  /*2a10*/  IMAD.MOV.U32 R69, RZ, RZ, R7 ;  /* 0x000000ffff457224 */ /* 0x000fe200078e0007 */
[----:B------:R-:W-:Y:S01]  /*2a20*/  ISETP.GT.U32.AND P6, PT, R0, R65, PT ;  /* 0x000000410000720c */ /* 0x000fe20003fc4070 */
[----:B------:R-:W-:Y:S01]  /*2a30*/  @!P5 IMAD.MOV R63, RZ, RZ, -R63 ;  /* 0x000000ffff3fd224 */ /* 0x000fe200078e0a3f */
[----:B------:R-:W-:Y:S01]  /*2a40*/  ISETP.GE.AND P5, PT, R56, RZ, PT ;  /* 0x000000ff3800720c */ /* 0x000fe20003fa6270 */
[----:B------:R-:W-:Y:S01]  /*2a50*/  @!P0 IMAD.MOV R69, RZ, RZ, -R69 ;  /* 0x000000ffff458224 */ /* 0x000fe200078e0a45 */
[C---:B------:R-:W-:Y:S01]  /*2a60*/  ISETP.GT.U32.AND P0, PT, R0.reuse, R53, PT ;  /* 0x000000350000720c */ /* 0x040fe20003f04070 */
[----:B------:R-:W-:Y:S01]  /*2a70*/  IMAD R51, R0, R51, R52 ;  /* 0x0000003300337224 */ /* 0x000fe200078e0234 */
[----:B------:R-:W-:Y:S01]  /*2a80*/  IABS R56, R50 ;  /* 0x0000003200387213 */ /* 0x000fe20000000000 */
[----:B------:R-:W-:Y:S01]  /*2a90*/  @!P1 IMAD.IADD R67, R67, 0x1, -R0 ;  /* 0x0000000143439824 */ /* 0x000fe200078e0a00 */
[----:B------:R-:W-:Y:S01]  /*2aa0*/  LOP3.LUT R52, R6, 0xcc, RZ, 0xfc, !PT ;  /* 0x000000cc06347812 */ /* 0x000fe200078efcff */
[----:B------:R-:W-:Y:S01]  /*2ab0*/  IMAD.HI.U32 R58, R5, R93, RZ ;  /* 0x0000005d053a7227 */ /* 0x000fe200078e00ff */
[----:B------:R-:W-:-:S02]  /*2ac0*/  ISETP.GE.AND P1, PT, R60, RZ, PT ;  /* 0x000000ff3c00720c */ /* 0x000fc40003f26270 */
[----:B------:R-:W-:Y:S01]  /*2ad0*/  IABS R79, R52 ;  /* 0x00000034004f7213 */ /* 0x000fe20000000000 */
[--C-:B------:R-:W-:Y:S01]  /*2ae0*/  @!P6 IMAD.IADD R65, R65, 0x1, -R0.reuse ;  /* 0x000000014141e824 */ /* 0x100fe200078e0a00 */
[----:B------:R-:W-:Y:S01]  /*2af0*/  ISETP.GT.U32.AND P6, PT, R0, R11, PT ;  /* 0x0000000b0000720c */ /* 0x000fe20003fc4070 */
[----:B------:R-:W-:Y:S01]  /*2b00*/  IMAD.HI.U32 R7, R5, R56, RZ ;  /* 0x0000003805077227 */ /* 0x000fe200078e00ff */
[----:B------:R-:W-:Y:S02]  /*2b10*/  LOP3.LUT R60, R6, 0xd4, RZ, 0xfc, !PT ;  /* 0x000000d4063c7812 */ /* 0x000fe400078efcff */
[----:B------:R-:W-:Y:S01]  /*2b20*/  IABS R85, R62 ;  /* 0x0000003e00557213 */ /* 0x000fe20000000000 */
[----:B------:R-:W-:Y:S01]  /*2b30*/  @!P0 IMAD.IADD R53, R53, 0x1, -R0 ;  /* 0x0000000135358824 */ /* 0x000fe200078e0a00 */
[----:B------:R-:W-:Y:S01]  /*2b40*/  IABS R83, R60 ;  /* 0x0000003c00537213 */ /* 0x000fe20000000000 */
[----:B------:R-:W-:Y:S01]  /*2b50*/  @!P2 IMAD.MOV R65, RZ, RZ, -R65 ;  /* 0x000000ffff41a224 */ /* 0x000fe200078e0a41 */
[C---:B------:R-:W-:Y:S01]  /*2b60*/  ISETP.GT.U32.AND P2, PT, R0.reuse, R51, PT ;  /* 0x000000330000720c */ /* 0x040fe20003f44070 */
[----:B------:R-:W-:Y:S01]  /*2b70*/  IMAD.MOV R7, RZ, RZ, -R7 ;  /* 0x000000ffff077224 */ /* 0x000fe200078e0a07 */
[----:B------:R-:W-:Y:S01]  /*2b80*/  ISETP.GT.U32.AND P0, PT, R0, R53, PT ;  /* 0x000000350000720c */ /* 0x000fe20003f04070 */
[----:B------:R-:W-:-:S02]  /*2b90*/  @!P3 IMAD.MOV R67, RZ, RZ, -R67 ;  /* 0x000000ffff43b224 */ /* 0x000fc400078e0a43 */
[----:B------:R-:W-:Y:S02]  /*2ba0*/  @!P6 IMAD.IADD R11, R11, 0x1, -R0 ;  /* 0x000000010b0be824 */ /* 0x000fe400078e0a00 */
[C---:B------:R-:W-:Y:S02]  /*2bb0*/  IMAD R7, R0.reuse, R7, R56 ;  /* 0x0000000700077224 */ /* 0x040fe400078e0238 */
[----:B------:R-:W-:Y:S01]  /*2bc0*/  IMAD.HI.U32 R56, R5, R91, RZ ;  /* 0x0000005b05387227 */ /* 0x000fe200078e00ff */
[----:B------:R-:W-:-:S03]  /*2bd0*/  ISETP.GT.U32.AND P6, PT, R0, R11, PT ;  /* 0x0000000b0000720c */ /* 0x000fc60003fc4070 */
[--C-:B------:R-:W-:Y:S01]  /*2be0*/  @!P2 IMAD.IADD R51, R51, 0x1, -R0.reuse ;  /* 0x000000013333a824 */ /* 0x100fe200078e0a00 */
[----:B------:R-:W-:Y:S01]  /*2bf0*/  ISETP.GE.AND P2, PT, R50, RZ, PT ;  /* 0x000000ff3200720c */ /* 0x000fe20003f46270 */
[----:B------:R-:W-:Y:S01]  /*2c00*/  @!P0 IMAD.IADD R53, R53, 0x1, -R0 ;  /* 0x0000000135358824 */ /* 0x000fe200078e0a00 */
[C---:B------:R-:W-:Y:S01]  /*2c10*/  ISETP.GT.U32.AND P0, PT, R0.reuse, R7, PT ;  /* 0x000000070000720c */ /* 0x040fe20003f04070 */
[----:B------:R-:W-:Y:S01]  /*2c20*/  IMAD.HI.U32 R50, R5, R79, RZ ;  /* 0x0000004f05327227 */ /* 0x000fe200078e00ff */
[----:B------:R-:W-:-:S03]  /*2c30*/  ISETP.GT.U32.AND P3, PT, R0, R51, PT ;  /* 0x000000330000720c */ /* 0x000fc60003f64070 */
[----:B------:R-:W-:Y:S02]  /*2c40*/  IMAD.MOV R50, RZ, RZ, -R50 ;  /* 0x000000ffff327224 */ /* 0x000fe400078e0a32 */
[----:B------:R-:W-:Y:S01]  /*2c50*/  @!P6 IMAD.IADD R11, R11, 0x1, -R0 ;  /* 0x000000010b0be824 */ /* 0x000fe200078e0a00 */
[----:B------:R-:W-:Y:S01]  /*2c60*/  ISETP.GE.AND P6, PT, R52, RZ, PT ;  /* 0x000000ff3400720c */ /* 0x000fe20003fc6270 */
[----:B------:R-:W-:Y:S02]  /*2c70*/  IMAD R79, R0, R50, R79 ;  /* 0x00000032004f7224 */ /* 0x000fe400078e024f */
[----:B------:R-:W-:-:S04]  /*2c80*/  IMAD.HI.U32 R52, R5, R81, RZ ;  /* 0x0000005105347227 */ /* 0x000fc800078e00ff */
[----:B------:R-:W-:Y:S01]  /*2c90*/  @!P0 IMAD.IADD R7, R7, 0x1, -R0 ;  /* 0x0000000107078824 */ /* 0x000fe200078e0a00 */
[----:B------:R-:W-:Y:S01]  /*2ca0*/  ISETP.GT.U32.AND P0, PT, R0, R79, PT ;  /* 0x0000004f0000720c */ /* 0x000fe20003f04070 */
[----:B------:R-:W-:Y:S02]  /*2cb0*/  IMAD.MOV R52, RZ, RZ, -R52 ;  /* 0x000000ffff347224 */ /* 0x000fe400078e0a34 */
[----:B------:R-:W-:Y:S01]  /*2cc0*/  @!P3 IMAD.IADD R51, R51, 0x1, -R0 ;  /* 0x000000013333b824 */ /* 0x000fe200078e0a00 */
[----:B------:R-:W-:Y:S01]  /*2cd0*/  ISETP.GE.AND P3, PT, R54, RZ, PT ;  /* 0x000000ff3600720c */ /* 0x000fe20003f66270 */
[----:B------:R-:W-:Y:S02]  /*2ce0*/  IMAD R81, R0, R52, R81 ;  /* 0x0000003400517224 */ /* 0x000fe400078e0251 */
[----:B------:R-:W-:-:S04]  /*2cf0*/  IMAD.HI.U32 R54, R5, R83, RZ ;  /* 0x0000005305367227 */ /* 0x000fc800078e00ff */
[----:B------:R-:W-:Y:S02]  /*2d00*/  IMAD.MOV R54, RZ, RZ, -R54 ;  /* 0x000000ffff367224 */ /* 0x000fe400078e0a36 */
[----:B------:R-:W-:Y:S01]  /*2d10*/  @!P0 IMAD.IADD R79, R79, 0x1, -R0 ;  /* 0x000000014f4f8824 */ /* 0x000fe200078e0a00 */
[----:B------:R-:W-:Y:S01]  /*2d20*/  ISETP.GT.U32.AND P0, PT, R0, R81, PT ;  /* 0x000000510000720c */ /* 0x000fe20003f04070 */
[----:B------:R-:W-:-:S04]  /*2d30*/  IMAD.HI.U32 R50, R5, R85, RZ ;  /* 0x0000005505327227 */ /* 0x000fc800078e00ff */
[C---:B------:R-:W-:Y:S02]  /*2d40*/  IMAD R83, R0.reuse, R54, R83 ;  /* 0x0000003600537224 */ /* 0x040fe400078e0253 */
[----:B------:R-:W-:Y:S02]  /*2d50*/  IMAD.MOV R50, RZ, RZ, -R50 ;  /* 0x000000ffff327224 */ /* 0x000fe400078e0a32 */
[----:B------:R-:W-:Y:S02]  /*2d60*/  IMAD.MOV.U32 R75, RZ, RZ, R53 ;  /* 0x000000ffff4b7224 */ /* 0x000fe400078e0035 */
[----:B------:R-:W-:Y:S01]  /*2d70*/  IMAD.MOV.U32 R73, RZ, RZ, R51 ;  /* 0x000000ffff497224 */ /* 0x000fe200078e0033 */
[----:B------:R-:W-:Y:S01]  /*2d80*/  IABS R51, R10 ;  /* 0x0000000a00337213 */ /* 0x000fe20000000000 */
[----:B------:R-:W-:Y:S01]  /*2d90*/  @!P0 IMAD.IADD R81, R81, 0x1, -R0 ;  /* 0x0000000151518824 */ /* 0x000fe200078e0a00 */
[C---:B------:R-:W-:Y:S01]  /*2da0*/  ISETP.GT.U32.AND P0, PT, R0.reuse, R7, PT ;  /* 0x000000070000720c */ /* 0x040fe20003f04070 */
[----:B------:R-:W-:-:S02]  /*2db0*/  IMAD R85, R0, R50, R85 ;  /* 0x0000003200557224 */ /* 0x000fc400078e0255 */
[----:B------:R-:W-:Y:S01]  /*2dc0*/  @!P4 IMAD.MOV R75, RZ, RZ, -R75 ;  /* 0x000000ffff4bc224 */ /* 0x000fe200078e0a4b */
[C---:B------:R-:W-:Y:S01]  /*2dd0*/  ISETP.GT.U32.AND P4, PT, R0.reuse, R83, PT ;  /* 0x000000530000720c */ /* 0x040fe20003f84070 */
[----:B------:R-:W-:Y:S02]  /*2de0*/  IMAD.MOV.U32 R71, RZ, RZ, R11 ;  /* 0x000000ffff477224 */ /* 0x000fe400078e000b */
[----:B------:R-:W-:Y:S01]  /*2df0*/  @!P1 IMAD.MOV R73, RZ, RZ, -R73 ;  /* 0x000000ffff499224 */ /* 0x000fe200078e0a49 */
[----:B------:R-:W-:Y:S01]  /*2e00*/  ISETP.GT.U32.AND P1, PT, R0, R79, PT ;  /* 0x0000004f0000720c */ /* 0x000fe20003f24070 */
[----:B------:R-:W-:-:S04]  /*2e10*/  IMAD.HI.U32 R52, R5, R87, RZ ;  /* 0x0000005705347227 */ /* 0x000fc800078e00ff */
[----:B------:R-:W-:Y:S01]  /*2e20*/  @!P0 IMAD.IADD R7, R7, 0x1, -R0 ;  /* 0x0000000107078824 */ /* 0x000fe200078e0a00 */
[C---:B------:R-:W-:Y:S01]  /*2e30*/  ISETP.GT.U32.AND P0, PT, R0.reuse, R85, PT ;  /* 0x000000550000720c */ /* 0x040fe20003f04070 */
[----:B------:R-:W-:Y:S01]  /*2e40*/  @!P5 IMAD.MOV R71, RZ, RZ, -R71 ;  /* 0x000000ffff47d224 */ /* 0x000fe200078e0a47 */
[----:B------:R-:W-:Y:S01]  /*2e50*/  ISETP.GT.U32.AND P5, PT, R0, R81, PT ;  /* 0x000000510000720c */ /* 0x000fe20003fa4070 */
[----:B------:R-:W-:-:S04]  /*2e60*/  IMAD.HI.U32 R54, R5, R89, RZ ;  /* 0x0000005905367227 */ /* 0x000fc800078e00ff */
[----:B------:R-:W-:Y:S02]  /*2e70*/  IMAD.MOV R52, RZ, RZ, -R52 ;  /* 0x000000ffff347224 */ /* 0x000fe400078e0a34 */
[----:B------:R-:W-:Y:S02]  /*2e80*/  IMAD.MOV R54, RZ, RZ, -R54 ;  /* 0x000000ffff367224 */ /* 0x000fe400078e0a36 */
[----:B------:R-:W-:Y:S01]  /*2e90*/  IMAD R87, R0, R52, R87 ;  /* 0x0000003400577224 */ /* 0x000fe200078e0257 */
[----:B------:R-:W-:Y:S01]  /*2ea0*/  LOP3.LUT R52, R6, 0xf8, RZ, 0xfc, !PT ;  /* 0x000000f806347812 */ /* 0x000fe200078efcff */
[--C-:B------:R-:W-:Y:S02]  /*2eb0*/  @!P4 IMAD.IADD R83, R83, 0x1, -R0.reuse ;  /* 0x000000015353c824 */ /* 0x100fe400078e0a00 */
[----:B------:R-:W-:Y:S01]  /*2ec0*/  IMAD R89, R0, R54, R89 ;  /* 0x0000003600597224 */ /* 0x000fe200078e0259 */
[----:B------:R-:W-:Y:S01]  /*2ed0*/  LOP3.LUT R54, R6, 0xec, RZ, 0xfc, !PT ;  /* 0x000000ec06367812 */ /* 0x000fe200078efcff */
[--C-:B------:R-:W-:Y:S01]  /*2ee0*/  @!P1 IMAD.IADD R79, R79, 0x1, -R0.reuse ;  /* 0x000000014f4f9824 */ /* 0x100fe200078e0a00 */
[C---:B------:R-:W-:Y:S01]  /*2ef0*/  ISETP.GT.U32.AND P1, PT, R0.reuse, R87, PT ;  /* 0x000000570000720c */ /* 0x040fe20003f24070 */
[----:B------:R-:W-:Y:S01]  /*2f00*/  @!P0 IMAD.IADD R85, R85, 0x1, -R0 ;  /* 0x0000000155558824 */ /* 0x000fe200078e0a00 */
[C---:B------:R-:W-:Y:S01]  /*2f10*/  ISETP.GT.U32.AND P0, PT, R0.reuse, R83, PT ;  /* 0x000000530000720c */ /* 0x040fe20003f04070 */
[----:B------:R-:W-:Y:S01]  /*2f20*/  IMAD.MOV R56, RZ, RZ, -R56 ;  /* 0x000000ffff387224 */ /* 0x000fe200078e0a38 */
[----:B------:R-:W-:Y:S01]  /*2f30*/  IABS R95, R54 ;  /* 0x00000036005f7213 */ /* 0x000fe20000000000 */
[----:B------:R-:W-:Y:S01]  /*2f40*/  IMAD.MOV R58, RZ, RZ, -R58 ;  /* 0x000000ffff3a7224 */ /* 0x000fe200078e0a3a */
[----:B------:R-:W-:Y:S01]  /*2f50*/  IABS R101, R52 ;  /* 0x0000003400657213 */ /* 0x000fe20000000000 */
[--C-:B------:R-:W-:Y:S01]  /*2f60*/  @!P5 IMAD.IADD R81, R81, 0x1, -R0.reuse ;  /* 0x000000015151d824 */ /* 0x100fe200078e0a00 */
[C---:B------:R-:W-:Y:S01]  /*2f70*/  ISETP.GT.U32.AND P5, PT, R0.reuse, R89, PT ;  /* 0x000000590000720c */ /* 0x040fe20003fa4070 */
[----:B------:R-:W-:Y:S01]  /*2f80*/  IMAD R91, R0, R56, R91 ;  /* 0x00000038005b7224 */ /* 0x000fe200078e025b */
[----:B------:R-:W-:Y:S01]  /*2f90*/  LOP3.LUT R56, R6, 0xf0, RZ, 0xfc, !PT ;  /* 0x000000f006387812 */ /* 0x000fe200078efcff */
[----:B------:R-:W-:Y:S01]  /*2fa0*/  IMAD R93, R0, R58, R93 ;  /* 0x0000003a005d7224 */ /* 0x000fe200078e025d */
[----:B------:R-:W-:Y:S01]  /*2fb0*/  LOP3.LUT R58, R6, 0xf4, RZ, 0xfc, !PT ;  /* 0x000000f4063a7812 */ /* 0x000fe200078efcff */
[--C-:B------:R-:W-:Y:S01]  /*2fc0*/  @!P1 IMAD.IADD R87, R87, 0x1, -R0.reuse ;  /* 0x0000000157579824 */ /* 0x100fe200078e0a00 */
[----:B------:R-:W-:Y:S01]  /*2fd0*/  IABS R97, R56 ;  /* 0x0000003800617213 */ /* 0x000fe20000000000 */
[----:B------:R-:W-:Y:S01]  /*2fe0*/  @!P0 IMAD.IADD R83, R83, 0x1, -R0 ;  /* 0x0000000153538824 */ /* 0x000fe200078e0a00 */
[----:B------:R-:W-:Y:S01]  /*2ff0*/  IABS R99, R58 ;  /* 0x0000003a00637213 */ /* 0x000fe20000000000 */
[----:B------:R-:W-:Y:S01]  /*3000*/  IMAD.HI.U32 R6, R5, R95, RZ ;  /* 0x0000005f05067227 */ /* 0x000fe200078e00ff */
[----:B------:R-:W-:-:S02]  /*3010*/  ISETP.GT.U32.AND P4, PT, R0, R91, PT ;  /* 0x0000005b0000720c */ /* 0x000fc40003f84070 */
[C---:B------:R-:W-:Y:S01]  /*3020*/  ISETP.GT.U32.AND P0, PT, R0.reuse, R93, PT ;  /* 0x0000005d0000720c */ /* 0x040fe20003f04070 */
[----:B------:R-:W-:Y:S01]  /*3030*/  IMAD.HI.U32 R11, R5, R97, RZ ;  /* 0x00000061050b7227 */ /* 0x000fe200078e00ff */
[----:B------:R-:W-:-:S03]  /*3040*/  ISETP.GT.U32.AND P1, PT, R0, R85, PT ;  /* 0x000000550000720c */ /* 0x000fc60003f24070 */
[----:B------:R-:W-:-:S04]  /*3050*/  IMAD.HI.U32 R50, R5, R99, RZ ;  /* 0x0000006305327227 */ /* 0x000fc800078e00ff */
[----:B------:R-:W-:Y:S01]  /*3060*/  @!P5 IMAD.IADD R89, R89, 0x1, -R0 ;  /* 0x000000015959d824 */ /* 0x000fe200078e0a00 */
[----:B------:R-:W-:Y:S01]  /*3070*/  ISETP.GT.U32.AND P5, PT, R0, R87, PT ;  /* 0x000000570000720c */ /* 0x000fe20003fa4070 */
[----:B------:R-:W-:-:S04]  /*3080*/  IMAD.HI.U32 R5, R5, R101, RZ ;  /* 0x0000006505057227 */ /* 0x000fc800078e00ff */
[----:B------:R-:W-:Y:S02]  /*3090*/  IMAD.MOV R11, RZ, RZ, -R11 ;  /* 0x000000ffff0b7224 */ /* 0x000fe400078e0a0b */
[----:B------:R-:W-:Y:S02]  /*30a0*/  IMAD.MOV R5, RZ, RZ, -R5 ;  /* 0x000000ffff057224 */ /* 0x000fe400078e0a05 */
[C---:B------:R-:W-:Y:S02]  /*30b0*/  IMAD R97, R0.reuse, R11, R97 ;  /* 0x0000000b00617224 */ /* 0x040fe400078e0261 */
[----:B------:R-:W-:Y:S02]  /*30c0*/  IMAD.MOV R6, RZ, RZ, -R6 ;  /* 0x000000ffff067224 */ /* 0x000fe400078e0a06 */
[----:B------:R-:W-:Y:S02]  /*30d0*/  IMAD R101, R0, R5, R101 ;  /* 0x0000000500657224 */ /* 0x000fe400078e0265 */
[----:B------:R-:W-:-:S02]  /*30e0*/  VIADD R11, R10, 0x80 ;  /* 0x000000800a0b7836 */ /* 0x000fc40000000000 */
[--C-:B------:R-:W-:Y:S01]  /*30f0*/  @!P4 IMAD.IADD R91, R91, 0x1, -R0.reuse ;  /* 0x000000015b5bc824 */ /* 0x100fe200078e0a00 */
[C---:B------:R-:W-:Y:S01]  /*3100*/  ISETP.GT.U32.AND P4, PT, R0.reuse, R89, PT ;  /* 0x000000590000720c */ /* 0x040fe20003f84070 */
[----:B------:R-:W-:Y:S01]  /*3110*/  IMAD.MOV.U32 R77, RZ, RZ, R7 ;  /* 0x000000ffff4d7224 */ /* 0x000fe200078e0007 */
[----:B------:R-:W-:Y:S01]  /*3120*/  IABS R53, R11 ;  /* 0x0000000b00357213 */ /* 0x000fe20000000000 */
[C---:B------:R-:W-:Y:S01]  /*3130*/  IMAD R95, R0.reuse, R6, R95 ;  /* 0x00000006005f7224 */ /* 0x040fe200078e025f */
[----:B------:R1:W-:Y:S01]  /*3140*/  STL.64 [R1+0x890], R10 ;  /* 0x0008900a01007387 */ /* 0x0003e20000100a00 */
[--C-:B------:R-:W-:Y:S01]  /*3150*/  @!P0 IMAD.IADD R93, R93, 0x1, -R0.reuse ;  /* 0x000000015d5d8824 */ /* 0x100fe200078e0a00 */
[C---:B------:R-:W-:Y:S01]  /*3160*/  ISETP.GT.U32.AND P0, PT, R0.reuse, R101, PT ;  /* 0x000000650000720c */ /* 0x040fe20003f04070 */
[----:B------:R-:W-:Y:S01]  /*3170*/  @!P5 IMAD.IADD R87, R87, 0x1, -R0 ;  /* 0x000000015757d824 */ /* 0x000fe200078e0a00 */
[----:B------:R-:W-:Y:S01]  /*3180*/  ISETP.GT.U32.AND P5, PT, R0, R97, PT ;  /* 0x000000610000720c */ /* 0x000fe20003fa4070 */
[----:B------:R-:W-:Y:S01]  /*3190*/  IMAD.HI.U32 R5, R4, R51, RZ ;  /* 0x0000003304057227 */ /* 0x000fe200078e00ff */
[----:B------:R-:W2:Y:S03]  /*31a0*/  LDC.64 R6, c[0x0][0x230] ;  /* 0x00008c00ff067b82 */ /* 0x000ea60000000a00 */
[----:B------:R-:W-:-:S02]  /*31b0*/  IMAD.MOV R50, RZ, RZ, -R50 ;  /* 0x000000ffff327224 */ /* 0x000fc400078e0a32 */
[----:B------:R-:W-:Y:S01]  /*31c0*/  @!P2 IMAD.MOV R77, RZ, RZ, -R77 ;  /* 0x000000ffff4da224 */ /* 0x000fe200078e0a4d */
[C---:B------:R-:W-:Y:S01]  /*31d0*/  ISETP.GT.U32.AND P2, PT, R0.reuse, R91, PT ;  /* 0x0000005b0000720c */ /* 0x040fe20003f44070 */
[----:B------:R-:W-:Y:S01]  /*31e0*/  @!P1 IMAD.IADD R85, R85, 0x1, -R0 ;  /* 0x0000000155559824 */ /* 0x000fe200078e0a00 */
[----:B------:R-:W-:Y:S01]  /*31f0*/  ISETP.GT.U32.AND P1, PT, R0, R95, PT ;  /* 0x0000005f0000720c */ /* 0x000fe20003f24070 */
[----:B------:R-:W-:-:S04]  /*3200*/  IMAD.HI.U32 R4, R4, R53, RZ ;  /* 0x0000003504047227 */ /* 0x000fc800078e00ff */
[----:B------:R-:W-:Y:S02]  /*3210*/  IMAD.MOV R5, RZ, RZ, -R5 ;  /* 0x000000ffff057224 */ /* 0x000fe400078e0a05 */
[----:B------:R-:W-:Y:S02]  /*3220*/  IMAD R99, R0, R50, R99 ;  /* 0x0000003200637224 */ /* 0x000fe400078e0263 */
[----:B------:R-:W-:Y:S02]  /*3230*/  IMAD.MOV R4, RZ, RZ, -R4 ;  /* 0x000000ffff047224 */ /* 0x000fe400078e0a04 */
[----:B------:R-:W-:Y:S02]  /*3240*/  IMAD R51, R2, R5, R51 ;  /* 0x0000000502337224 */ /* 0x000fe400078e0233 */
[----:B------:R-:W-:Y:S01]  /*3250*/  @!P4 IMAD.IADD R89, R89, 0x1, -R0 ;  /* 0x000000015959c824 */ /* 0x000fe200078e0a00 */
[----:B------:R-:W-:Y:S01]  /*3260*/  ISETP.GT.U32.AND P4, PT, R0, R99, PT ;  /* 0x000000630000720c */ /* 0x000fe20003f84070 */
[----:B------:R-:W-:-:S02]  /*3270*/  IMAD R53, R2, R4, R53 ;  /* 0x0000000402357224 */ /* 0x000fc400078e0235 */
[--C-:B------:R-:W-:Y:S01]  /*3280*/  @!P0 IMAD.IADD R101, R101, 0x1, -R0.reuse ;  /* 0x0000000165658824 */ /* 0x100fe200078e0a00 */
[----:B------:R-:W-:Y:S01]  /*3290*/  ISETP.GT.U32.AND P0, PT, R2, R51, PT ;  /* 0x000000330200720c */ /* 0x000fe20003f04070 */
[--C-:B------:R-:W-:Y:S01]  /*32a0*/  @!P5 IMAD.IADD R97, R97, 0x1, -R0.reuse ;  /* 0x000000016161d824 */ /* 0x100fe200078e0a00 */
[----:B------:R-:W-:Y:S01]  /*32b0*/  ISETP.GE.AND P5, PT, R64, RZ, PT ;  /* 0x000000ff4000720c */ /* 0x000fe20003fa6270 */
[--C-:B------:R-:W-:Y:S01]  /*32c0*/  @!P2 IMAD.IADD R91, R91, 0x1, -R0.reuse ;  /* 0x000000015b5ba824 */ /* 0x100fe200078e0a00 */
[----:B------:R-:W-:Y:S01]  /*32d0*/  ISETP.GE.AND P2, PT, R60, RZ, PT ;  /* 0x000000ff3c00720c */ /* 0x000fe20003f46270 */
[--C-:B------:R-:W-:Y:S01]  /*32e0*/  @!P1 IMAD.IADD R95, R95, 0x1, -R0.reuse ;  /* 0x000000015f5f9824 */ /* 0x100fe200078e0a00 */
[----:B------:R-:W-:Y:S01]  /*32f0*/  ISETP.GE.AND P1, PT, R62, RZ, PT ;  /* 0x000000ff3e00720c */ /* 0x000fe20003f26270 */
[----:B------:R-:W-:Y:S01]  /*3300*/  @!P3 IMAD.MOV R81, RZ, RZ, -R81 ;  /* 0x000000ffff51b224 */ /* 0x000fe200078e0a51 */
[----:B------:R-:W-:Y:S01]  /*3310*/  ISETP.GT.U32.AND P3, PT, R2, R53, PT ;  /* 0x000000350200720c */ /* 0x000fe20003f64070 */
[----:B------:R-:W-:Y:S01]  /*3320*/  @!P4 IMAD.IADD R99, R99, 0x1, -R0 ;  /* 0x000000016363c824 */ /* 0x000fe200078e0a00 */
[----:B------:R-:W-:Y:S01]  /*3330*/  ISETP.GE.AND P4, PT, R66, RZ, PT ;  /* 0x000000ff4200720c */ /* 0x000fe20003f86270 */
[----:B------:R-:W-:Y:S01]  /*3340*/  @!P6 IMAD.MOV R79, RZ, RZ, -R79 ;  /* 0x000000ffff4fe224 */ /* 0x000fe200078e0a4f */
[C---:B------:R-:W-:Y:S01]  /*3350*/  ISETP.GT.U32.AND P6, PT, R0.reuse, R97, PT ;  /* 0x000000610000720c */ /* 0x040fe20003fc4070 */
[--C-:B------:R-:W-:Y:S01]  /*3360*/  @!P0 IMAD.IADD R51, R51, 0x1, -R2.reuse ;  /* 0x0000000133338824 */ /* 0x100fe200078e0a02 */
[C---:B------:R-:W-:Y:S01]  /*3370*/  ISETP.GT.U32.AND P0, PT, R0.reuse, R101, PT ;  /* 0x000000650000720c */ /* 0x040fe20003f04070 */
[----:B------:R-:W-:Y:S01]  /*3380*/  @!P5 IMAD.MOV R87, RZ, RZ, -R87 ;  /* 0x000000ffff57d224 */ /* 0x000fe200078e0a57 */
[C---:B------:R-:W-:Y:S01]  /*3390*/  ISETP.GT.U32.AND P5, PT, R0.reuse, R99, PT ;  /* 0x000000630000720c */ /* 0x040fe20003fa4070 */
[----:B------:R-:W-:Y:S01]  /*33a0*/  @!P2 IMAD.MOV R83, RZ, RZ, -R83 ;  /* 0x000000ffff53a224 */ /* 0x000fe200078e0a53 */
[C---:B------:R-:W-:Y:S01]  /*33b0*/  ISETP.GT.U32.AND P2, PT, R0.reuse, R93, PT ;  /* 0x0000005d0000720c */ /* 0x040fe20003f44070 */
[----:B------:R-:W-:Y:S01]  /*33c0*/  @!P1 IMAD.MOV R85, RZ, RZ, -R85 ;  /* 0x000000ffff559224 */ /* 0x000fe200078e0a55 */
[----:B------:R-:W-:Y:S01]  /*33d0*/  ISETP.GT.U32.AND P1, PT, R0, R95, PT ;  /* 0x0000005f0000720c */ /* 0x000fe20003f24070 */
[----:B------:R-:W-:Y:S01]  /*33e0*/  @!P3 IMAD.IADD R53, R53, 0x1, -R2 ;  /* 0x000000013535b824 */ /* 0x000fe200078e0a02 */
[C---:B------:R-:W-:Y:S01]  /*33f0*/  ISETP.GT.U32.AND P3, PT, R2.reuse, R51, PT ;  /* 0x000000330200720c */ /* 0x040fe20003f64070 */
[----:B------:R-:W-:Y:S01]  /*3400*/  @!P4 IMAD.MOV R89, RZ, RZ, -R89 ;  /* 0x000000ffff59c224 */ /* 0x000fe200078e0a59 */
[----:B------:R-:W3:Y:S01]  /*3410*/  LDC.64 R4, c[0x0][0x238] ;  /* 0x00008e00ff047b82 */ /* 0x000ee20000000a00 */
        /* <DEDUP_REMOVED lines=8> */
[----:B------:R-:W-:Y:S01]  /*34a0*/  @!P1 IMAD.IADD R95, R95, 0x1, -R0 ;  /* 0x000000015f5f9824 */ /* 0x000fe200078e0a00 */
[----:B------:R-:W-:Y:S01]  /*34b0*/  ISETP.GE.AND P1, PT, R70, RZ, PT ;  /* 0x000000ff4600720c */ /* 0x000fe20003f26270 */
[--C-:B------:R-:W-:Y:S01]  /*34c0*/  @!P3 IMAD.IADD R51, R51, 0x1, -R2.reuse ;  /* 0x000000013333b824 */ /* 0x100fe200078e0a02 */
[----:B------:R-:W-:Y:S01]  /*34d0*/  ISETP.GE.AND P0, PT, R58, RZ, PT ;  /* 0x000000ff3a00720c */ /* 0x000fe20003f06270 */
[----:B--2---:R-:W-:Y:S01]  /*34e0*/  VIADD R148, R6, 0xfffffff9 ;  /* 0xfffffff906947836 */ /* 0x004fe20000000000 */
[----:B------:R-:W-:Y:S01]  /*34f0*/  ISETP.GE.AND P3, PT, R52, RZ, PT ;  /* 0x000000ff3400720c */ /* 0x000fe20003f66270 */
[----:B------:R-:W-:Y:S01]  /*3500*/  @!P4 IMAD.IADD R53, R53, 0x1, -R2 ;  /* 0x000000013535c824 */ /* 0x000fe200078e0a02 */
[----:B------:R-:W-:Y:S01]  /*3510*/  ISETP.GE.AND P4, PT, R10, RZ, PT ;  /* 0x000000ff0a00720c */ /* 0x000fe20003f86270 */
[----:B------:R-:W-:Y:S01]  /*3520*/  @!P6 IMAD.MOV R95, RZ, RZ, -R95 ;  /* 0x000000ffff5fe224 */ /* 0x000fe200078e0a5f */
[----:B------:R-:W-:Y:S01]  /*3530*/  LOP3.LUT R2, RZ, R76, RZ, 0x33, !PT ;  /* 0x0000004cff027212 */ /* 0x000fe200078e33ff */
[----:B------:R-:W-:Y:S01]  /*3540*/  @!P5 IMAD.MOV R97, RZ, RZ, -R97 ;  /* 0x000000ffff61d224 */ /* 0x000fe200078e0a61 */
[----:B------:R-:W-:Y:S01]  /*3550*/  ISETP.GE.AND P5, PT, R11, RZ, PT ;  /* 0x000000ff0b00720c */ /* 0x000fe20003fa6270 */
[----:B------:R-:W-:Y:S01]  /*3560*/  @!P2 IMAD.MOV R91, RZ, RZ, -R91 ;  /* 0x000000ffff5ba224 */ /* 0x000fe200078e0a5b */
[----:B------:R-:W-:Y:S01]  /*3570*/  ISETP.NE.AND P2, PT, R76, RZ, PT ;  /* 0x000000ff4c00720c */ /* 0x000fe20003f45270 */
[----:B------:R-:W-:Y:S01]  /*3580*/  @!P1 IMAD.MOV R93, RZ, RZ, -R93 ;  /* 0x000000ffff5d9224 */ /* 0x000fe200078e0a5d */
[----:B------:R-:W-:Y:S01]  /*3590*/  ISETP.NE.AND P1, PT, R72, RZ, PT ;  /* 0x000000ff4800720c */ /* 0x000fe20003f25270 */
[----:B------:R-:W-:Y:S01]  /*35a0*/  @!P0 IMAD.MOV R99, RZ, RZ, -R99 ;  /* 0x000000ffff638224 */ /* 0x000fe200078e0a63 */
[C---:B------:R-:W-:Y:S01]  /*35b0*/  SEL R50, R2.reuse, R8, !P2 ;  /* 0x0000000802327207 */ /* 0x040fe20005000000 */
[----:B------:R-:W-:Y:S01]  /*35c0*/  @!P3 IMAD.MOV R101, RZ, RZ, -R101 ;  /* 0x000000ffff65b224 */ /* 0x000fe200078e0a65 */
[C---:B------:R-:W-:Y:S01]  /*35d0*/  SEL R54, R2.reuse, R14, !P2 ;  /* 0x0000000e02367207 */ /* 0x040fe20005000000 */
[----:B---3--:R-:W-:Y:S01]  /*35e0*/  IMAD R252, R9, R5, RZ ;  /* 0x0000000509fc7224 */ /* 0x008fe200078e02ff */
[C---:B------:R-:W-:Y:S01]  /*35f0*/  SEL R56, R2.reuse, R15, !P2 ;  /* 0x0000000f02387207 */ /* 0x040fe20005000000 */
[----:B------:R-:W-:Y:S01]  /*3600*/  @!P4 IMAD.MOV R51, RZ, RZ, -R51 ;  /* 0x000000ffff33c224 */ /* 0x000fe200078e0a33 */
[C---:B------:R-:W-:Y:S01]  /*3610*/  SEL R60, R2.reuse, R17, !P2 ;  /* 0x00000011023c7207 */ /* 0x040fe20005000000 */
[----:B------:R-:W-:Y:S01]  /*3620*/  @!P5 IMAD.MOV R53, RZ, RZ, -R53 ;  /* 0x000000ffff35d224 */ /* 0x000fe200078e0a35 */
[----:B------:R-:W-:Y:S01]  /*3630*/  SEL R64, R2, R19, !P2 ;  /* 0x0000001302407207 */ /* 0x000fe20005000000 */
[----:B------:R-:W-:Y:S01]  /*3640*/  IMAD R50, R50, UR5, RZ ;  /* 0x0000000532327c24 */ /* 0x000fe2000f8e02ff */
[----:B------:R-:W-:Y:S01]  /*3650*/  SEL R66, R2, R20, !P2 ;  /* 0x0000001402427207 */ /* 0x000fe20005000000 */
[----:B------:R-:W-:Y:S01]  /*3660*/  IMAD R54, R54, UR5, RZ ;  /* 0x0000000536367c24 */ /* 0x000fe2000f8e02ff */
[C---:B------:R-:W-:Y:S01]  /*3670*/  SEL R68, R2.reuse, R21, !P2 ;  /* 0x0000001502447207 */ /* 0x040fe20005000000 */
[----:B------:R2:W-:Y:S01]  /*3680*/  STL [R1+0x8bc], R5 ;  /* 0x0008bc0501007387 */ /* 0x0005e20000100800 */
[----:B------:R-:W-:Y:S01]  /*3690*/  SEL R70, R2, R22, !P2 ;  /* 0x0000001602467207 */ /* 0x000fe20005000000 */
[----:B------:R-:W-:Y:S01]  /*36a0*/  IMAD R60, R60, UR5, RZ ;  /* 0x000000053c3c7c24 */ /* 0x000fe2000f8e02ff */
[----:B------:R-:W-:Y:S01]  /*36b0*/  SEL R52, R2, R12, !P2 ;  /* 0x0000000c02347207 */ /* 0x000fe20005000000 */
[----:B-1----:R-:W-:Y:S01]  /*36c0*/  IMAD.SHL.U32 R10, R74, 0x10, RZ ;  /* 0x000000104a0a7824 */ /* 0x002fe200078e00ff */
[----:B------:R-:W-:Y:S01]  /*36d0*/  SEL R13, R2, R13, !P2 ;  /* 0x0000000d020d7207 */ /* 0x000fe20005000000 */
[----:B------:R-:W-:Y:S01]  /*36e0*/  IMAD R64, R64, UR5, RZ ;  /* 0x0000000540407c24 */ /* 0x000fe2000f8e02ff */
[----:B------:R-:W-:Y:S01]  /*36f0*/  SEL R58, R2, R16, !P2 ;  /* 0x00000010023a7207 */ /* 0x000fe20005000000 */
[----:B------:R-:W-:Y:S01]  /*3700*/  IMAD R52, R52, UR5, RZ ;  /* 0x0000000534347c24 */ /* 0x000fe2000f8e02ff */
[----:B------:R-:W-:Y:S01]  /*3710*/  SEL R62, R2, R18, !P2 ;  /* 0x00000012023e7207 */ /* 0x000fe20005000000 */
[----:B------:R-:W-:Y:S01]  /*3720*/  VIADD R18, R6, 0xfffffffc ;  /* 0xfffffffc06127836 */ /* 0x000fe20000000000 */
[----:B------:R-:W-:Y:S01]  /*3730*/  SEL R23, R2, R23, !P2 ;  /* 0x0000001702177207 */ /* 0x000fe20005000000 */
[----:B--2---:R-:W-:Y:S01]  /*3740*/  IMAD R5, R56, UR5, RZ ;  /* 0x0000000538057c24 */ /* 0x004fe2000f8e02ff */
[----:B------:R-:W-:Y:S01]  /*3750*/  SEL R24, R2, R24, !P2 ;  /* 0x0000001802187207 */ /* 0x000fe20005000000 */
[----:B------:R-:W-:Y:S01]  /*3760*/  IMAD R58, R58, UR5, RZ ;  /* 0x000000053a3a7c24 */ /* 0x000fe2000f8e02ff */
[----:B------:R-:W-:Y:S01]  /*3770*/  SEL R25, R2, R25, !P2 ;  /* 0x0000001902197207 */ /* 0x000fe20005000000 */
[----:B------:R-:W-:Y:S01]  /*3780*/  IMAD R62, R62, UR5, RZ ;  /* 0x000000053e3e7c24 */ /* 0x000fe2000f8e02ff */
[----:B------:R-:W-:Y:S01]  /*3790*/  SEL R26, R2, R26, !P2 ;  /* 0x0000001a021a7207 */ /* 0x000fe20005000000 */
[----:B------:R-:W-:Y:S01]  /*37a0*/  IMAD R66, R66, UR5, RZ ;  /* 0x0000000542427c24 */ /* 0x000fe2000f8e02ff */
[----:B------:R-:W-:Y:S01]  /*37b0*/  SEL R27, R2, R27, !P2 ;  /* 0x0000001b021b7207 */ /* 0x000fe20005000000 */
[----:B------:R-:W-:Y:S01]  /*37c0*/  VIADD R16, R6, 0xfffffffd ;  /* 0xfffffffd06107836 */ /* 0x000fe20000000000 */
[----:B------:R-:W-:Y:S01]  /*37d0*/  SEL R28, R2, R28, !P2 ;  /* 0x0000001c021c7207 */ /* 0x000fe20005000000 */
[----:B------:R-:W-:Y:S01]  /*37e0*/  IMAD R68, R68, UR5, RZ ;  /* 0x0000000544447c24 */ /* 0x000fe2000f8e02ff */
[C---:B------:R-:W-:Y:S01]  /*37f0*/  SEL R29, R2.reuse, R29, !P2 ;  /* 0x0000001d021d7207 */ /* 0x040fe20005000000 */
[----:B------:R-:W-:Y:S01]  /*3800*/  IMAD R25, R25, UR5, RZ ;  /* 0x0000000519197c24 */ /* 0x000fe2000f8e02ff */
        /* <DEDUP_REMOVED lines=9> */
[----:B------:R-:W-:Y:S01]  /*38a0*/  VIADD R249, R6, 0x1f ;  /* 0x0000001f06f97836 */ /* 0x000fe20000000000 */
[----:B------:R-:W-:-:S02]  /*38b0*/  SEL R35, R2, R35, !P2 ;  /* 0x0000002302237207 */ /* 0x000fc40005000000 */
[C---:B------:R-:W-:Y:S02]  /*38c0*/  SEL R36, R2.reuse, R36, !P2 ;  /* 0x0000002402247207 */ /* 0x040fe40005000000 */
[C---:B------:R-:W-:Y:S02]  /*38d0*/  SEL R37, R2.reuse, R37, !P2 ;  /* 0x0000002502257207 */ /* 0x040fe40005000000 */
[----:B------:R-:W-:Y:S01]  /*38e0*/  SEL R38, R2, R38, !P2 ;  /* 0x0000002602267207 */ /* 0x000fe20005000000 */
[----:B------:R-:W-:Y:S01]  /*38f0*/  IMAD R36, R36, UR5, RZ ;  /* 0x0000000524247c24 */ /* 0x000fe2000f8e02ff */
[C---:B------:R-:W-:Y:S01]  /*3900*/  SEL R39, R2.reuse, R39, !P2 ;  /* 0x0000002702277207 */ /* 0x040fe20005000000 */
[----:B------:R-:W-:Y:S01]  /*3910*/  IMAD R37, R37, UR5, RZ ;  /* 0x0000000525257c24 */ /* 0x000fe2000f8e02ff */
[----:B------:R-:W-:Y:S01]  /*3920*/  SEL R40, R2, R40, !P2 ;  /* 0x0000002802287207 */ /* 0x000fe20005000000 */
[----:B------:R-:W-:Y:S01]  /*3930*/  IMAD R38, R38, UR5, RZ ;  /* 0x0000000526267c24 */ /* 0x000fe2000f8e02ff */
[----:B------:R-:W-:-:S02]  /*3940*/  SEL R41, R2, R41, !P2 ;  /* 0x0000002902297207 */ /* 0x000fc40005000000 */
        /* <DEDUP_REMOVED lines=10> */
[----:B------:R-:W-:-:S02]  /*39f0*/  SEL R47, R2, R47, !P2 ;  /* 0x0000002f022f7207 */ /* 0x000fc40005000000 */
[C---:B------:R-:W-:Y:S02]  /*3a00*/  SEL R48, R2.reuse, R48, !P2 ;  /* 0x0000003002307207 */ /* 0x040fe40005000000 */
[C---:B------:R-:W-:Y:S02]  /*3a10*/  SEL R49, R2.reuse, R49, !P2 ;  /* 0x0000003102317207 */ /* 0x040fe40005000000 */
[C---:B------:R-:W-:Y:S02]  /*3a20*/  SEL R55, R2.reuse, R55, !P2 ;  /* 0x0000003702377207 */ /* 0x040fe40005000000 */
[C---:B------:R-:W-:Y:S02]  /*3a30*/  SEL R57, R2.reuse, R57, !P2 ;  /* 0x0000003902397207 */ /* 0x040fe40005000000 */
[C---:B------:R-:W-:Y:S02]  /*3a40*/  SEL R59, R2.reuse, R59, !P2 ;  /* 0x0000003b023b7207 */ /* 0x040fe40005000000 */
[----:B------:R-:W-:-:S02]  /*3a50*/  SEL R61, R2, R61, !P2 ;  /* 0x0000003d023d7207 */ /* 0x000fc40005000000 */
[C---:B------:R-:W-:Y:S02]  /*3a60*/  SEL R63, R2.reuse, R63, !P2 ;  /* 0x0000003f023f7207 */ /* 0x040fe40005000000 */
[----:B------:R-:W-:Y:S01]  /*3a70*/  SEL R82, R2, R65, !P2 ;  /* 0x0000004102527207 */ /* 0x000fe20005000000 */
[----:B------:R-:W-:Y:S01]  /*3a80*/  IMAD R65, R24, UR5, RZ ;  /* 0x0000000518417c24 */ /* 0x000fe2000f8e02ff */
[----:B------:R-:W-:Y:S01]  /*3a90*/  SEL R84, R2, R67, !P2 ;  /* 0x0000004302547207 */ /* 0x000fe20005000000 */
[----:B------:R-:W-:Y:S01]  /*3aa0*/  IMAD R67, R70, UR5, RZ ;  /* 0x0000000546437c24 */ /* 0x000fe2000f8e02ff */
[C---:B------:R-:W-:Y:S01]  /*3ab0*/  SEL R86, R2.reuse, R69, !P2 ;  /* 0x0000004502567207 */ /* 0x040fe20005000000 */
[----:B------:R-:W-:Y:S01]  /*3ac0*/  IMAD R24, R45, UR5, RZ ;  /* 0x000000052d187c24 */ /* 0x000fe2000f8e02ff */
[C---:B------:R-:W-:Y:S02]  /*3ad0*/  SEL R88, R2.reuse, R71, !P2 ;  /* 0x0000004702587207 */ /* 0x040fe40005000000 */
[----:B------:R-:W-:-:S02]  /*3ae0*/  SEL R90, R2, R73, !P2 ;  /* 0x00000049025a7207 */ /* 0x000fc40005000000 */
[C---:B------:R-:W-:Y:S02]  /*3af0*/  SEL R92, R2.reuse, R75, !P2 ;  /* 0x0000004b025c7207 */ /* 0x040fe40005000000 */
[C---:B------:R-:W-:Y:S02]  /*3b00*/  SEL R94, R2.reuse, R77, !P2 ;  /* 0x0000004d025e7207 */ /* 0x040fe40005000000 */
[C---:B------:R-:W-:Y:S02]  /*3b10*/  SEL R96, R2.reuse, R79, !P2 ;  /* 0x0000004f02607207 */ /* 0x040fe40005000000 */
[C---:B------:R-:W-:Y:S02]  /*3b20*/  SEL R98, R2.reuse, R81, !P2 ;  /* 0x0000005102627207 */ /* 0x040fe40005000000 */
[C---:B------:R-:W-:Y:S02]  /*3b30*/  SEL R83, R2.reuse, R83, !P2 ;  /* 0x0000005302537207 */ /* 0x040fe40005000000 */
[----:B------:R-:W-:-:S02]  /*3b40*/  SEL R85, R2, R85, !P2 ;  /* 0x0000005502557207 */ /* 0x000fc40005000000 */
        /* <DEDUP_REMOVED lines=10> */
[C---:B------:R-:W-:Y:S01]  /*3bf0*/  SEL R15, R2.reuse, R97, !P2 ;  /* 0x00000061020f7207 */ /* 0x040fe20005000000 */
[----:B------:R-:W-:Y:S01]  /*3c00*/  IMAD R31, R61, UR5, RZ ;  /* 0x000000053d1f7c24 */ /* 0x000fe2000f8e02ff */
[C---:B------:R-:W-:Y:S01]  /*3c10*/  SEL R14, R2.reuse, R99, !P2 ;  /* 0x00000063020e7207 */ /* 0x040fe20005000000 */
[----:B------:R-:W-:Y:S01]  /*3c20*/  IMAD R32, R59, UR5, RZ ;  /* 0x000000053b207c24 */ /* 0x000fe2000f8e02ff */
[C---:B------:R-:W-:Y:S01]  /*3c30*/  SEL R8, R2.reuse, R101, !P2 ;  /* 0x0000006502087207 */ /* 0x040fe20005000000 */
[----:B------:R-:W-:Y:S01]  /*3c40*/  IMAD R33, R55, UR5, RZ ;  /* 0x0000000537217c24 */ /* 0x000fe2000f8e02ff */
[----:B------:R-:W-:Y:S01]  /*3c50*/  SEL R2, R2, R3, !P2 ;  /* 0x0000000302027207 */ /* 0x000fe20005000000 */
[C---:B------:R-:W-:Y:S01]  /*3c60*/  VIADD R3, R6.reuse, 0xfffffffe ;  /* 0xfffffffe06037836 */ /* 0x040fe20000000000 */
[----:B------:R-:W-:Y:S01]  /*3c70*/  LOP3.LUT R0, RZ, R72, RZ, 0x33, !PT ;  /* 0x00000048ff007212 */ /* 0x000fe200078e33ff */
[----:B------:R-:W-:Y:S01]  /*3c80*/  VIADD R72, R6, 0xffffffff ;  /* 0xffffffff06487836 */ /* 0x000fe20000000000 */
[----:B------:R-:W-:Y:S01]  /*3c90*/  ISETP.GE.U32.AND P0, PT, R18, 0x7fffffdd, PT ;  /* 0x7fffffdd1200780c */ /* 0x000fe20003f06070 */
[----:B------:R-:W-:Y:S01]  /*3ca0*/  IMAD R22, R22, UR5, RZ ;  /* 0x0000000516167c24 */ /* 0x000fe2000f8e02ff */
[----:B------:R-:W-:Y:S01]  /*3cb0*/  ISETP.GE.U32.AND P3, PT, R3, 0x7fffffdf, PT ;  /* 0x7fffffdf0300780c */ /* 0x000fe20003f66070 */
[----:B------:R-:W-:Y:S01]  /*3cc0*/  IMAD.SHL.U32 R3, R252, 0x4, RZ ;  /* 0x00000004fc037824 */ /* 0x000fe200078e00ff */
[----:B------:R-:W-:Y:S01]  /*3cd0*/  SEL R12, R0, R51, !P1 ;  /* 0x00000033000c7207 */ /* 0x000fe20004800000 */
[----:B------:R-:W-:Y:S01]  /*3ce0*/  VIADD R51, R6, 0xfffffffb ;  /* 0xfffffffb06337836 */ /* 0x000fe20000000000 */
[----:B------:R-:W-:Y:S01]  /*3cf0*/  SEL R0, R0, R53, !P1 ;  /* 0x0000003500007207 */ /* 0x000fe20004800000 */
[----:B------:R-:W-:Y:S01]  /*3d00*/  IMAD R53, R34, UR5, RZ ;  /* 0x0000000522357c24 */ /* 0x000fe2000f8e02ff */
[----:B------:R-:W-:Y:S01]  /*3d10*/  IADD3 R18, P5, R3, UR8, RZ ;  /* 0x0000000803127c10 */ /* 0x000fe2000ffbe0ff */
[-C--:B------:R-:W-:Y:S01]  /*3d20*/  IMAD R150, R12, R7.reuse, RZ ;  /* 0x000000070c967224 */ /* 0x080fe200078e02ff */
[----:B------:R-:W-:Y:S01]  /*3d30*/  ISETP.GE.U32.AND P1, PT, R72, 0x7fffffe0, PT ;  /* 0x7fffffe04800780c */ /* 0x000fe20003f26070 */
[----:B------:R-:W-:Y:S01]  /*3d40*/  IMAD R149, R0, R7, RZ ;  /* 0x0000000700957224 */ /* 0x000fe200078e02ff */
[----:B------:R-:W-:Y:S01]  /*3d50*/  LEA.HI.X.SX32 R0, R252, UR9, 0x2, P5 ;  /* 0x00000009fc007c11 */ /* 0x000fe2000a8f16ff */
[----:B------:R-:W-:Y:S01]  /*3d60*/  IMAD R12, R13, UR5, RZ ;  /* 0x000000050d0c7c24 */ /* 0x000fe2000f8e02ff */
[-C--:B------:R-:W-:Y:S01]  /*3d70*/  LEA R142, P5, R50, R18.reuse, 0x2 ;  /* 0x00000012328e7211 */ /* 0x080fe200078a10ff */
[----:B------:R-:W-:Y:S01]  /*3d80*/  STL [R1+0x658], R150 ;  /* 0x0006589601007387 */ /* 0x000fe20000100800 */
[----:B------:R-:W-:Y:S01]  /*3d90*/  LEA R80, P6, R52, R18, 0x2 ;  /* 0x0000001234507211 */ /* 0x000fe200078c10ff */
[----:B------:R-:W-:Y:S01]  /*3da0*/  IMAD R34, R48, UR5, RZ ;  /* 0x0000000530227c24 */ /* 0x000fe2000f8e02ff */
[----:B------:R-:W-:Y:S01]  /*3db0*/  LEA.HI.X.SX32 R143, R50, R0, 0x2, P5 ;  /* 0x00000000328f7211 */ /* 0x000fe200028f16ff */
[----:B------:R-:W-:Y:S01]  /*3dc0*/  STL [R1+0x65c], R149 ;  /* 0x00065c9501007387 */ /* 0x000fe20000100800 */
[----:B------:R-:W-:Y:S01]  /*3dd0*/  LEA R140, P5, R12, R18, 0x2 ;  /* 0x000000120c8c7211 */ /* 0x000fe200078a10ff */
[----:B------:R-:W-:Y:S01]  /*3de0*/  IMAD R21, R21, UR5, RZ ;  /* 0x0000000515157c24 */ /* 0x000fe2000f8e02ff */
[----:B------:R-:W-:Y:S01]  /*3df0*/  LEA.HI.X.SX32 R81, R52, R0, 0x2, P6 ;  /* 0x0000000034517211 */ /* 0x000fe200030f16ff */
[----:B------:R1:W-:Y:S01]  /*3e00*/  STL [R1+0x8c0], R3 ;  /* 0x0008c00301007387 */ /* 0x0003e20000100800 */
[----:B------:R-:W-:Y:S01]  /*3e10*/  LEA R78, P6, R54, R18, 0x2 ;  /* 0x00000012364e7211 */ /* 0x000fe200078c10ff */
[----:B------:R-:W-:Y:S01]  /*3e20*/  IMAD R20, R20, UR5, RZ ;  /* 0x0000000514147c24 */ /* 0x000fe2000f8e02ff */
[-C--:B------:R-:W-:Y:S01]  /*3e30*/  LEA.HI.X.SX32 R141, R12, R0.reuse, 0x2, P5 ;  /* 0x000000000c8d7211 */ /* 0x080fe200028f16ff */
[----:B------:R-:W-:Y:S01]  /*3e40*/  STL [R1+0x8c4], R252 ;  /* 0x0008c4fc01007387 */ /* 0x000fe20000100800 */
[----:B------:R-:W-:Y:S01]  /*3e50*/  LEA.HI.X.SX32 R79, R54, R0, 0x2, P6 ;  /* 0x00000000364f7211 */ /* 0x000fe200030f16ff */
[----:B------:R-:W-:Y:S01]  /*3e60*/  IMAD R8, R8, UR5, RZ ;  /* 0x0000000508087c24 */ /* 0x000fe2000f8e02ff */
[----:B------:R-:W-:Y:S01]  /*3e70*/  LEA R76, P6, R58, R18, 0x2 ;  /* 0x000000123a4c7211 */ /* 0x000fe200078c10ff */
[----:B------:R-:W-:Y:S01]  /*3e80*/  STL [R1+0x714], R50 ;  /* 0x0007143201007387 */ /* 0x000fe20000100800 */
[----:B------:R-:W-:Y:S01]  /*3e90*/  ISETP.GE.U32.AND P4, PT, R16, 0x7fffffde, PT ;  /* 0x7fffffde1000780c */ /* 0x000fe20003f86070 */
[----:B-1----:R-:W-:Y:S01]  /*3ea0*/  IMAD R3, R39, UR5, RZ ;  /* 0x0000000527037c24 */ /* 0x002fe2000f8e02ff */
[----:B------:R-:W-:Y:S01]  /*3eb0*/  LEA.HI.X.SX32 R77, R58, R0, 0x2, P6 ;  /* 0x000000003a4d7211 */ /* 0x000fe200030f16ff */
[----:B------:R-:W-:Y:S01]  /*3ec0*/  STL [R1+0x710], R52 ;  /* 0x0007103401007387 */ /* 0x000fe20000100800 */
[----:B------:R-:W-:Y:S01]  /*3ed0*/  LEA R74, P6, R62, R18, 0x2 ;  /* 0x000000123e4a7211 */ /* 0x000fe200078c10ff */
[----:B------:R-:W-:Y:S01]  /*3ee0*/  VIADD R7, R6, 0xfffffffa ;  /* 0xfffffffa06077836 */ /* 0x000fe20000000000 */
[----:B------:R-:W-:Y:S01]  /*3ef0*/  LOP3.LUT R16, R10, 0x70, RZ, 0xc0, !PT ;  /* 0x000000700a107812 */ /* 0x000fe200078ec0ff */
[----:B------:R1:W-:Y:S01]  /*3f00*/  STL [R1+0x70c], R12 ;  /* 0x00070c0c01007387 */ /* 0x0003e20000100800 */
[----:B------:R-:W-:Y:S01]  /*3f10*/  LEA.HI.X.SX32 R75, R62, R0, 0x2, P6 ;  /* 0x000000003e4b7211 */ /* 0x000fe200030f16ff */
[----:B------:R-:W-:Y:S01]  /*3f20*/  IMAD R10, R23, UR5, RZ ;  /* 0x00000005170a7c24 */ /* 0x000fe2000f8e02ff */
[C---:B------:R-:W-:Y:S01]  /*3f30*/  LEA R72, P6, R66.reuse, R18, 0x2 ;  /* 0x0000001242487211 */ /* 0x040fe200078c10ff */
[----:B------:R-:W-:Y:S01]  /*3f40*/  STL [R1+0x708], R54 ;  /* 0x0007083601007387 */ /* 0x000fe20000100800 */
[----:B------:R-:W-:Y:S01]  /*3f50*/  ISETP.GE.U32.AND P2, PT, R51, 0x7fffffdc, PT ;  /* 0x7fffffdc3300780c */ /* 0x000fe20003f46070 */
[----:B------:R-:W-:Y:S01]  /*3f60*/  IMAD R51, R35, UR5, RZ ;  /* 0x0000000523337c24 */ /* 0x000fe2000f8e02ff */
[----:B------:R-:W-:Y:S01]  /*3f70*/  LEA.HI.X.SX32 R73, R66, R0, 0x2, P6 ;  /* 0x0000000042497211 */ /* 0x000fe200030f16ff */
[----:B------:R2:W-:Y:S01]  /*3f80*/  STL [R1+0x704], R5 ;  /* 0x0007040501007387 */ /* 0x0005e20000100800 */
[-C--:B------:R-:W-:Y:S01]  /*3f90*/  LEA R70, P6, R67, R18.reuse, 0x2 ;  /* 0x0000001243467211 */ /* 0x080fe200078c10ff */
[----:B------:R-:W-:Y:S01]  /*3fa0*/  IMAD R35, R46, UR5, RZ ;  /* 0x000000052e237c24 */ /* 0x000fe2000f8e02ff */
[----:B-1----:R-:W-:Y:S01]  /*3fb0*/  LEA R12, P5, R5, R18, 0x2 ;  /* 0x00000012050c7211 */ /* 0x002fe200078a10ff */
[----:B------:R-:W-:Y:S01]  /*3fc0*/  STL [R1+0x700], R58 ;  /* 0x0007003a01007387 */ /* 0x000fe20000100800 */
[-C--:B------:R-:W-:Y:S01]  /*3fd0*/  LEA.HI.X.SX32 R71, R67, R0.reuse, 0x2, P6 ;  /* 0x0000000043477211 */ /* 0x080fe200030f16ff */
[----:B------:R-:W-:Y:S01]  /*3fe0*/  IMAD R23, R49, UR5, RZ ;  /* 0x0000000531177c24 */ /* 0x000fe2000f8e02ff */
[----:B------:R-:W-:Y:S01]  /*3ff0*/  LEA.HI.X.SX32 R13, R5, R0, 0x2, P5 ;  /* 0x00000000050d7211 */ /* 0x000fe200028f16ff */
[----:B------:R-:W-:Y:S01]  /*4000*/  STL [R1+0x6fc], R60 ;  /* 0x0006fc3c01007387 */ /* 0x000fe20000100800 */
[C---:B------:R-:W-:Y:S01]  /*4010*/  LEA R138, P5, R60.reuse, R18, 0x2 ;  /* 0x000000123c8a7211 */ /* 0x040fe200078a10ff */
[----:B--2---:R-:W-:Y:S01]  /*4020*/  IMAD R5, R47, UR5, RZ ;  /* 0x000000052f057c24 */ /* 0x004fe2000f8e02ff */
[----:B------:R-:W1:Y:S01]  /*4030*/  LDC R252, c[0x0][0x230] ;  /* 0x00008c00fffc7b82 */ /* 0x000e620000000800 */
[----:B------:R-:W-:Y:S01]  /*4040*/  STL [R1+0x6f8], R62 ;  /* 0x0006f83e01007387 */ /* 0x000fe20000100800 */
[----:B------:R-:W-:Y:S01]  /*4050*/  LEA.HI.X.SX32 R139, R60, R0, 0x2, P5 ;  /* 0x000000003c8b7211 */ /* 0x000fe200028f16ff */
[----:B------:R-:W-:Y:S01]  /*4060*/  IMAD R16, R151, 0x80, R16 ;  /* 0x0000008097107824 */ /* 0x000fe200078e0210 */
[C---:B------:R-:W-:Y:S01]  /*4070*/  LEA R136, P5, R64.reuse, R18, 0x2 ;  /* 0x0000001240887211 */ /* 0x040fe200078a10ff */
[----:B------:R-:W-:Y:S03]  /*4080*/  STL [R1+0x6f4], R64 ;  /* 0x0006f44001007387 */ /* 0x000fe60000100800 */
[----:B------:R-:W-:Y:S01]  /*4090*/  LEA.HI.X.SX32 R137, R64, R0, 0x2, P5 ;  /* 0x0000000040897211 */ /* 0x000fe200028f16ff */
[----:B------:R-:W-:Y:S01]  /*40a0*/  STL [R1+0x6f0], R66 ;  /* 0x0006f04201007387 */ /* 0x000fe20000100800 */
[----:B------:R-:W-:-:S03]  /*40b0*/  LEA R134, P5, R68, R18, 0x2 ;  /* 0x0000001244867211 */ /* 0x000fc600078a10ff */
[----:B------:R2:W-:Y:S01]  /*40c0*/  STL [R1+0x6ec], R68 ;  /* 0x0006ec4401007387 */ /* 0x0005e20000100800 */
[----:B------:R-:W-:Y:S02]  /*40d0*/  LEA.HI.X.SX32 R135, R68, R0, 0x2, P5 ;  /* 0x0000000044877211 */ /* 0x000fe400028f16ff */
[C---:B------:R-:W-:Y:S01]  /*40e0*/  LEA R132, P5, R10.reuse, R18, 0x2 ;  /* 0x000000120a847211 */ /* 0x040fe200078a10ff */
[----:B------:R-:W-:Y:S03]  /*40f0*/  STL [R1+0x6e8], R67 ;  /* 0x0006e84301007387 */ /* 0x000fe60000100800 */
[----:B------:R-:W-:Y:S01]  /*4100*/  LEA.HI.X.SX32 R133, R10, R0, 0x2, P5 ;  /* 0x000000000a857211 */ /* 0x000fe200028f16ff */
[----:B------:R3:W-:Y:S01]  /*4110*/  STL [R1+0x6e4], R10 ;  /* 0x0006e40a01007387 */ /* 0x0007e20000100800 */
[-C--:B------:R-:W-:Y:S02]  /*4120*/  LEA R130, P5, R25, R18.reuse, 0x2 ;  /* 0x0000001219827211 */ /* 0x080fe400078a10ff */
[----:B--2---:R-:W-:Y:S01]  /*4130*/  LEA R68, P6, R65, R18, 0x2 ;  /* 0x0000001241447211 */ /* 0x004fe200078c10ff */
[----:B------:R-:W-:Y:S01]  /*4140*/  STL [R1+0x6e0], R65 ;  /* 0x0006e04101007387 */ /* 0x000fe20000100800 */
[----:B------:R-:W-:-:S02]  /*4150*/  LEA.HI.X.SX32 R131, R25, R0, 0x2, P5 ;  /* 0x0000000019837211 */ /* 0x000fc400028f16ff */
[----:B------:R-:W-:Y:S01]  /*4160*/  LEA.HI.X.SX32 R69, R65, R0, 0x2, P6 ;  /* 0x0000000041457211 */ /* 0x000fe200030f16ff */
[----:B------:R2:W-:Y:S01]  /*4170*/  STL [R1+0x6dc], R25 ;  /* 0x0006dc1901007387 */ /* 0x0005e20000100800 */
[CC--:B------:R-:W-:Y:S01]  /*4180*/  LEA R66, P6, R26.reuse, R18.reuse, 0x2 ;  /* 0x000000121a427211 */ /* 0x0c0fe200078c10ff */
[----:B---3--:R-:W-:Y:S01]  /*4190*/  IMAD R10, R57, UR5, RZ ;  /* 0x00000005390a7c24 */ /* 0x008fe2000f8e02ff */
[C---:B------:R-:W-:Y:S01]  /*41a0*/  LEA R128, P5, R27.reuse, R18, 0x2 ;  /* 0x000000121b807211 */ /* 0x040fe200078a10ff */
[----:B------:R3:W-:Y:S01]  /*41b0*/  STL [R1+0x6d8], R26 ;  /* 0x0006d81a01007387 */ /* 0x0007e20000100800 */
[----:B------:R-:W-:Y:S02]  /*41c0*/  LEA.HI.X.SX32 R67, R26, R0, 0x2, P6 ;  /* 0x000000001a437211 */ /* 0x000fe400030f16ff */
[----:B------:R-:W-:Y:S01]  /*41d0*/  LEA R64, P6, R28, R18, 0x2 ;  /* 0x000000121c407211 */ /* 0x000fe200078c10ff */
[----:B------:R4:W-:Y:S01]  /*41e0*/  STL [R1+0x6d4], R27 ;  /* 0x0006d41b01007387 */ /* 0x0009e20000100800 */
[----:B------:R-:W-:Y:S01]  /*41f0*/  LEA.HI.X.SX32 R129, R27, R0, 0x2, P5 ;  /* 0x000000001b817211 */ /* 0x000fe200028f16ff */
[----:B--2---:R-:W-:Y:S01]  /*4200*/  IMAD R25, R92, UR5, RZ ;  /* 0x000000055c197c24 */ /* 0x004fe2000f8e02ff */
[----:B------:R-:W-:Y:S01]  /*4210*/  LEA R126, P5, R29, R18, 0x2 ;  /* 0x000000121d7e7211 */ /* 0x000fe200078a10ff */
[----:B------:R2:W-:Y:S01]  /*4220*/  STL [R1+0x6d0], R28 ;  /* 0x0006d01c01007387 */ /* 0x0005e20000100800 */
[----:B------:R-:W-:Y:S01]  /*4230*/  LEA.HI.X.SX32 R65, R28, R0, 0x2, P6 ;  /* 0x000000001c417211 */ /* 0x000fe200030f16ff */
[----:B---3--:R-:W-:Y:S01]  /*4240*/  IMAD R26, R88, UR5, RZ ;  /* 0x00000005581a7c24 */ /* 0x008fe2000f8e02ff */
[----:B------:R-:W-:Y:S01]  /*4250*/  LEA R62, P6, R93, R18, 0x2 ;  /* 0x000000125d3e7211 */ /* 0x000fe200078c10ff */
[----:B------:R3:W-:Y:S01]  /*4260*/  STL [R1+0x6cc], R29 ;  /* 0x0006cc1d01007387 */ /* 0x0007e20000100800 */
[----:B------:R-:W-:Y:S01]  /*4270*/  LEA.HI.X.SX32 R127, R29, R0, 0x2, P5 ;  /* 0x000000001d7f7211 */ /* 0x000fe200028f16ff */
[----:B----4-:R-:W-:Y:S01]  /*4280*/  IMAD R27, R86, UR5, RZ ;  /* 0x00000005561b7c24 */ /* 0x010fe2000f8e02ff */
[----:B------:R-:W-:Y:S01]  /*4290*/  LEA R124, P5, R91, R18, 0x2 ;  /* 0x000000125b7c7211 */ /* 0x000fe200078a10ff */
[----:B------:R-:W-:Y:S01]  /*42a0*/  STL [R1+0x6c8], R93 ;  /* 0x0006c85d01007387 */ /* 0x000fe20000100800 */
[----:B------:R-:W-:Y:S01]  /*42b0*/  LEA.HI.X.SX32 R63, R93, R0, 0x2, P6 ;  /* 0x000000005d3f7211 */ /* 0x000fe200030f16ff */
[----:B--2---:R-:W-:Y:S01]  /*42c0*/  IMAD R28, R84, UR5, RZ ;  /* 0x00000005541c7c24 */ /* 0x004fe2000f8e02ff */
[----:B------:R-:W-:Y:S01]  /*42d0*/  LEA R60, P6, R89, R18, 0x2 ;  /* 0x00000012593c7211 */ /* 0x000fe200078c10ff */
[----:B------:R-:W-:Y:S01]  /*42e0*/  STL [R1+0x6c4], R91 ;  /* 0x0006c45b01007387 */ /* 0x000fe20000100800 */
[----:B------:R-:W-:Y:S01]  /*42f0*/  LEA.HI.X.SX32 R125, R91, R0, 0x2, P5 ;  /* 0x000000005b7d7211 */ /* 0x000fe200028f16ff */
[----:B---3--:R-:W-:Y:S01]  /*4300*/  IMAD R29, R82, UR5, RZ ;  /* 0x00000005521d7c24 */ /* 0x008fe2000f8e02ff */
[----:B------:R-:W-:Y:S01]  /*4310*/  LEA R122, P5, R87, R18, 0x2 ;  /* 0x00000012577a7211 */ /* 0x000fe200078a10ff */
[----:B------:R-:W-:Y:S01]  /*4320*/  STL [R1+0x6c0], R89 ;  /* 0x0006c05901007387 */ /* 0x000fe20000100800 */
[----:B------:R-:W-:-:S02]  /*4330*/  LEA.HI.X.SX32 R61, R89, R0, 0x2, P6 ;  /* 0x00000000593d7211 */ /* 0x000fc400030f16ff */
[----:B------:R-:W-:Y:S01]  /*4340*/  LEA R58, P6, R53, R18, 0x2 ;  /* 0x00000012353a7211 */ /* 0x000fe200078c10ff */
[----:B------:R-:W-:Y:S01]  /*4350*/  STL [R1+0x6bc], R87 ;  /* 0x0006bc5701007387 */ /* 0x000fe20000100800 */
[----:B------:R-:W-:Y:S02]  /*4360*/  LEA.HI.X.SX32 R123, R87, R0, 0x2, P5 ;  /* 0x00000000577b7211 */ /* 0x000fe400028f16ff */
[----:B------:R-:W-:Y:S01]  /*4370*/  LEA R120, P5, R51, R18, 0x2 ;  /* 0x0000001233787211 */ /* 0x000fe200078a10ff */
[----:B------:R2:W-:Y:S01]  /*4380*/  STL [R1+0x6b8], R53 ;  /* 0x0006b83501007387 */ /* 0x0005e20000100800 */
[----:B------:R-:W-:Y:S02]  /*4390*/  LEA.HI.X.SX32 R59, R53, R0, 0x2, P6 ;  /* 0x00000000353b7211 */ /* 0x000fe400030f16ff */
[----:B------:R-:W-:Y:S01]  /*43a0*/  LEA R56, P6, R36, R18, 0x2 ;  /* 0x0000001224387211 */ /* 0x000fe200078c10ff */
[----:B------:R-:W-:Y:S01]  /*43b0*/  STL [R1+0x6b4], R51 ;  /* 0x0006b43301007387 */ /* 0x000fe20000100800 */
[----:B------:R-:W-:-:S02]  /*43c0*/  LEA.HI.X.SX32 R121, R51, R0, 0x2, P5 ;  /* 0x0000000033797211 */ /* 0x000fc400028f16ff */
[C---:B------:R-:W-:Y:S01]  /*43d0*/  LEA R118, P5, R37.reuse, R18, 0x2 ;  /* 0x0000001225767211 */ /* 0x040fe200078a10ff */
[----:B------:R-:W-:Y:S01]  /*43e0*/  STL [R1+0x6b0], R36 ;  /* 0x0006b02401007387 */ /* 0x000fe20000100800 */
[----:B------:R-:W-:Y:S02]  /*43f0*/  LEA.HI.X.SX32 R57, R36, R0, 0x2, P6 ;  /* 0x0000000024397211 */ /* 0x000fe400030f16ff */
[C---:B------:R-:W-:Y:S01]  /*4400*/  LEA R54, P6, R38.reuse, R18, 0x2 ;  /* 0x0000001226367211 */ /* 0x040fe200078c10ff */
[----:B------:R-:W-:Y:S01]  /*4410*/  STL [R1+0x6ac], R37 ;  /* 0x0006ac2501007387 */ /* 0x000fe20000100800 */
[----:B------:R-:W-:Y:S02]  /*4420*/  LEA.HI.X.SX32 R119, R37, R0, 0x2, P5 ;  /* 0x0000000025777211 */ /* 0x000fe400028f16ff */
[----:B------:R-:W-:Y:S01]  /*4430*/  LEA R116, P5, R3, R18, 0x2 ;  /* 0x0000001203747211 */ /* 0x000fe200078a10ff */
[----:B------:R-:W-:Y:S01]  /*4440*/  STL [R1+0x6a8], R38 ;  /* 0x0006a82601007387 */ /* 0x000fe20000100800 */
[----:B------:R-:W-:-:S02]  /*4450*/  LEA.HI.X.SX32 R55, R38, R0, 0x2, P6 ;  /* 0x0000000026377211 */ /* 0x000fc400030f16ff */
[C---:B------:R-:W-:Y:S01]  /*4460*/  LEA R52, P6, R40.reuse, R18, 0x2 ;  /* 0x0000001228347211 */ /* 0x040fe200078c10ff */
[----:B------:R3:W-:Y:S01]  /*4470*/  STL [R1+0x6a4], R3 ;  /* 0x0006a40301007387 */ /* 0x0007e20000100800 */
[----:B------:R-:W-:Y:S02]  /*4480*/  LEA.HI.X.SX32 R117, R3, R0, 0x2, P5 ;  /* 0x0000000003757211 */ /* 0x000fe400028f16ff */
[C---:B------:R-:W-:Y:S01]  /*4490*/  LEA R114, P5, R41.reuse, R18, 0x2 ;  /* 0x0000001229727211 */ /* 0x040fe200078a10ff */
[----:B------:R-:W-:Y:S01]  /*44a0*/  STL [R1+0x6a0], R40 ;  /* 0x0006a02801007387 */ /* 0x000fe20000100800 */
[----:B--2---:R-:W-:Y:S02]  /*44b0*/  LEA.HI.X.SX32 R53, R40, R0, 0x2, P6 ;  /* 0x0000000028357211 */ /* 0x004fe400030f16ff */
        /* <DEDUP_REMOVED lines=8> */
[----:B------:R2:W-:Y:S01]  /*4540*/  STL [R1+0x694], R11 ;  /* 0x0006940b01007387 */ /* 0x0005e20000100800 */
[----:B------:R-:W-:Y:S02]  /*4550*/  LEA.HI.X.SX32 R113, R11, R0, 0x2, P5 ;  /* 0x000000000b717211 */ /* 0x000fe400028f16ff */
[----:B------:R-:W-:Y:S01]  /*4560*/  LEA R110, P5, R24, R18, 0x2 ;  /* 0x00000012186e7211 */ /* 0x000fe200078a10ff */
[----:B------:R3:W-:Y:S01]  /*4570*/  STL [R1+0x690], R44 ;  /* 0x0006902c01007387 */ /* 0x0007e20000100800 */
[----:B------:R-:W-:Y:S02]  /*4580*/  LEA.HI.X.SX32 R49, R44, R0, 0x2, P6 ;  /* 0x000000002c317211 */ /* 0x000fe400030f16ff */
[----:B------:R-:W-:Y:S01]  /*4590*/  LEA R46, P6, R35, R18, 0x2 ;  /* 0x00000012232e7211 */ /* 0x000fe200078c10ff */
[----:B------:R4:W-:Y:S01]  /*45a0*/  STL [R1+0x68c], R24 ;  /* 0x00068c1801007387 */ /* 0x0009e20000100800 */
[----:B------:R-:W-:Y:S01]  /*45b0*/  LEA.HI.X.SX32 R111, R24, R0, 0x2, P5 ;  /* 0x00000000186f7211 */ /* 0x000fe200028f16ff */
[----:B--2---:R-:W-:Y:S01]  /*45c0*/  IMAD R11, R94, UR5, RZ ;  /* 0x000000055e0b7c24 */ /* 0x004fe2000f8e02ff */
[----:B------:R-:W-:Y:S01]  /*45d0*/  LEA R108, P5, R5, R18, 0x2 ;  /* 0x00000012056c7211 */ /* 0x000fe200078a10ff */
[----:B------:R-:W-:Y:S01]  /*45e0*/  STL [R1+0x688], R35 ;  /* 0x0006882301007387 */ /* 0x000fe20000100800 */
[----:B------:R-:W-:-:S02]  /*45f0*/  LEA.HI.X.SX32 R47, R35, R0, 0x2, P6 ;  /* 0x00000000232f7211 */ /* 0x000fc400030f16ff */
[----:B---3--:R-:W-:Y:S01]  /*4600*/  LEA R44, P6, R34, R18, 0x2 ;  /* 0x00000012222c7211 */ /* 0x008fe200078c10ff */
[----:B------:R2:W-:Y:S01]  /*4610*/  STL [R1+0x684], R5 ;  /* 0x0006840501007387 */ /* 0x0005e20000100800 */
[----:B------:R-:W-:Y:S01]  /*4620*/  LEA.HI.X.SX32 R109, R5, R0, 0x2, P5 ;  /* 0x00000000056d7211 */ /* 0x000fe200028f16ff */
[----:B----4-:R-:W-:Y:S01]  /*4630*/  IMAD R24, R96, UR5, RZ ;  /* 0x0000000560187c24 */ /* 0x010fe2000f8e02ff */
[----:B------:R-:W-:Y:S01]  /*4640*/  LEA R106, P5, R23, R18, 0x2 ;  /* 0x00000012176a7211 */ /* 0x000fe200078a10ff */
[----:B------:R-:W-:Y:S01]  /*4650*/  STL [R1+0x680], R34 ;  /* 0x0006802201007387 */ /* 0x000fe20000100800 */
        /* <DEDUP_REMOVED lines=8> */
[----:B------:R-:W-:Y:S01]  /*46e0*/  LEA R40, P6, R32, R18, 0x2 ;  /* 0x0000001220287211 */ /* 0x000fe200078c10ff */
[----:B------:R2:W-:Y:S01]  /*46f0*/  STL [R1+0x674], R10 ;  /* 0x0006740a01007387 */ /* 0x0005e20000100800 */
[----:B------:R-:W-:Y:S01]  /*4700*/  LEA.HI.X.SX32 R105, R10, R0, 0x2, P5 ;  /* 0x000000000a697211 */ /* 0x000fe200028f16ff */
[----:B---3--:R-:W-:Y:S01]  /*4710*/  IMAD R23, R83, UR5, RZ ;  /* 0x0000000553177c24 */ /* 0x008fe2000f8e02ff */
[C---:B------:R-:W-:Y:S01]  /*4720*/  LEA R102, P5, R31.reuse, R18, 0x2 ;  /* 0x000000121f667211 */ /* 0x040fe200078a10ff */
[----:B------:R3:W-:Y:S01]  /*4730*/  STL [R1+0x670], R32 ;  /* 0x0006702001007387 */ /* 0x0007e20000100800 */
[----:B------:R-:W-:Y:S02]  /*4740*/  LEA.HI.X.SX32 R41, R32, R0, 0x2, P6 ;  /* 0x0000000020297211 */ /* 0x000fe400030f16ff */
[C---:B------:R-:W-:Y:S01]  /*4750*/  LEA R38, P6, R30.reuse, R18, 0x2 ;  /* 0x000000121e267211 */ /* 0x040fe200078c10ff */
[----:B------:R-:W-:Y:S01]  /*4760*/  STL [R1+0x66c], R31 ;  /* 0x00066c1f01007387 */ /* 0x000fe20000100800 */
[----:B------:R-:W-:Y:S01]  /*4770*/  LEA.HI.X.SX32 R103, R31, R0, 0x2, P5 ;  /* 0x000000001f677211 */ /* 0x000fe200028f16ff */
[----:B--2---:R-:W-:Y:S01]  /*4780*/  IMAD R10, R85, UR5, RZ ;  /* 0x00000005550a7c24 */ /* 0x004fe2000f8e02ff */
[----:B------:R-:W-:Y:S01]  /*4790*/  LEA R100, P5, R29, R18, 0x2 ;  /* 0x000000121d647211 */ /* 0x000fe200078a10ff */
[----:B------:R2:W-:Y:S01]  /*47a0*/  STL [R1+0x660], R30 ;  /* 0x0006601e01007387 */ /* 0x0005e20000100800 */
        /* <DEDUP_REMOVED lines=10> */
[----:B------:R-:W-:Y:S01]  /*4850*/  LEA R96, P5, R3, R18, 0x2 ;  /* 0x0000001203607211 */ /* 0x000fe200078a10ff */
[----:B------:R-:W-:Y:S01]  /*4860*/  STL [R1+0x640], R26 ;  /* 0x0006401a01007387 */ /* 0x000fe20000100800 */
[----:B------:R-:W-:Y:S02]  /*4870*/  LEA.HI.X.SX32 R35, R26, R0, 0x2, P6 ;  /* 0x000000001a237211 */ /* 0x000fe400030f16ff */
[----:B---3--:R-:W-:Y:S01]  /*4880*/  LEA R32, P6, R25, R18, 0x2 ;  /* 0x0000001219207211 */ /* 0x008fe200078c10ff */
[----:B------:R3:W-:Y:S01]  /*4890*/  STL [R1+0x63c], R3 ;  /* 0x00063c0301007387 */ /* 0x0007e20000100800 */
[----:B------:R-:W-:Y:S02]  /*48a0*/  LEA.HI.X.SX32 R97, R3, R0, 0x2, P5 ;  /* 0x0000000003617211 */ /* 0x000fe400028f16ff */
[----:B------:R-:W-:Y:S01]  /*48b0*/  LEA R94, P5, R11, R18, 0x2 ;  /* 0x000000120b5e7211 */ /* 0x000fe200078a10ff */
[----:B------:R-:W-:Y:S01]  /*48c0*/  STL [R1+0x638], R25 ;  /* 0x0006381901007387 */ /* 0x000fe20000100800 */
[----:B------:R-:W-:-:S02]  /*48d0*/  LEA.HI.X.SX32 R33, R25, R0, 0x2, P6 ;  /* 0x0000000019217211 */ /* 0x000fc400030f16ff */
[C---:B--2---:R-:W-:Y:S01]  /*48e0*/  LEA R30, P6, R24.reuse, R18, 0x2 ;  /* 0x00000012181e7211 */ /* 0x044fe200078c10ff */
[----:B------:R2:W-:Y:S01]  /*48f0*/  STL [R1+0x634], R11 ;  /* 0x0006340b01007387 */ /* 0x0005e20000100800 */
[----:B------:R-:W-:Y:S01]  /*4900*/  LEA.HI.X.SX32 R95, R11, R0, 0x2, P5 ;  /* 0x000000000b5f7211 */ /* 0x000fe200028f16ff */
[----:B---3--:R-:W-:Y:S01]  /*4910*/  IMAD R3, R19, UR5, RZ ;  /* 0x0000000513037c24 */ /* 0x008fe2000f8e02ff */
        /* <DEDUP_REMOVED lines=9> */
[----:B------:R-:W-:Y:S01]  /*49b0*/  LEA.HI.X.SX32 R29, R23, R0, 0x2, P6 ;  /* 0x00000000171d7211 */ /* 0x000fe200030f16ff */
[----:B------:R-:W-:Y:S01]  /*49c0*/  VIADD R17, R16, UR12 ;  /* 0x0000000c10117c36 */ /* 0x000fe20008000000 */
[----:B------:R-:W-:Y:S01]  /*49d0*/  LEA R26, P6, R22, R18, 0x2 ;  /* 0x00000012161a7211 */ /* 0x000fe200078c10ff */
[----:B------:R2:W-:Y:S01]  /*49e0*/  STL [R1+0x624], R10 ;  /* 0x0006240a01007387 */ /* 0x0005e20000100800 */
[----:B------:R-:W-:Y:S01]  /*49f0*/  LEA.HI.X.SX32 R91, R10, R0, 0x2, P5 ;  /* 0x000000000a5b7211 */ /* 0x000fe200028f16ff */
[----:B---3--:R-:W-:Y:S01]  /*4a00*/  IMAD R5, R15, UR5, RZ ;  /* 0x000000050f057c24 */ /* 0x008fe2000f8e02ff */
[----:B------:R-:W-:Y:S01]  /*4a10*/  LEA R88, P5, R21, R18, 0x2 ;  /* 0x0000001215587211 */ /* 0x000fe200078a10ff */
[----:B------:R3:W-:Y:S01]  /*4a20*/  STL [R1+0x620], R22 ;  /* 0x0006201601007387 */ /* 0x0007e20000100800 */
[----:B------:R-:W-:-:S02]  /*4a30*/  LEA.HI.X.SX32 R27, R22, R0, 0x2, P6 ;  /* 0x00000000161b7211 */ /* 0x000fc400030f16ff */
[----:B------:R-:W-:Y:S01]  /*4a40*/  LEA R24, P6, R20, R18, 0x2 ;  /* 0x0000001214187211 */ /* 0x000fe200078c10ff */
[----:B------:R-:W-:Y:S01]  /*4a50*/  STL [R1+0x61c], R21 ;  /* 0x00061c1501007387 */ /* 0x000fe20000100800 */
[----:B------:R-:W-:Y:S01]  /*4a60*/  LEA.HI.X.SX32 R89, R21, R0, 0x2, P5 ;  /* 0x0000000015597211 */ /* 0x000fe200028f16ff */
[----:B--2---:R-:W-:Y:S01]  /*4a70*/  IMAD R10, R14, UR5, RZ ;  /* 0x000000050e0a7c24 */ /* 0x004fe2000f8e02ff */
[----:B------:R-:W-:Y:S01]  /*4a80*/  LEA R86, P5, R3, R18, 0x2 ;  /* 0x0000001203567211 */ /* 0x000fe200078a10ff */
[----:B------:R2:W-:Y:S01]  /*4a90*/  STL [R1+0x618], R20 ;  /* 0x0006181401007387 */ /* 0x0005e20000100800 */
[----:B------:R-:W-:Y:S02]  /*4aa0*/  LEA.HI.X.SX32 R25, R20, R0, 0x2, P6 ;  /* 0x0000000014197211 */ /* 0x000fe400030f16ff */
[----:B---3--:R-:W-:Y:S01]  /*4ab0*/  LEA R22, P6, R11, R18, 0x2 ;  /* 0x000000120b167211 */ /* 0x008fe200078c10ff */
[----:B------:R3:W-:Y:S01]  /*4ac0*/  STL [R1+0x614], R3 ;  /* 0x0006140301007387 */ /* 0x0007e20000100800 */
[----:B------:R-:W-:-:S02]  /*4ad0*/  LEA.HI.X.SX32 R87, R3, R0, 0x2, P5 ;  /* 0x0000000003577211 */ /* 0x000fc400028f16ff */
[----:B------:R-:W-:Y:S01]  /*4ae0*/  LEA R84, P5, R5, R18, 0x2 ;  /* 0x0000001205547211 */ /* 0x000fe200078a10ff */
[----:B------:R-:W-:Y:S01]  /*4af0*/  STL [R1+0x610], R11 ;  /* 0x0006100b01007387 */ /* 0x000fe20000100800 */
[----:B------:R-:W-:Y:S02]  /*4b00*/  LEA.HI.X.SX32 R23, R11, R0, 0x2, P6 ;  /* 0x000000000b177211 */ /* 0x000fe400030f16ff */
[----:B--2---:R-:W-:Y:S01]  /*4b10*/  LEA R20, P6, R10, R18, 0x2 ;  /* 0x000000120a147211 */ /* 0x004fe200078c10ff */
[----:B------:R2:W-:Y:S01]  /*4b20*/  STL [R1+0x60c], R5 ;  /* 0x00060c0501007387 */ /* 0x0005e20000100800 */
[----:B------:R-:W-:Y:S01]  /*4b30*/  LEA.HI.X.SX32 R85, R5, R0, 0x2, P5 ;  /* 0x0000000005557211 */ /* 0x000fe200028f16ff */
[----:B---3--:R-:W-:Y:S01]  /*4b40*/  IMAD R3, R2, UR5, RZ ;  /* 0x0000000502037c24 */ /* 0x008fe2000f8e02ff */
[----:B------:R-:W-:Y:S01]  /*4b50*/  LEA R82, P5, R8, R18, 0x2 ;  /* 0x0000001208527211 */ /* 0x000fe200078a10ff */
[----:B------:R-:W-:Y:S01]  /*4b60*/  IMAD.SHL.U32 R2, R149, 0x4, RZ ;  /* 0x0000000495027824 */ /* 0x000fe200078e00ff */
[----:B------:R-:W-:Y:S01]  /*4b70*/  LEA.HI.X.SX32 R21, R10, R0, 0x2, P6 ;  /* 0x000000000a157211 */ /* 0x000fe200030f16ff */
[----:B------:R-:W-:Y:S01]  /*4b80*/  STL [R1+0x608], R10 ;  /* 0x0006080a01007387 */ /* 0x000fe20000100800 */
[----:B------:R-:W-:-:S02]  /*4b90*/  LEA R18, P6, R3, R18, 0x2 ;  /* 0x0000001203127211 */ /* 0x000fc400078c10ff */
[-C--:B------:R-:W-:Y:S01]  /*4ba0*/  LEA.HI.X.SX32 R83, R8, R0.reuse, 0x2, P5 ;  /* 0x0000000008537211 */ /* 0x080fe200028f16ff */
[----:B--2---:R-:W-:Y:S01]  /*4bb0*/  IMAD.SHL.U32 R5, R150, 0x4, RZ ;  /* 0x0000000496057824 */ /* 0x004fe200078e00ff */
[----:B------:R-:W-:Y:S01]  /*4bc0*/  LEA.HI.X.SX32 R19, R3, R0, 0x2, P6 ;  /* 0x0000000003137211 */ /* 0x000fe200030f16ff */
[----:B------:R-:W-:Y:S01]  /*4bd0*/  STL [R1+0x604], R8 ;  /* 0x0006040801007387 */ /* 0x000fe20000100800 */
[----:B------:R-:W-:Y:S01]  /*4be0*/  IADD3 R146, P6, R2, UR6, RZ ;  /* 0x0000000602927c10 */ /* 0x000fe2000ffde0ff */
[----:B------:R-:W-:Y:S01]  /*4bf0*/  VIADD R0, R6, 0xfffffff8 ;  /* 0xfffffff806007836 */ /* 0x000fe20000000000 */
[----:B------:R-:W-:Y:S01]  /*4c00*/  IADD3 R144, P5, R5, UR6, RZ ;  /* 0x0000000605907c10 */ /* 0x000fe2000ffbe0ff */
[----:B------:R2:W-:Y:S01]  /*4c10*/  STL [R1+0x600], R3 ;  /* 0x0006000301007387 */ /* 0x0005e20000100800 */
[----:B------:R-:W-:Y:S02]  /*4c20*/  LEA.HI.X.SX32 R147, R149, UR7, 0x2, P6 ;  /* 0x0000000795937c11 */ /* 0x000fe4000b0f16ff */
[----:B------:R-:W-:Y:S01]  /*4c30*/  LEA.HI.X.SX32 R145, R150, UR7, 0x2, P5 ;  /* 0x0000000796917c11 */ /* 0x000fe2000a8f16ff */
[----:B------:R-:W-:Y:S01]  /*4c40*/  STL [R1+0x654], R5 ;  /* 0x0006540501007387 */ /* 0x000fe20000100800 */
[----:B------:R-:W-:Y:S01]  /*4c50*/  ISETP.GE.U32.AND P5, PT, R7, 0x7fffffdb, PT ;  /* 0x7fffffdb0700780c */ /* 0x000fe20003fa6070 */
[----:B------:R-:W-:Y:S01]  /*4c60*/  IMAD.WIDE R232, R4, 0x4, R146 ;  /* 0x0000000404e87825 */ /* 0x000fe200078e0292 */
[----:B------:R-:W-:Y:S01]  /*4c70*/  LOP3.LUT R7, R16, 0x10, RZ, 0x3c, !PT ;  /* 0x0000001010077812 */ /* 0x000fe200078e3cff */
[----:B------:R3:W-:Y:S01]  /*4c80*/  STL [R1+0x650], R2 ;  /* 0x0006500201007387 */ /* 0x0007e20000100800 */
[----:B------:R-:W-:Y:S01]  /*4c90*/  ISETP.GE.U32.AND P6, PT, R148, 0x7fffffda, PT ;  /* 0x7fffffda9400780c */ /* 0x000fe20003fc6070 */
[C---:B--2---:R-:W-:Y:S01]  /*4ca0*/  IMAD.SHL.U32 R3, R4.reuse, 0x2, RZ ;  /* 0x0000000204037824 */ /* 0x044fe200078e00ff */
[----:B------:R-:W2:Y:S01]  /*4cb0*/  LDC R8, c[0x0][0x230] ;  /* 0x00008c00ff087b82 */ /* 0x000ea20000000800 */
[--C-:B------:R-:W-:Y:S01]  /*4cc0*/  IMAD.WIDE R230, R4, 0x4, R144.reuse ;  /* 0x0000000404e67825 */ /* 0x100fe200078e0290 */
[----:B------:R-:W-:Y:S01]  /*4cd0*/  @!PT LDS RZ, [RZ] ;  /* 0x00000000fffff984 */ /* 0x000fe20000000800 */
[----:B------:R-:W-:Y:S01]  /*4ce0*/  @!PT LDS RZ, [RZ] ;  /* 0x00000000fffff984 */ /* 0x000fe20000000800 */
[----:B------:R-:W-:Y:S01]  /*4cf0*/  @!PT LDS RZ, [RZ] ;  /* 0x00000000fffff984 */ /* 0x000fe20000000800 */
[----:B------:R-:W-:Y:S03]  /*4d00*/  LDGSTS.E [R17], desc[UR16][R144.64], !P1 ;  /* 0x0000000090117fae */ /* 0x000fe6000c921850 */
[----:B------:R-:W-:Y:S01]  /*4d10*/  IMAD.WIDE R14, R3, 0x4, R144 ;  /* 0x00000004030e7825 */ /* 0x000fe200078e0290 */
[----:B------:R-:W-:Y:S01]  /*4d20*/  LDGSTS.E [R17+0x4000], desc[UR16][R146.64], !P1 ;  /* 0x0400000092117fae */ /* 0x000fe2000c921850 */
[----:B------:R-:W-:-:S02]  /*4d30*/  ISETP.GE.U32.AND P1, PT, R0, 0x7fffffd9, PT ;  /* 0x7fffffd90000780c */ /* 0x000fc40003f26070 */
[----:B------:R-:W-:Y:S01]  /*4d40*/  IMAD.WIDE R10, R3, 0x4, R146 ;  /* 0x00000004030a7825 */ /* 0x000fe200078e0292 */
[----:B------:R4:W-:Y:S03]  /*4d50*/  STL [R1+0x78c], R3 ;  /* 0x00078c0301007387 */ /* 0x0009e60000100800 */
[C---:B---3--:R-:W-:Y:S01]  /*4d60*/  VIADD R2, R6.reuse, 0xfffffff6 ;  /* 0xfffffff606027836 */ /* 0x048fe20000000000 */
[----:B------:R-:W-:Y:S01]  /*4d70*/  LDGSTS.E [R17+0x4], desc[UR16][R230.64], !P3 ;  /* 0x00004000e6117fae */ /* 0x000fe2000d921850 */
[----:B------:R-:W-:Y:S02]  /*4d80*/  VIADD R0, R6, 0xfffffff7 ;  /* 0xfffffff706007836 */ /* 0x000fe40000000000 */
[C---:B------:R-:W-:Y:S01]  /*4d90*/  IMAD.SHL.U32 R5, R4.reuse, 0x4, RZ ;  /* 0x0000000404057824 */ /* 0x040fe200078e00ff */
[----:B------:R-:W-:Y:S01]  /*4da0*/  LDGSTS.E [R17+0x4004], desc[UR16][R232.64], !P3 ;  /* 0x04004000e8117fae */ /* 0x000fe2000d921850 */
[----:B----4-:R-:W-:Y:S01]  /*4db0*/  IMAD R3, R4, 0x3, RZ ;  /* 0x0000000304037824 */ /* 0x010fe200078e02ff */
[----:B------:R-:W-:-:S02]  /*4dc0*/  ISETP.GE.U32.AND P3, PT, R0, 0x7fffffd8, PT ;  /* 0x7fffffd80000780c */ /* 0x000fc40003f66070 */
[----:B------:R3:W-:Y:S01]  /*4dd0*/  STL.64 [R1+0x40], R14 ;  /* 0x0000400e01007387 */ /* 0x0007e20000100a00 */
[----:B------:R-:W-:Y:S02]  /*4de0*/  VIADD R0, R6, 0xfffffff5 ;  /* 0xfffffff506007836 */ /* 0x000fe40000000000 */
[--C-:B------:R-:W-:Y:S01]  /*4df0*/  IMAD.WIDE R150, R3, 0x4, R144.reuse ;  /* 0x0000000403967825 */ /* 0x100fe200078e0290 */
[----:B------:R3:W-:Y:S03]  /*4e00*/  LDGSTS.E [R17+0x8], desc[UR16][R14.64], !P4 ;  /* 0x000080000e117fae */ /* 0x0007e6000e121850 */
[----:B------:R-:W-:Y:S01]  /*4e10*/  IMAD.WIDE R148, R5, 0x4, R144 ;  /* 0x0000000405947825 */ /* 0x000fe200078e0290 */
[----:B------:R-:W-:Y:S04]  /*4e20*/  STL.64 [R1+0x38], R10 ;  /* 0x0000380a01007387 */ /* 0x000fe80000100a00 */
[----:B------:R4:W-:Y:S01]  /*4e30*/  LDGSTS.E [R17+0x4008], desc[UR16][R10.64], !P4 ;  /* 0x040080000a117fae */ /* 0x0009e2000e121850 */
[----:B------:R-:W-:-:S03]  /*4e40*/  ISETP.GE.U32.AND P4, PT, R2, 0x7fffffd7, PT ;  /* 0x7fffffd70200780c */ /* 0x000fc60003f86070 */
[----:B------:R1:W-:Y:S01]  /*4e50*/  STL [R1+0x788], R3 ;  /* 0x0007880301007387 */ /* 0x0003e20000100800 */
[----:B---3--:R-:W-:Y:S01]  /*4e60*/  VIADD R15, R7, UR12 ;  /* 0x0000000c070f7c36 */ /* 0x008fe20008000000 */
[----:B------:R-:W3:Y:S01]  /*4e70*/  LDC R14, c[0x0][0x230] ;  /* 0x00008c00ff0e7b82 */ /* 0x000ee20000000800 */
[----:B------:R-:W-:Y:S01]  /*4e80*/  IMAD R7, R4, 0x7, RZ ;  /* 0x0000000704077824 */ /* 0x000fe200078e02ff */
[----:B------:R2:W-:Y:S03]  /*4e90*/  STL [R1+0x73c], R5 ;  /* 0x00073c0501007387 */ /* 0x0005e60000100800 */
[----:B------:R-:W-:Y:S01]  /*4ea0*/  IMAD.WIDE R220, R7, 0x4, R144 ;  /* 0x0000000407dc7825 */ /* 0x000fe200078e0290 */
[----:B------:R-:W-:Y:S03]  /*4eb0*/  LDGSTS.E [R17+0xc], desc[UR16][R150.64], !P0 ;  /* 0x0000c00096117fae */ /* 0x000fe6000c121850 */
[--C-:B-1----:R-:W-:Y:S01]  /*4ec0*/  IMAD.WIDE R2, R3, 0x4, R146.reuse ;  /* 0x0000000403027825 */ /* 0x102fe200078e0292 */
[----:B------:R-:W-:Y:S03]  /*4ed0*/  STL.64 [R1+0x30], R150 ;  /* 0x0000309601007387 */ /* 0x000fe60000100a00 */
[----:B----4-:R-:W-:Y:S01]  /*4ee0*/  IMAD.WIDE R10, R5, 0x4, R146 ;  /* 0x00000004050a7825 */ /* 0x010fe200078e0292 */
[----:B------:R1:W-:Y:S01]  /*4ef0*/  LDGSTS.E [R17+0x400c], desc[UR16][R2.64], !P0 ;  /* 0x0400c00002117fae */ /* 0x0003e2000c121850 */
[----:B------:R-:W-:-:S02]  /*4f00*/  ISETP.GE.U32.AND P0, PT, R0, 0x7fffffd6, PT ;  /* 0x7fffffd60000780c */ /* 0x000fc40003f06070 */
[----:B------:R-:W-:Y:S01]  /*4f10*/  VIADD R0, R6, 0xfffffff4 ;  /* 0xfffffff406007836 */ /* 0x000fe20000000000 */
[----:B------:R1:W-:Y:S01]  /*4f20*/  STL.64 [R1+0x28], R2 ;  /* 0x0000280201007387 */ /* 0x0003e20000100a00 */
[C---:B--2---:R-:W-:Y:S01]  /*4f30*/  LOP3.LUT R5, R16.reuse, 0x20, RZ, 0x3c, !PT ;  /* 0x0000002010057812 */ /* 0x044fe200078e3cff */
[----:B------:R-:W-:Y:S02]  /*4f40*/  IMAD.WIDE R174, R7, 0x4, R146 ;  /* 0x0000000407ae7825 */ /* 0x000fe400078e0292 */
[----:B------:R2:W-:Y:S02]  /*4f50*/  STL.64 [R1+0x20], R148 ;  /* 0x0000209401007387 */ /* 0x0005e40000100a00 */
[----:B------:R-:W-:Y:S01]  /*4f60*/  VIADD R244, R5, UR12 ;  /* 0x0000000c05f47c36 */ /* 0x000fe20008000000 */
[----:B------:R-:W-:Y:S01]  /*4f70*/  LOP3.LUT R5, R16, 0x30, RZ, 0x3c, !PT ;  /* 0x0000003010057812 */ /* 0x000fe200078e3cff */
[----:B------:R2:W-:Y:S01]  /*4f80*/  LDGSTS.E [R15], desc[UR16][R148.64], !P2 ;  /* 0x00000000940f7fae */ /* 0x0005e2000d121850 */
[----:B-1----:R-:W-:-:S03]  /*4f90*/  IMAD R2, R4, 0x5, RZ ;  /* 0x0000000504027824 */ /* 0x002fc600078e02ff */
[----:B------:R1:W-:Y:S01]  /*4fa0*/  STL.64 [R1+0x18], R10 ;  /* 0x0000180a01007387 */ /* 0x0003e20000100a00 */
[----:B------:R-:W-:Y:S02]  /*4fb0*/  IMAD R3, R4, 0x6, RZ ;  /* 0x0000000604037824 */ /* 0x000fe400078e02ff */
[--C-:B------:R-:W-:Y:S01]  /*4fc0*/  IMAD.WIDE R150, R2, 0x4, R144.reuse ;  /* 0x0000000402967825 */ /* 0x100fe200078e0290 */
[----:B------:R1:W-:Y:S01]  /*4fd0*/  LDGSTS.E [R15+0x4000], desc[UR16][R10.64], !P2 ;  /* 0x040000000a0f7fae */ /* 0x0003e2000d121850 */
[----:B------:R-:W-:Y:S02]  /*4fe0*/  ISETP.GE.U32.AND P2, PT, R0, 0x7fffffd5, PT ;  /* 0x7fffffd50000780c */ /* 0x000fe40003f46070 */
[----:B------:R-:W-:Y:S01]  /*4ff0*/  VIADD R0, R6, 0xfffffff3 ;  /* 0xfffffff306007836 */ /* 0x000fe20000000000 */
[----:B------:R-:W-:Y:S01]  /*5000*/  LDGSTS.E [R15+0x4], desc[UR16][R150.64], !P5 ;  /* 0x00004000960f7fae */ /* 0x000fe2000e921850 */
[----:B--2---:R-:W-:-:S03]  /*5010*/  IMAD.WIDE R148, R3, 0x4, R144 ;  /* 0x0000000403947825 */ /* 0x004fc600078e0290 */
[----:B------:R2:W-:Y:S01]  /*5020*/  STL [R1+0x784], R2 ;  /* 0x0007840201007387 */ /* 0x0005e20000100800 */
[----:B------:R-:W-:-:S03]  /*5030*/  IMAD.WIDE R250, R3, 0x4, R146 ;  /* 0x0000000403fa7825 */ /* 0x000fc600078e0292 */
[----:B------:R4:W-:Y:S01]  /*5040*/  STL [R1+0x780], R3 ;  /* 0x0007800301007387 */ /* 0x0009e20000100800 */
[----:B-1----:R-:W-:-:S03]  /*5050*/  IMAD.WIDE R10, R2, 0x4, R146 ;  /* 0x00000004020a7825 */ /* 0x002fc600078e0292 */
[----:B------:R-:W-:Y:S01]  /*5060*/  STL.64 [R1+0x10], R150 ;  /* 0x0000109601007387 */ /* 0x000fe20000100a00 */
[----:B------:R-:W-:Y:S01]  /*5070*/  VIADD R245, R5, UR12 ;  /* 0x0000000c05f57c36 */ /* 0x000fe20008000000 */
[----:B------:R-:W-:Y:S01]  /*5080*/  LOP3.LUT R5, R16, 0x40, RZ, 0x3c, !PT ;  /* 0x0000004010057812 */ /* 0x000fe200078e3cff */
[----:B--2---:R-:W-:Y:S01]  /*5090*/  VIADD R2, R6, 0xfffffff2 ;  /* 0xfffffff206027836 */ /* 0x004fe20000000000 */
[----:B------:R1:W-:Y:S01]  /*50a0*/  LDGSTS.E [R15+0x4004], desc[UR16][R10.64], !P5 ;  /* 0x040040000a0f7fae */ /* 0x0003e2000e921850 */
[----:B------:R-:W-:Y:S01]  /*50b0*/  ISETP.GE.U32.AND P5, PT, R0, 0x7fffffd4, PT ;  /* 0x7fffffd40000780c */ /* 0x000fe20003fa6070 */
[----:B----4-:R-:W-:Y:S02]  /*50c0*/  IMAD.SHL.U32 R3, R4, 0x8, RZ ;  /* 0x0000000804037824 */ /* 0x010fe400078e00ff */
[----:B------:R-:W-:Y:S01]  /*50d0*/  VIADD R0, R6, 0xfffffff1 ;  /* 0xfffffff106007836 */ /* 0x000fe20000000000 */
[----:B------:R-:W-:Y:S01]  /*50e0*/  LDGSTS.E [R15+0x8], desc[UR16][R148.64], !P6 ;  /* 0x00008000940f7fae */ /* 0x000fe2000f121850 */
[----:B------:R-:W-:-:S03]  /*50f0*/  IMAD.WIDE R228, R3, 0x4, R144 ;  /* 0x0000000403e47825 */ /* 0x000fc600078e0290 */
[----:B------:R-:W-:Y:S01]  /*5100*/  LDGSTS.E [R15+0x4008], desc[UR16][R250.64], !P6 ;  /* 0x04008000fa0f7fae */ /* 0x000fe2000f121850 */
[----:B------:R-:W-:Y:S01]  /*5110*/  ISETP.GE.U32.AND P6, PT, R2, 0x7fffffd3, PT ;  /* 0x7fffffd30200780c */ /* 0x000fe20003fc6070 */
[----:B------:R-:W-:Y:S02]  /*5120*/  IMAD.WIDE R162, R3, 0x4, R146 ;  /* 0x0000000403a27825 */ /* 0x000fe400078e0292 */
[----:B------:R-:W-:Y:S02]  /*5130*/  LDGSTS.E [R15+0xc], desc[UR16][R220.64], !P1 ;  /* 0x0000c000dc0f7fae */ /* 0x000fe4000c921850 */
[----:B------:R-:W-:Y:S02]  /*5140*/  IMAD R2, R4, 0x9, RZ ;  /* 0x0000000904027824 */ /* 0x000fe400078e02ff */
[----:B------:R2:W-:Y:S01]  /*5150*/  LDGSTS.E [R15+0x400c], desc[UR16][R174.64], !P1 ;  /* 0x0400c000ae0f7fae */ /* 0x0005e2000c921850 */
[----:B------:R-:W-:Y:S01]  /*5160*/  ISETP.GE.U32.AND P1, PT, R0, 0x7fffffd2, PT ;  /* 0x7fffffd20000780c */ /* 0x000fe20003f26070 */
[----:B------:R-:W-:-:S02]  /*5170*/  VIADD R0, R6, 0xfffffff0 ;  /* 0xfffffff006007836 */ /* 0x000fc40000000000 */
[----:B------:R-:W-:Y:S01]  /*5180*/  STL.64 [R1], R148 ;  /* 0x0000009401007387 */ /* 0x000fe20000100a00 */
[----:B------:R-:W-:-:S03]  /*5190*/  IMAD.WIDE R224, R2, 0x4, R144 ;  /* 0x0000000402e07825 */ /* 0x000fc600078e0290 */
[----:B------:R1:W-:Y:S01]  /*51a0*/  STL.64 [R1+0x8a8], R10 ;  /* 0x0008a80a01007387 */ /* 0x0003e20000100a00 */
[----:B------:R-:W-:-:S03]  /*51b0*/  IMAD.WIDE R226, R2, 0x4, R146 ;  /* 0x0000000402e27825 */ /* 0x000fc600078e0292 */
[----:B------:R-:W-:Y:S01]  /*51c0*/  STL.64 [R1+0x898], R250 ;  /* 0x000898fa01007387 */ /* 0x000fe20000100a00 */
[----:B------:R-:W-:Y:S01]  /*51d0*/  VIADD R246, R5, UR12 ;  /* 0x0000000c05f67c36 */ /* 0x000fe20008000000 */
[----:B------:R-:W-:Y:S02]  /*51e0*/  LOP3.LUT R5, R16, 0x50, RZ, 0x3c, !PT ;  /* 0x0000005010057812 */ /* 0x000fe400078e3cff */
[----:B------:R-:W-:Y:S03]  /*51f0*/  STL [R1+0x77c], R7 ;  /* 0x00077c0701007387 */ /* 0x000fe60000100800 */
[----:B------:R-:W-:Y:S01]  /*5200*/  VIADD R247, R5, UR12 ;  /* 0x0000000c05f77c36 */ /* 0x000fe20008000000 */
[----:B------:R4:W-:Y:S01]  /*5210*/  STL [R1+0x778], R3 ;  /* 0x0007780301007387 */ /* 0x0009e20000100800 */
[----:B------:R-:W-:Y:S02]  /*5220*/  IMAD R5, R4, 0x18, RZ ;  /* 0x0000001804057824 */ /* 0x000fe400078e02ff */
[----:B-1----:R-:W-:Y:S01]  /*5230*/  IMAD.MOV.U32 R10, RZ, RZ, R232 ;  /* 0x000000ffff0a7224 */ /* 0x002fe200078e00e8 */
[----:B------:R-:W-:Y:S01]  /*5240*/  LDGSTS.E [R244], desc[UR16][R228.64], !P3 ;  /* 0x00000000e4f47fae */ /* 0x000fe2000d921850 */
[----:B------:R-:W-:-:S03]  /*5250*/  IMAD.WIDE R164, R5, 0x4, R144 ;  /* 0x0000000405a47825 */ /* 0x000fc600078e0290 */
[----:B------:R1:W-:Y:S01]  /*5260*/  LDGSTS.E [R244+0x4000], desc[UR16][R162.64], !P3 ;  /* 0x04000000a2f47fae */ /* 0x0003e2000d921850 */
[----:B------:R-:W-:Y:S01]  /*5270*/  ISETP.GE.U32.AND P3, PT, R0, 0x7fffffd1, PT ;  /* 0x7fffffd10000780c */ /* 0x000fe20003f66070 */
[----:B----4-:R-:W-:Y:S02]  /*5280*/  IMAD R3, R4, 0xa, RZ ;  /* 0x0000000a04037824 */ /* 0x010fe400078e02ff */
[----:B------:R-:W-:Y:S01]  /*5290*/  STL.64 [R1+0x8a0], R220 ;  /* 0x0008a0dc01007387 */ /* 0x000fe20000100a00 */
[----:B------:R-:W-:Y:S02]  /*52a0*/  VIADD R0, R6, 0xffffffef ;  /* 0xffffffef06007836 */ /* 0x000fe40000000000 */
[----:B------:R-:W-:Y:S01]  /*52b0*/  IMAD R7, R4, 0xb, RZ ;  /* 0x0000000b04077824 */ /* 0x000fe200078e02ff */
[----:B------:R2:W-:Y:S01]  /*52c0*/  STL.64 [R1+0x8b0], R174 ;  /* 0x0008b0ae01007387 */ /* 0x0005e20000100a00 */
[----:B------:R-:W-:-:S03]  /*52d0*/  IMAD.WIDE R222, R3, 0x4, R144 ;  /* 0x0000000403de7825 */ /* 0x000fc600078e0290 */
[----:B------:R-:W-:Y:S01]  /*52e0*/  STL.64 [R1+0x8c8], R228 ;  /* 0x0008c8e401007387 */ /* 0x000fe20000100a00 */
[----:B------:R-:W-:-:S03]  /*52f0*/  IMAD.WIDE R216, R3, 0x4, R146 ;  /* 0x0000000403d87825 */ /* 0x000fc600078e0292 */
[----:B------:R4:W-:Y:S01]  /*5300*/  STL [R1+0x774], R2 ;  /* 0x0007740201007387 */ /* 0x0009e20000100800 */
[----:B------:R-:W-:-:S03]  /*5310*/  IMAD.WIDE R208, R7, 0x4, R144 ;  /* 0x0000000407d07825 */ /* 0x000fc600078e0290 */
[----:B------:R-:W-:Y:S01]  /*5320*/  LDGSTS.E [R244+0x4], desc[UR16][R224.64], !P4 ;  /* 0x00004000e0f47fae */ /* 0x000fe2000e121850 */
[--C-:B------:R-:W-:Y:S01]  /*5330*/  IMAD.WIDE R218, R7, 0x4, R146.reuse ;  /* 0x0000000407da7825 */ /* 0x100fe200078e0292 */
[----:B--2---:R-:W-:Y:S02]  /*5340*/  LOP3.LUT R174, R238, 0x40, RZ, 0x3c, !PT ;  /* 0x00000040eeae7812 */ /* 0x004fe400078e3cff */
[----:B------:R-:W-:Y:S01]  /*5350*/  STL.64 [R1+0x8d0], R162 ;  /* 0x0008d0a201007387 */ /* 0x000fe20000100a00 */
[----:B------:R-:W-:-:S03]  /*5360*/  IMAD.WIDE R172, R5, 0x4, R146 ;  /* 0x0000000405ac7825 */ /* 0x000fc600078e0292 */
[----:B------:R2:W-:Y:S01]  /*5370*/  LDGSTS.E [R244+0x4004], desc[UR16][R226.64], !P4 ;  /* 0x04004000e2f47fae */ /* 0x0005e2000e121850 */
[----:B------:R-:W-:Y:S01]  /*5380*/  ISETP.GE.U32.AND P4, PT, R0, 0x7fffffd0, PT ;  /* 0x7fffffd00000780c */ /* 0x000fe20003f86070 */
[C---:B----4-:R-:W-:Y:S02]  /*5390*/  VIADD R2, R6.reuse, 0xffffffee ;  /* 0xffffffee06027836 */ /* 0x050fe40000000000 */
[----:B------:R4:W-:Y:S01]  /*53a0*/  STL [R1+0x770], R3 ;  /* 0x0007700301007387 */ /* 0x0009e20000100800 */
[----:B------:R-:W-:Y:S02]  /*53b0*/  VIADD R0, R6, 0xffffffed ;  /* 0xffffffed06007836 */ /* 0x000fe40000000000 */
[----:B------:R-:W-:Y:S01]  /*53c0*/  IMAD.MOV.U32 R250, RZ, RZ, R230 ;  /* 0x000000fffffa7224 */ /* 0x000fe200078e00e6 */
[----:B------:R-:W-:Y:S01]  /*53d0*/  LDGSTS.E [R244+0x8], desc[UR16][R222.64], !P0 ;  /* 0x00008000def47fae */ /* 0x000fe2000c121850 */
[----:B------:R-:W-:Y:S02]  /*53e0*/  IMAD.MOV.U32 R251, RZ, RZ, R231 ;  /* 0x000000fffffb7224 */ /* 0x000fe400078e00e7 */
[----:B------:R-:W-:Y:S01]  /*53f0*/  IMAD.MOV.U32 R11, RZ, RZ, R233 ;  /* 0x000000ffff0b7224 */ /* 0x000fe200078e00e9 */
[----:B------:R-:W-:Y:S01]  /*5400*/  LDGSTS.E [R244+0x4008], desc[UR16][R216.64], !P0 ;  /* 0x04008000d8f47fae */ /* 0x000fe2000c121850 */
[----:B------:R-:W-:Y:S01]  /*5410*/  ISETP.GE.U32.AND P0, PT, R2, 0x7fffffcf, PT ;  /* 0x7fffffcf0200780c */ /* 0x000fe20003f06070 */
[----:B----4-:R-:W-:-:S02]  /*5420*/  IMAD R3, R4, 0xc, RZ ;  /* 0x0000000c04037824 */ /* 0x010fc400078e02ff */
[----:B------:R-:W-:Y:S01]  /*5430*/  LDGSTS.E [R244+0xc], desc[UR16][R208.64], !P2 ;  /* 0x0000c000d0f47fae */ /* 0x000fe2000d121850 */
[----:B------:R-:W-:Y:S02]  /*5440*/  IMAD R2, R4, 0xd, RZ ;  /* 0x0000000d04027824 */ /* 0x000fe400078e02ff */
[C---:B------:R-:W-:Y:S01]  /*5450*/  IMAD.WIDE R204, R3.reuse, 0x4, R144 ;  /* 0x0000000403cc7825 */ /* 0x040fe200078e0290 */
[----:B------:R-:W-:Y:S01]  /*5460*/  LDGSTS.E [R244+0x400c], desc[UR16][R218.64], !P2 ;  /* 0x0400c000daf47fae */ /* 0x000fe2000d121850 */
[----:B------:R-:W-:Y:S02]  /*5470*/  ISETP.GE.U32.AND P2, PT, R0, 0x7fffffce, PT ;  /* 0x7fffffce0000780c */ /* 0x000fe40003f46070 */
[----:B------:R-:W-:Y:S01]  /*5480*/  IMAD.WIDE R214, R3, 0x4, R146 ;  /* 0x0000000403d67825 */ /* 0x000fe200078e0292 */
[----:B------:R-:W-:Y:S03]  /*5490*/  STL.64 [R1+0x8d8], R224 ;  /* 0x0008d8e001007387 */ /* 0x000fe60000100a00 */
[----:B------:R-:W-:Y:S01]  /*54a0*/  VIADD R0, R6, 0xffffffec ;  /* 0xffffffec06007836 */ /* 0x000fe20000000000 */
[----:B------:R-:W-:Y:S01]  /*54b0*/  STL.64 [R1+0x8e0], R226 ;  /* 0x0008e0e201007387 */ /* 0x000fe20000100a00 */
[----:B------:R-:W-:-:S03]  /*54c0*/  IMAD.WIDE R212, R2, 0x4, R144 ;  /* 0x0000000402d47825 */ /* 0x000fc600078e0290 */
[----:B------:R-:W-:Y:S01]  /*54d0*/  STL [R1+0x76c], R7 ;  /* 0x00076c0701007387 */ /* 0x000fe20000100800 */
[----:B------:R-:W-:-:S03]  /*54e0*/  IMAD.WIDE R206, R2, 0x4, R146 ;  /* 0x0000000402ce7825 */ /* 0x000fc600078e0292 */
[----:B------:R4:W-:Y:S01]  /*54f0*/  STL [R1+0x768], R3 ;  /* 0x0007680301007387 */ /* 0x0009e20000100800 */
[C---:B-1----:R-:W-:Y:S02]  /*5500*/  IMAD R163, R4.reuse, 0x1e, RZ ;  /* 0x0000001e04a37824 */ /* 0x042fe400078e02ff */
[----:B------:R-:W-:Y:S01]  /*5510*/  IMAD R162, R4, 0x1f, RZ ;  /* 0x0000001f04a27824 */ /* 0x000fe200078e02ff */
[----:B------:R-:W-:Y:S01]  /*5520*/  LDGSTS.E [R245], desc[UR16][R204.64], !P5 ;  /* 0x00000000ccf57fae */ /* 0x000fe2000e921850 */
[----:B------:R-:W-:-:S03]  /*5530*/  IMAD.WIDE R242, R163, 0x4, R146 ;  /* 0x00000004a3f27825 */ /* 0x000fc600078e0292 */
[----:B------:R-:W-:Y:S01]  /*5540*/  LDGSTS.E [R245+0x4000], desc[UR16][R214.64], !P5 ;  /* 0x04000000d6f57fae */ /* 0x000fe2000e921850 */
[----:B------:R-:W-:Y:S01]  /*5550*/  ISETP.GE.U32.AND P5, PT, R0, 0x7fffffcd, PT ;  /* 0x7fffffcd0000780c */ /* 0x000fe20003fa6070 */
[----:B----4-:R-:W-:Y:S02]  /*5560*/  IMAD R3, R4, 0xe, RZ ;  /* 0x0000000e04037824 */ /* 0x010fe400078e02ff */
[----:B------:R-:W-:Y:S01]  /*5570*/  VIADD R0, R6, 0xffffffeb ;  /* 0xffffffeb06007836 */ /* 0x000fe20000000000 */
[----:B------:R-:W-:Y:S01]  /*5580*/  LDGSTS.E [R245+0x4], desc[UR16][R212.64], !P6 ;  /* 0x00004000d4f57fae */ /* 0x000fe2000f121850 */
[----:B------:R-:W-:Y:S02]  /*5590*/  IMAD R7, R4, 0xf, RZ ;  /* 0x0000000f04077824 */ /* 0x000fe400078e02ff */
[C---:B------:R-:W-:Y:S01]  /*55a0*/  IMAD.WIDE R210, R3.reuse, 0x4, R144 ;  /* 0x0000000403d27825 */ /* 0x040fe200078e0290 */
[----:B------:R1:W-:Y:S03]  /*55b0*/  STL [R1+0x764], R2 ;  /* 0x0007640201007387 */ /* 0x0003e60000100800 */
[----:B------:R-:W-:Y:S01]  /*55c0*/  IMAD.WIDE R188, R3, 0x4, R146 ;  /* 0x0000000403bc7825 */ /* 0x000fe200078e0292 */
[----:B------:R-:W-:Y:S01]  /*55d0*/  LDGSTS.E [R245+0x4004], desc[UR16][R206.64], !P6 ;  /* 0x04004000cef57fae */ /* 0x000fe2000f121850 */
[----:B------:R-:W-:-:S02]  /*55e0*/  ISETP.GE.U32.AND P6, PT, R0, 0x7fffffcc, PT ;  /* 0x7fffffcc0000780c */ /* 0x000fc40003fc6070 */
[C---:B------:R-:W-:Y:S01]  /*55f0*/  IMAD.WIDE R202, R7.reuse, 0x4, R144 ;  /* 0x0000000407ca7825 */ /* 0x040fe200078e0290 */
[----:B------:R4:W-:Y:S03]  /*5600*/  STL [R1+0x760], R3 ;  /* 0x0007600301007387 */ /* 0x0009e60000100800 */
[----:B------:R-:W-:Y:S01]  /*5610*/  IMAD.WIDE R190, R7, 0x4, R146 ;  /* 0x0000000407be7825 */ /* 0x000fe200078e0292 */
[----:B------:R-:W-:Y:S03]  /*5620*/  LDGSTS.E [R245+0x8], desc[UR16][R210.64], !P1 ;  /* 0x00008000d2f57fae */ /* 0x000fe6000c921850 */
[C---:B------:R-:W-:Y:S01]  /*5630*/  VIADD R0, R6.reuse, 0xffffffe9 ;  /* 0xffffffe906007836 */ /* 0x040fe20000000000 */
[----:B------:R-:W-:Y:S01]  /*5640*/  LDGSTS.E [R245+0x4008], desc[UR16][R188.64], !P1 ;  /* 0x04008000bcf57fae */ /* 0x000fe2000c921850 */
[----:B-1----:R-:W-:-:S02]  /*5650*/  VIADD R2, R6, 0xffffffea ;  /* 0xffffffea06027836 */ /* 0x002fc40000000000 */
[----:B----4-:R-:W-:Y:S01]  /*5660*/  IMAD.SHL.U32 R3, R4, 0x10, RZ ;  /* 0x0000001004037824 */ /* 0x010fe200078e00ff */
[----:B------:R-:W-:Y:S01]  /*5670*/  LDGSTS.E [R245+0xc], desc[UR16][R202.64], !P3 ;  /* 0x0000c000caf57fae */ /* 0x000fe2000d921850 */
[--C-:B------:R-:W-:Y:S01]  /*5680*/  IMAD.WIDE R240, R162, 0x4, R144.reuse ;  /* 0x00000004a2f07825 */ /* 0x100fe200078e0290 */
[----:B------:R-:W-:Y:S02]  /*5690*/  ISETP.GE.U32.AND P1, PT, R2, 0x7fffffcb, PT ;  /* 0x7fffffcb0200780c */ /* 0x000fe40003f26070 */
[----:B------:R1:W-:Y:S01]  /*56a0*/  STL [R1+0x75c], R7 ;  /* 0x00075c0701007387 */ /* 0x0003e20000100800 */
[----:B------:R-:W-:-:S03]  /*56b0*/  IMAD.WIDE R200, R3, 0x4, R144 ;  /* 0x0000000403c87825 */ /* 0x000fc600078e0290 */
[----:B------:R-:W-:Y:S01]  /*56c0*/  LDGSTS.E [R245+0x400c], desc[UR16][R190.64], !P3 ;  /* 0x0400c000bef57fae */ /* 0x000fe2000d921850 */
[----:B------:R-:W-:Y:S01]  /*56d0*/  IMAD.WIDE R192, R3, 0x4, R146 ;  /* 0x0000000403c07825 */ /* 0x000fe200078e0292 */
[----:B------:R-:W-:Y:S02]  /*56e0*/  ISETP.GE.U32.AND P3, PT, R0, 0x7fffffca, PT ;  /* 0x7fffffca0000780c */ /* 0x000fe40003f66070 */
[----:B------:R4:W-:Y:S01]  /*56f0*/  STL [R1+0x758], R3 ;  /* 0x0007580301007387 */ /* 0x0009e20000100800 */
[----:B------:R-:W-:Y:S01]  /*5700*/  VIADD R0, R6, 0xffffffe8 ;  /* 0xffffffe806007836 */ /* 0x000fe20000000000 */
[----:B-1----:R-:W-:Y:S01]  /*5710*/  LOP3.LUT R7, R16, 0x60, RZ, 0x3c, !PT ;  /* 0x0000006010077812 */ /* 0x002fe200078e3cff */
[----:B------:R-:W-:Y:S01]  /*5720*/  IMAD R2, R4, 0x12, RZ ;  /* 0x0000001204027824 */ /* 0x000fe200078e02ff */
[----:B------:R-:W-:Y:S03]  /*5730*/  LDGSTS.E [R246], desc[UR16][R200.64], !P4 ;  /* 0x00000000c8f67fae */ /* 0x000fe6000e121850 */
[----:B------:R-:W-:Y:S01]  /*5740*/  IMAD.WIDE R194, R2, 0x4, R144 ;  /* 0x0000000402c27825 */ /* 0x000fe200078e0290 */
[----:B------:R-:W-:Y:S01]  /*5750*/  LDGSTS.E [R246+0x4000], desc[UR16][R192.64], !P4 ;  /* 0x04000000c0f67fae */ /* 0x000fe2000e121850 */
[----:B------:R-:W-:-:S02]  /*5760*/  ISETP.GE.U32.AND P4, PT, R0, 0x7fffffc9, PT ;  /* 0x7fffffc90000780c */ /* 0x000fc40003f86070 */
[----:B----4-:R-:W-:Y:S02]  /*5770*/  IMAD R3, R4, 0x11, RZ ;  /* 0x0000001104037824 */ /* 0x010fe400078e02ff */
[----:B------:R-:W-:Y:S02]  /*5780*/  VIADD R0, R6, 0xffffffe7 ;  /* 0xffffffe706007836 */ /* 0x000fe40000000000 */
[C---:B------:R-:W-:Y:S01]  /*5790*/  IMAD.WIDE R198, R3.reuse, 0x4, R144 ;  /* 0x0000000403c67825 */ /* 0x040fe200078e0290 */
[----:B------:R1:W-:Y:S03]  /*57a0*/  STL [R1+0x754], R3 ;  /* 0x0007540301007387 */ /* 0x0003e60000100800 */
[--C-:B------:R-:W-:Y:S01]  /*57b0*/  IMAD.WIDE R196, R3, 0x4, R146.reuse ;  /* 0x0000000403c47825 */ /* 0x100fe200078e0292 */
[----:B------:R-:W-:Y:S03]  /*57c0*/  LDGSTS.E [R246+0x4], desc[UR16][R198.64], !P0 ;  /* 0x00004000c6f67fae */ /* 0x000fe6000c121850 */
[----:B------:R-:W-:Y:S01]  /*57d0*/  IMAD.WIDE R168, R2, 0x4, R146 ;  /* 0x0000000402a87825 */ /* 0x000fe200078e0292 */
[----:B------:R-:W-:Y:S01]  /*57e0*/  LDGSTS.E [R246+0x4004], desc[UR16][R196.64], !P0 ;  /* 0x04004000c4f67fae */ /* 0x000fe2000c121850 */
[----:B------:R-:W-:-:S02]  /*57f0*/  ISETP.GE.U32.AND P0, PT, R0, 0x7fffffc8, PT ;  /* 0x7fffffc80000780c */ /* 0x000fc40003f06070 */
[----:B------:R-:W-:Y:S01]  /*5800*/  VIADD R0, R6, 0xffffffe6 ;  /* 0xffffffe606007836 */ /* 0x000fe20000000000 */
[----:B------:R4:W-:Y:S01]  /*5810*/  STL [R1+0x750], R2 ;  /* 0x0007500201007387 */ /* 0x0009e20000100800 */
[----:B-1----:R-:W-:Y:S02]  /*5820*/  IMAD R3, R4, 0x14, RZ ;  /* 0x0000001404037824 */ /* 0x002fe400078e02ff */
[----:B------:R-:W-:Y:S01]  /*5830*/  VIADD R248, R7, UR12 ;  /* 0x0000000c07f87c36 */ /* 0x000fe20008000000 */
[----:B------:R-:W-:Y:S01]  /*5840*/  LDGSTS.E [R246+0x8], desc[UR16][R194.64], !P2 ;  /* 0x00008000c2f67fae */ /* 0x000fe2000d121850 */
[----:B------:R-:W-:-:S03]  /*5850*/  IMAD.WIDE R150, R3, 0x4, R144 ;  /* 0x0000000403967825 */ /* 0x000fc600078e0290 */
[----:B------:R-:W-:Y:S01]  /*5860*/  LDGSTS.E [R246+0x4008], desc[UR16][R168.64], !P2 ;  /* 0x04008000a8f67fae */ /* 0x000fe2000d121850 */
[----:B------:R-:W-:Y:S01]  /*5870*/  ISETP.GE.U32.AND P2, PT, R0, 0x7fffffc7, PT ;  /* 0x7fffffc70000780c */ /* 0x000fe20003f46070 */
        /* <DEDUP_REMOVED lines=9> */
[----:B-1----:R-:W-:Y:S01]  /*5910*/  IMAD R2, R4, 0x15, RZ ;  /* 0x0000001504027824 */ /* 0x002fe200078e02ff */
[----:B------:R1:W-:Y:S01]  /*5920*/  STL [R1+0x748], R3 ;  /* 0x0007480301007387 */ /* 0x0003e20000100800 */
[----:B------:R-:W-:Y:S02]  /*5930*/  VIADD R0, R6, 0xffffffe4 ;  /* 0xffffffe406007836 */ /* 0x000fe40000000000 */
[C---:B------:R-:W-:Y:S01]  /*5940*/  IMAD.WIDE R180, R2.reuse, 0x4, R144 ;  /* 0x0000000402b47825 */ /* 0x040fe200078e0290 */
[----:B------:R4:W-:Y:S03]  /*5950*/  STL [R1+0x744], R2 ;  /* 0x0007440201007387 */ /* 0x0009e60000100800 */
[----:B------:R-:W-:Y:S01]  /*5960*/  IMAD.WIDE R176, R2, 0x4, R146 ;  /* 0x0000000402b07825 */ /* 0x000fe200078e0292 */
[----:B------:R-:W-:Y:S03]  /*5970*/  LDGSTS.E [R247], desc[UR16][R150.64], !P6 ;  /* 0x0000000096f77fae */ /* 0x000fe6000f121850 */
[----:B-1----:R-:W-:Y:S01]  /*5980*/  IMAD R3, R4, 0x17, RZ ;  /* 0x0000001704037824 */ /* 0x002fe200078e02ff */
[----:B------:R-:W-:Y:S01]  /*5990*/  LDGSTS.E [R247+0x4000], desc[UR16][R184.64], !P6 ;  /* 0x04000000b8f77fae */ /* 0x000fe2000f121850 */
[----:B------:R-:W-:Y:S01]  /*59a0*/  ISETP.GE.U32.AND P6, PT, R0, 0x7fffffc5, PT ;  /* 0x7fffffc50000780c */ /* 0x000fe20003fc6070 */
[----:B----4-:R-:W-:-:S02]  /*59b0*/  IMAD R2, R4, 0x16, RZ ;  /* 0x0000001604027824 */ /* 0x010fc400078e02ff */
[----:B------:R-:W-:Y:S01]  /*59c0*/  VIADD R0, R6, 0xffffffe3 ;  /* 0xffffffe306007836 */ /* 0x000fe20000000000 */
[----:B------:R-:W-:Y:S01]  /*59d0*/  LDGSTS.E [R247+0x4], desc[UR16][R180.64], !P1 ;  /* 0x00004000b4f77fae */ /* 0x000fe2000c921850 */
[----:B------:R-:W-:-:S03]  /*59e0*/  IMAD.WIDE R178, R2, 0x4, R144 ;  /* 0x0000000402b27825 */ /* 0x000fc600078e0290 */
[----:B------:R-:W-:Y:S01]  /*59f0*/  STL [R1+0x740], R2 ;  /* 0x0007400201007387 */ /* 0x000fe20000100800 */
[----:B------:R-:W-:-:S03]  /*5a00*/  IMAD.WIDE R158, R2, 0x4, R146 ;  /* 0x00000004029e7825 */ /* 0x000fc600078e0292 */
[----:B------:R1:W-:Y:S01]  /*5a10*/  STL [R1+0x738], R3 ;  /* 0x0007380301007387 */ /* 0x0003e20000100800 */
[----:B------:R-:W-:-:S03]  /*5a20*/  IMAD.WIDE R154, R3, 0x4, R144 ;  /* 0x00000004039a7825 */ /* 0x000fc600078e0290 */
[----:B------:R-:W-:Y:S01]  /*5a30*/  LDGSTS.E [R247+0x4004], desc[UR16][R176.64], !P1 ;  /* 0x04004000b0f77fae */ /* 0x000fe2000c921850 */
[----:B------:R-:W-:Y:S01]  /*5a40*/  IMAD.WIDE R170, R3, 0x4, R146 ;  /* 0x0000000403aa7825 */ /* 0x000fe200078e0292 */
[----:B------:R-:W-:Y:S02]  /*5a50*/  ISETP.GE.U32.AND P1, PT, R0, 0x7fffffc4, PT ;  /* 0x7fffffc40000780c */ /* 0x000fe40003f26070 */
[----:B------:R-:W-:Y:S01]  /*5a60*/  LDGSTS.E [R247+0x8], desc[UR16][R178.64], !P3 ;  /* 0x00008000b2f77fae */ /* 0x000fe2000d921850 */
[----:B------:R-:W-:Y:S02]  /*5a70*/  VIADD R0, R6, 0xffffffe2 ;  /* 0xffffffe206007836 */ /* 0x000fe40000000000 */
[----:B-1----:R-:W-:Y:S01]  /*5a80*/  IMAD R3, R4, 0x19, RZ ;  /* 0x0000001904037824 */ /* 0x002fe200078e02ff */
[----:B------:R-:W-:Y:S01]  /*5a90*/  LDGSTS.E [R247+0x4008], desc[UR16][R158.64], !P3 ;  /* 0x040080009ef77fae */ /* 0x000fe2000d921850 */
[----:B------:R-:W-:Y:S01]  /*5aa0*/  VIADD R2, R6, 0xffffffe1 ;  /* 0xffffffe106027836 */ /* 0x000fe20000000000 */
[----:B------:R-:W-:Y:S01]  /*5ab0*/  ISETP.GE.U32.AND P3, PT, R0, 0x7fffffc3, PT ;  /* 0x7fffffc30000780c */ /* 0x000fe20003f66070 */
[C---:B------:R-:W-:Y:S01]  /*5ac0*/  IMAD.WIDE R160, R3.reuse, 0x4, R144 ;  /* 0x0000000403a07825 */ /* 0x040fe200078e0290 */
[----:B------:R-:W-:Y:S03]  /*5ad0*/  LDGSTS.E [R247+0xc], desc[UR16][R154.64], !P4 ;  /* 0x0000c0009af77fae */ /* 0x000fe6000e121850 */
[----:B------:R-:W-:Y:S01]  /*5ae0*/  VIADD R6, R6, 0xffffffe0 ;  /* 0xffffffe006067836 */ /* 0x000fe20000000000 */
[----:B------:R-:W-:Y:S01]  /*5af0*/  LDGSTS.E [R247+0x400c], desc[UR16][R170.64], !P4 ;  /* 0x0400c000aaf77fae */ /* 0x000fe2000e121850 */
[----:B------:R-:W-:Y:S01]  /*5b00*/  IMAD.WIDE R166, R3, 0x4, R146 ;  /* 0x0000000403a67825 */ /* 0x000fe200078e0292 */
[----:B------:R-:W-:-:S02]  /*5b10*/  ISETP.GE.U32.AND P4, PT, R2, 0x7fffffc2, PT ;  /* 0x7fffffc20200780c */ /* 0x000fc40003f86070 */
[----:B------:R-:W-:Y:S04]  /*5b20*/  LDGSTS.E [R248], desc[UR16][R164.64], !P0 ;  /* 0x00000000a4f87fae */ /* 0x000fe8000c121850 */
[----:B------:R-:W-:Y:S01]  /*5b30*/  LDGSTS.E [R248+0x4000], desc[UR16][R172.64], !P0 ;  /* 0x04000000acf87fae */ /* 0x000fe2000c121850 */
[----:B------:R-:W-:-:S03]  /*5b40*/  ISETP.GE.AND P0, PT, R9, R6, PT ;  /* 0x000000060900720c */ /* 0x000fc60003f06270 */
[----:B------:R-:W-:Y:S01]  /*5b50*/  LDGSTS.E [R248+0x4], desc[UR16][R160.64], !P2 ;  /* 0x00004000a0f87fae */ /* 0x000fe2000d121850 */
[----:B------:R-:W-:Y:S02]  /*5b60*/  SEL R2, RZ, 0x4, P0 ;  /* 0x00000004ff027807 */ /* 0x000fe40000000000 */
[----:B------:R-:W-:Y:S01]  /*5b70*/  ISETP.GE.AND P0, PT, R9, UR4, PT ;  /* 0x0000000409007c0c */ /* 0x000fe2000bf06270 */
[----:B------:R-:W-:Y:S01]  /*5b80*/  LDGSTS.E [R248+0x4004], desc[UR16][R166.64], !P2 ;  /* 0x04004000a6f87fae */ /* 0x000fe2000d121850 */
[----:B------:R-:W-:Y:S02]  /*5b90*/  ISETP.GT.AND P2, PT, R249, 0x1f, PT ;  /* 0x0000001ff900780c */ /* 0x000fe40003f44270 */
[----:B------:R-:W-:Y:S01]  /*5ba0*/  LOP3.LUT R9, R16, 0x70, RZ, 0x3c, !PT ;  /* 0x0000007010097812 */ /* 0x000fe200078e3cff */
[----:B------:R1:W-:Y:S01]  /*5bb0*/  STL [R1+0x734], R5 ;  /* 0x0007340501007387 */ /* 0x0003e20000100800 */
[----:B------:R-:W-:Y:S02]  /*5bc0*/  SEL R0, RZ, 0x4, !P2 ;  /* 0x00000004ff007807 */ /* 0x000fe40005000000 */
[----:B------:R-:W-:Y:S01]  /*5bd0*/  ISETP.GE.U32.AND P2, PT, R6, 0x7fffffc1, PT ;  /* 0x7fffffc10600780c */ /* 0x000fe20003f46070 */
[----:B------:R4:W-:Y:S01]  /*5be0*/  STL [R1+0x730], R3 ;  /* 0x0007300301007387 */ /* 0x0009e20000100800 */
[----:B------:R-:W-:-:S02]  /*5bf0*/  SEL R0, R0, RZ, !P0 ;  /* 0x000000ff00007207 */ /* 0x000fc40004000000 */
[----:B------:R-:W-:Y:S01]  /*5c00*/  ISETP.GT.AND P0, PT, R249, 0x3f, PT ;  /* 0x0000003ff900780c */ /* 0x000fe20003f04270 */
[----:B-1----:R-:W-:-:S03]  /*5c10*/  IMAD R5, R4, 0x1a, RZ ;  /* 0x0000001a04057824 */ /* 0x002fc600078e02ff */
[----:B------:R-:W-:Y:S01]  /*5c20*/  SEL R2, R2, RZ, P0 ;  /* 0x000000ff02027207 */ /* 0x000fe20000000000 */
[C---:B------:R-:W-:Y:S01]  /*5c30*/  IMAD.WIDE R152, R5.reuse, 0x4, R144 ;  /* 0x0000000405987825 */ /* 0x040fe200078e0290 */
[----:B------:R1:W-:Y:S02]  /*5c40*/  STL [R1+0x72c], R5 ;  /* 0x00072c0501007387 */ /* 0x0003e40000100800 */
[----:B------:R-:W-:Y:S01]  /*5c50*/  ISETP.NE.U32.AND P0, PT, R2, RZ, PT ;  /* 0x000000ff0200720c */ /* 0x000fe20003f05070 */
[----:B------:R-:W-:Y:S01]  /*5c60*/  IMAD.WIDE R156, R5, 0x4, R146 ;  /* 0x00000004059c7825 */ /* 0x000fe200078e0292 */
[----:B------:R-:W-:Y:S03]  /*5c70*/  LDGSTS.E [R248+0x8], desc[UR16][R152.64], !P5 ;  /* 0x0000800098f87fae */ /* 0x000fe6000e921850 */
[----:B----4-:R-:W-:Y:S01]  /*5c80*/  IMAD R3, R4, 0x1b, RZ ;  /* 0x0000001b04037824 */ /* 0x010fe200078e02ff */
[----:B------:R-:W-:Y:S01]  /*5c90*/  LDGSTS.E [R248+0x4008], desc[UR16][R156.64], !P5 ;  /* 0x040080009cf87fae */ /* 0x000fe2000e921850 */
[----:B------:R-:W-:Y:S01]  /*5ca0*/  ISETP.NE.U32.AND P5, PT, R0, RZ, PT ;  /* 0x000000ff0000720c */ /* 0x000fe20003fa5070 */
[----:B-1----:R-:W-:-:S02]  /*5cb0*/  IMAD R5, R4, 0x1c, RZ ;  /* 0x0000001c04057824 */ /* 0x002fc400078e02ff */
[C---:B------:R-:W-:Y:S01]  /*5cc0*/  IMAD.WIDE R6, R3.reuse, 0x4, R144 ;  /* 0x0000000403067825 */ /* 0x040fe200078e0290 */
[----:B------:R1:W-:Y:S03]  /*5cd0*/  STL [R1+0x728], R3 ;  /* 0x0007280301007387 */ /* 0x0003e60000100800 */
[----:B------:R-:W-:Y:S01]  /*5ce0*/  IMAD.WIDE R148, R3, 0x4, R146 ;  /* 0x0000000403947825 */ /* 0x000fe200078e0292 */
[----:B------:R-:W-:Y:S03]  /*5cf0*/  LDGSTS.E [R248+0xc], desc[UR16][R6.64], !P6 ;  /* 0x0000c00006f87fae */ /* 0x000fe6000f121850 */
[----:B------:R-:W-:Y:S01]  /*5d00*/  VIADD R0, R8, 0xffffffdf ;  /* 0xffffffdf08007836 */ /* 0x000fe20000000000 */
[----:B------:R-:W-:Y:S01]  /*5d10*/  LDGSTS.E [R248+0x400c], desc[UR16][R148.64], !P6 ;  /* 0x0400c00094f87fae */ /* 0x000fe2000f121850 */
[----:B------:R-:W-:-:S02]  /*5d20*/  VIADD R2, R9, UR12 ;  /* 0x0000000c09027c36 */ /* 0x000fc40008000000 */
[C---:B------:R-:W-:Y:S01]  /*5d30*/  IMAD.WIDE R230, R5.reuse, 0x4, R144 ;  /* 0x0000000405e67825 */ /* 0x040fe200078e0290 */
[----:B------:R-:W-:Y:S01]  /*5d40*/  ISETP.GE.U32.AND P6, PT, R0, 0x7fffffc0, PT ;  /* 0x7fffffc00000780c */ /* 0x000fe20003fc6070 */
[----:B------:R4:W-:Y:S01]  /*5d50*/  STL [R1+0x724], R5 ;  /* 0x0007240501007387 */ /* 0x0009e20000100800 */
[----:B------:R-:W2:Y:S01]  /*5d60*/  LDC R9, c[0x0][0x230] ;  /* 0x00008c00ff097b82 */ /* 0x000ea20000000800 */
[----:B------:R-:W-:Y:S02]  /*5d70*/  IMAD.WIDE R232, R5, 0x4, R146 ;  /* 0x0000000405e87825 */ /* 0x000fe400078e0292 */
[----:B------:R-:W-:Y:S02]  /*5d80*/  LDGSTS.E [R2], desc[UR16][R230.64], !P1 ;  /* 0x00000000e6027fae */ /* 0x000fe4000c921850 */
[----:B---3--:R-:W-:Y:S02]  /*5d90*/  VIADD R8, R14, 0xffffffde ;  /* 0xffffffde0e087836 */ /* 0x008fe40000000000 */
[----:B-1----:R-:W-:Y:S01]  /*5da0*/  IMAD R3, R4, 0x1d, RZ ;  /* 0x0000001d04037824 */ /* 0x002fe200078e02ff */
[----:B------:R-:W-:Y:S01]  /*5db0*/  LDGSTS.E [R2+0x4000], desc[UR16][R232.64], !P1 ;  /* 0x04000000e8027fae */ /* 0x000fe2000c921850 */
[----:B------:R-:W-:Y:S01]  /*5dc0*/  VIADD R0, R234, 0xffffffdd ;  /* 0xffffffddea007836 */ /* 0x000fe20000000000 */
[----:B------:R-:W-:Y:S01]  /*5dd0*/  ISETP.GE.U32.AND P1, PT, R8, 0x7fffffbf, PT ;  /* 0x7fffffbf0800780c */ /* 0x000fe20003f26070 */
[C---:B------:R-:W-:Y:S01]  /*5de0*/  IMAD.WIDE R234, R3.reuse, 0x4, R144 ;  /* 0x0000000403ea7825 */ /* 0x040fe200078e0290 */
[----:B------:R1:W-:Y:S01]  /*5df0*/  STL [R1+0x720], R3 ;  /* 0x0007200301007387 */ /* 0x0003e20000100800 */
[----:B----4-:R-:W3:Y:S02]  /*5e00*/  LDC R5, c[0x0][0x230] ;  /* 0x00008c00ff057b82 */ /* 0x010ee40000000800 */
[----:B------:R-:W-:Y:S01]  /*5e10*/  IMAD.SHL.U32 R14, R4, 0x20, RZ ;  /* 0x00000020040e7824 */ /* 0x000fe200078e00ff */
[----:B------:R-:W-:Y:S01]  /*5e20*/  LDGSTS.E [R2+0x4], desc[UR16][R234.64], !P3 ;  /* 0x00004000ea027fae */ /* 0x000fe2000d921850 */
[----:B------:R-:W-:-:S03]  /*5e30*/  IMAD.WIDE R236, R3, 0x4, R146 ;  /* 0x0000000403ec7825 */ /* 0x000fc600078e0292 */
[----:B------:R-:W-:Y:S01]  /*5e40*/  STL [R1+0x71c], R163 ;  /* 0x00071ca301007387 */ /* 0x000fe20000100800 */
[----:B------:R-:W-:Y:S01]  /*5e50*/  VIADD R8, R238, UR12 ;  /* 0x0000000cee087c36 */ /* 0x000fe20008000000 */
[----:B-1----:R-:W1:Y:S01]  /*5e60*/  LDC R3, c[0x0][0x230] ;  /* 0x00008c00ff037b82 */ /* 0x002e620000000800 */
[--C-:B------:R-:W-:Y:S01]  /*5e70*/  IMAD.WIDE R238, R163, 0x4, R144.reuse ;  /* 0x00000004a3ee7825 */ /* 0x100fe200078e0290 */
[----:B------:R-:W-:Y:S01]  /*5e80*/  LDGSTS.E [R2+0x4004], desc[UR16][R236.64], !P3 ;  /* 0x04004000ec027fae */ /* 0x000fe2000d921850 */
[----:B------:R-:W-:Y:S02]  /*5e90*/  ISETP.GE.U32.AND P3, PT, R0, 0x7fffffbe, PT ;  /* 0x7fffffbe0000780c */ /* 0x000fe40003f66070 */
[----:B--2---:R-:W-:Y:S01]  /*5ea0*/  IMAD.WIDE R226, R14, 0x4, R144 ;  /* 0x000000040ee27825 */ /* 0x004fe200078e0290 */
[----:B------:R-:W-:Y:S03]  /*5eb0*/  LDGSTS.E [R2+0x8], desc[UR16][R238.64], !P4 ;  /* 0x00008000ee027fae */ /* 0x000fe6000e121850 */
[--C-:B------:R-:W-:Y:S01]  /*5ec0*/  IMAD.WIDE R144, R162, 0x4, R146.reuse ;  /* 0x00000004a2907825 */ /* 0x100fe200078e0292 */
[----:B------:R-:W-:Y:S03]  /*5ed0*/  LDGSTS.E [R2+0x4008], desc[UR16][R242.64], !P4 ;  /* 0x04008000f2027fae */ /* 0x000fe6000e121850 */
[----:B------:R-:W-:Y:S01]  /*5ee0*/  VIADD R0, R174, UR12 ;  /* 0x0000000cae007c36 */ /* 0x000fe20008000000 */
[----:B------:R-:W-:Y:S01]  /*5ef0*/  LDGSTS.E [R2+0xc], desc[UR16][R240.64], !P2 ;  /* 0x0000c000f0027fae */ /* 0x000fe2000d121850 */
[----:B------:R-:W-:-:S03]  /*5f00*/  IMAD.WIDE R224, R14, 0x4, R146 ;  /* 0x000000040ee07825 */ /* 0x000fc600078e0292 */
[----:B------:R-:W-:Y:S01]  /*5f10*/  LDGSTS.E [R2+0x400c], desc[UR16][R144.64], !P2 ;  /* 0x0400c00090027fae */ /* 0x000fe2000d121850 */
[----:B------:R-:W-:-:S03]  /*5f20*/  IMAD.WIDE R146, R14, 0x4, R10 ;  /* 0x000000040e927825 */ /* 0x000fc600078e020a */
[----:B------:R-:W0:Y:S04]  /*5f30*/  LDGDEPBAR ;  /* 0x00000000000079af */ /* 0x000e280000000000 */
[----:B------:R-:W-:Y:S04]  /*5f40*/  LDGSTS.E [R8+0x18000], desc[UR16][R142.64], P5 ;  /* 0x180000008e087fae */ /* 0x000fe8000a921850 */
        /* <DEDUP_REMOVED lines=63> */
[----:B------:R-:W0:Y:S01]  /*6340*/  LDGDEPBAR ;  /* 0x00000000000079af */ /* 0x000e220000000000 */
[----:B------:R-:W-:Y:S06]  /*6350*/  BAR.SYNC.DEFER_BLOCKING 0x0 ;  /* 0x0000000000007b1d */ /* 0x000fec0000010000 */
[----:B------:R2:W-:Y:S04]  /*6360*/  STL [R1+0x868], R174 ;  /* 0x000868ae01007387 */ /* 0x0005e80000100800 */
[----:B------:R4:W-:Y:S04]  /*6370*/  STL [R1+0x718], R162 ;  /* 0x000718a201007387 */ /* 0x0009e80000100800 */
[----:B------:R-:W3:Y:S04]  /*6380*/  LDL.LU.64 R228, [R1+0x40] ;  /* 0x0000400001e47983 */ /* 0x000ee80000300a00 */
[----:B--2---:R-:W2:Y:S01]  /*6390*/  LDL.LU.64 R174, [R1+0x30] ;  /* 0x0000300001ae7983 */ /* 0x004ea20000300a00 */
[----:B----4-:R-:W-:-:S03]  /*63a0*/  IMAD.WIDE R162, R14, 0x4, R250 ;  /* 0x000000040ea27825 */ /* 0x010fc600078e02fa */
[----:B------:R-:W4:Y:S04]  /*63b0*/  LDL.LU.64 R10, [R1+0x28] ;  /* 0x00002800010a7983 */ /* 0x000f280000300a00 */
[----:B------:R-:W4:Y:S04]  /*63c0*/  LDL.LU.64 R220, [R1+0x18] ;  /* 0x0000180001dc7983 */ /* 0x000f280000300a00 */
[----:B------:R-:W4:Y:S04]  /*63d0*/  LDL.LU.64 R250, [R1+0x10] ;  /* 0x0000100001fa7983 */ /* 0x000f280000300a00 */
[----:B------:R-:W-:Y:S01]  /*63e0*/  @!PT LDS RZ, [RZ] ;  /* 0x00000000fffff984 */ /* 0x000fe20000000800 */
[----:B------:R-:W-:Y:S01]  /*63f0*/  @!PT LDS RZ, [RZ] ;  /* 0x00000000fffff984 */ /* 0x000fe20000000800 */
[----:B------:R-:W-:Y:S01]  /*6400*/  @!PT LDS RZ, [RZ] ;  /* 0x00000000fffff984 */ /* 0x000fe20000000800 */
[----:B------:R-:W-:Y:S04]  /*6410*/  LDGSTS.E [R17+0x8000], desc[UR16][R226.64], !P6 ;  /* 0x08000000e2117fae */ /* 0x000fe8000f121850 */
[----:B------:R-:W-:Y:S04]  /*6420*/  LDGSTS.E [R17+0xc000], desc[UR16][R224.64], !P6 ;  /* 0x0c000000e0117fae */ /* 0x000fe8000f121850 */
[----:B------:R-:W-:Y:S04]  /*6430*/  LDGSTS.E [R17+0x8004], desc[UR16][R162.64], !P1 ;  /* 0x08004000a2117fae */ /* 0x000fe8000c921850 */
[----:B------:R-:W4:Y:S04]  /*6440*/  LDL.LU.64 R226, [R1+0x8e0] ;  /* 0x0008e00001e27983 */ /* 0x000f280000300a00 */
[----:B------:R-:W4:Y:S04]  /*6450*/  LDL.LU.64 R224, [R1+0x8d8] ;  /* 0x0008d80001e07983 */ /* 0x000f280000300a00 */
[----:B------:R-:W4:Y:S04]  /*6460*/  LDL.LU.64 R162, [R1+0x8d0] ;  /* 0x0008d00001a27983 */ /* 0x000f280000300a00 */
[----:B------:R2:W-:Y:S04]  /*6470*/  LDGSTS.E [R17+0xc004], desc[UR16][R146.64], !P1 ;  /* 0x0c00400092117fae */ /* 0x0005e8000c921850 */
[----:B------:R-:W2:Y:S01]  /*6480*/  LDL.LU.64 R146, [R1+0x38] ;  /* 0x0000380001927983 */ /* 0x000ea20000300a00 */
[----:B------:R-:W-:-:S02]  /*6490*/  VIADD R252, R252, 0xffffffdc ;  /* 0xffffffdcfcfc7836 */ /* 0x000fc40000000000 */
[----:B-1----:R-:W-:-:S03]  /*64a0*/  VIADD R3, R3, 0xffffffdb ;  /* 0xffffffdb03037836 */ /* 0x002fc60000000000 */
[----:B------:R-:W-:Y:S02]  /*64b0*/  ISETP.GE.U32.AND P1, PT, R252, 0x7fffffbd, PT ;  /* 0x7fffffbdfc00780c */ /* 0x000fe40003f26070 */
[----:B------:R-:W-:Y:S01]  /*64c0*/  ISETP.GE.U32.AND P2, PT, R3, 0x7fffffbc, PT ;  /* 0x7fffffbc0300780c */ /* 0x000fe20003f46070 */
[----:B---3--:R-:W-:Y:S02]  /*64d0*/  VIADD R5, R5, 0xffffffda ;  /* 0xffffffda05057836 */ /* 0x008fe40000000000 */
[----:B------:R-:W-:-:S05]  /*64e0*/  VIADD R9, R9, 0xffffffd9 ;  /* 0xffffffd909097836 */ /* 0x000fca0000000000 */
[----:B------:R-:W-:Y:S01]  /*64f0*/  ISETP.GE.U32.AND P4, PT, R9, 0x7fffffba, PT ;  /* 0x7fffffba0900780c */ /* 0x000fe20003f86070 */
[----:B------:R-:W-:-:S05]  /*6500*/  IMAD.WIDE R228, R14, 0x4, R228 ;  /* 0x000000040ee47825 */ /* 0x000fca00078e02e4 */
[----:B------:R-:W-:Y:S04]  /*6510*/  LDGSTS.E [R17+0x8008], desc[UR16][R228.64], !P3 ;  /* 0x08008000e4117fae */ /* 0x000fe8000d921850 */
[----:B------:R-:W3:Y:S04]  /*6520*/  LDL.LU.64 R228, [R1+0x8c8] ;  /* 0x0008c80001e47983 */ /* 0x000ee80000300a00 */
[----:B------:R-:W5:Y:S04]  /*6530*/  LDL.LU R252, [R1+0x8c4] ;  /* 0x0008c40001fc7983 */ /* 0x000f680000300800 */
[----:B------:R-:W5:Y:S01]  /*6540*/  LDL.LU R3, [R1+0x8c0] ;  /* 0x0008c00001037983 */ /* 0x000f620000300800 */
[----:B--2---:R-:W-:-:S05]  /*6550*/  IMAD.WIDE R146, R14, 0x4, R146 ;  /* 0x000000040e927825 */ /* 0x004fca00078e0292 */
[----:B------:R-:W-:Y:S04]  /*6560*/  LDGSTS.E [R17+0xc008], desc[UR16][R146.64], !P3 ;  /* 0x0c00800092117fae */ /* 0x000fe8000d921850 */
[----:B------:R-:W2:Y:S01]  /*6570*/  LDL.LU.64 R146, [R1+0x20] ;  /* 0x0000200001927983 */ /* 0x000ea20000300a00 */
[C---:B------:R-:W-:Y:S01]  /*6580*/  IMAD.WIDE R174, R14.reuse, 0x4, R174 ;  /* 0x000000040eae7825 */ /* 0x040fe200078e02ae */
[----:B------:R-:W-:Y:S02]  /*6590*/  ISETP.GE.U32.AND P3, PT, R5, 0x7fffffbb, PT ;  /* 0x7fffffbb0500780c */ /* 0x000fe40003f66070 */
[----:B------:R-:W3:Y:S01]  /*65a0*/  LDL.LU R5, [R1+0x8bc] ;  /* 0x0008bc0001057983 */ /* 0x000ee20000300800 */
[----:B----4-:R-:W-:-:S03]  /*65b0*/  IMAD.WIDE R10, R14, 0x4, R10 ;  /* 0x000000040e0a7825 */ /* 0x010fc600078e020a */
[----:B------:R-:W5:Y:S04]  /*65c0*/  LDL.LU R9, [R1+0x8b8] ;  /* 0x0008b80001097983 */ /* 0x000f680000300800 */
[----:B------:R-:W-:Y:S04]  /*65d0*/  LDGSTS.E [R17+0x800c], desc[UR16][R174.64], !P1 ;  /* 0x0800c000ae117fae */ /* 0x000fe8000c921850 */
[----:B------:R1:W-:Y:S04]  /*65e0*/  LDGSTS.E [R17+0xc00c], desc[UR16][R10.64], !P1 ;  /* 0x0c00c0000a117fae */ /* 0x0003e8000c921850 */
[----:B------:R-:W4:Y:S04]  /*65f0*/  LDL.LU.64 R174, [R1+0x8b0] ;  /* 0x0008b00001ae7983 */ /* 0x000f280000300a00 */
[----:B------:R-:W3:Y:S01]  /*6600*/  LDL.LU.64 R10, [R1+0x8a8] ;  /* 0x0008a800010a7983 */ /* 0x000ee20000300a00 */
[C---:B------:R-:W-:Y:S01]  /*6610*/  IMAD.WIDE R220, R14.reuse, 0x4, R220 ;  /* 0x000000040edc7825 */ /* 0x040fe200078e02dc */
[----:B-1----:R-:W1:Y:S03]  /*6620*/  LDC R17, c[0x0][0x230] ;  /* 0x00008c00ff117b82 */ /* 0x002e660000000800 */
[----:B------:R-:W-:-:S04]  /*6630*/  IMAD.WIDE R250, R14, 0x4, R250 ;  /* 0x000000040efa7825 */ /* 0x000fc800078e02fa */
[----:B--2---:R-:W-:-:S05]  /*6640*/  IMAD.WIDE R146, R14, 0x4, R146 ;  /* 0x000000040e927825 */ /* 0x004fca00078e0292 */
[----:B------:R2:W-:Y:S04]  /*6650*/  LDGSTS.E [R15+0x8000], desc[UR16][R146.64], !P2 ;  /* 0x08000000920f7fae */ /* 0x0005e8000d121850 */
[----:B------:R-:W-:Y:S04]  /*6660*/  LDGSTS.E [R15+0xc000], desc[UR16][R220.64], !P2 ;  /* 0x0c000000dc0f7fae */ /* 0x000fe8000d121850 */
[----:B------:R-:W-:Y:S04]  /*6670*/  LDGSTS.E [R15+0x8004], desc[UR16][R250.64], !P3 ;  /* 0x08004000fa0f7fae */ /* 0x000fe8000d921850 */
[----:B------:R-:W2:Y:S04]  /*6680*/  LDL.LU.64 R146, [R1] ;  /* 0x0000000001927983 */ /* 0x000ea80000300a00 */
[----:B------:R-:W4:Y:S04]  /*6690*/  LDL.LU.64 R220, [R1+0x8a0] ;  /* 0x0008a00001dc7983 */ /* 0x000f280000300a00 */
[----:B------:R-:W4:Y:S01]  /*66a0*/  LDL.LU.64 R250, [R1+0x898] ;  /* 0x0008980001fa7983 */ /* 0x000f220000300a00 */
[----:B---3--:R-:W-:-:S05]  /*66b0*/  IMAD.WIDE R10, R14, 0x4, R10 ;  /* 0x000000040e0a7825 */ /* 0x008fca00078e020a */
[----:B------:R-:W-:Y:S04]  /*66c0*/  LDGSTS.E [R15+0xc004], desc[UR16][R10.64], !P3 ;  /* 0x0c0040000a0f7fae */ /* 0x000fe8000d921850 */
[----:B------:R-:W5:Y:S04]  /*66d0*/  LDL.LU.64 R10, [R1+0x890] ;  /* 0x00089000010a7983 */ /* 0x000f680000300a00 */
[----:B------:R3:W-:Y:S04]  /*66e0*/  STL [R1+0x400], RZ ;  /* 0x000400ff01007387 */ /* 0x0007e80000100800 */
        /* <DEDUP_REMOVED lines=105> */
[----:B------:R3:W-:Y:S01]  /*6d80*/  STL [R1+0x5a8], RZ ;  /* 0x0005a8ff01007387 */ /* 0x0007e20000100800 */
[----:B--2---:R-:W-:-:S03]  /*6d90*/  IMAD.WIDE R146, R14, 0x4, R146 ;  /* 0x000000040e927825 */ /* 0x004fc600078e0292 */
        /* <DEDUP_REMOVED lines=8> */
[----:B------:R2:W-:Y:S04]  /*6e20*/  LDGSTS.E [R15+0x8008], desc[UR16][R146.64], !P4 ;  /* 0x08008000920f7fae */ /* 0x0005e8000e121850 */
[----:B------:R3:W-:Y:S04]  /*6e30*/  STL [R1+0x5cc], RZ ;  /* 0x0005ccff01007387 */ /* 0x0007e80000100800 */
[----:B------:R3:W-:Y:S01]  /*6e40*/  STL [R1+0x5d0], RZ ;  /* 0x0005d0ff01007387 */ /* 0x0007e20000100800 */
[----:B--2---:R-:W2:Y:S03]  /*6e50*/  LDC R146, c[0x0][0x230] ;  /* 0x00008c00ff927b82 */ /* 0x004ea60000000800 */
[----:B------:R3:W-:Y:S04]  /*6e60*/  STL [R1+0x5d4], RZ ;  /* 0x0005d4ff01007387 */ /* 0x0007e80000100800 */
[----:B------:R3:W-:Y:S01]  /*6e70*/  STL [R1+0x5d8], RZ ;  /* 0x0005d8ff01007387 */ /* 0x0007e20000100800 */
[----:B-1----:R-:W-:-:S02]  /*6e80*/  VIADD R17, R17, 0xffffffd8 ;  /* 0xffffffd811117836 */ /* 0x002fc40000000000 */
[----:B----4-:R-:W-:Y:S01]  /*6e90*/  IMAD.WIDE R250, R14, 0x4, R250 ;  /* 0x000000040efa7825 */ /* 0x010fe200078e02fa */
[----:B------:R3:W-:Y:S01]  /*6ea0*/  STL [R1+0x5dc], RZ ;  /* 0x0005dcff01007387 */ /* 0x0007e20000100800 */
[----:B------:R-:W1:Y:S03]  /*6eb0*/  LDC R147, c[0x0][0x230] ;  /* 0x00008c00ff937b82 */ /* 0x000e660000000800 */
        /* <DEDUP_REMOVED lines=16> */
[----:B------:R-:W-:Y:S01]  /*6fc0*/  ISETP.GE.U32.AND P2, PT, R17, 0x7fffffb9, PT ;  /* 0x7fffffb91100780c */ /* 0x000fe20003f46070 */
[----:B--2---:R-:W-:Y:S01]  /*6fd0*/  VIADD R146, R146, 0xffffffd7 ;  /* 0xffffffd792927836 */ /* 0x004fe20000000000 */
[----:B------:R-:W2:Y:S01]  /*6fe0*/  LDC R17, c[0x0][0x230] ;  /* 0x00008c00ff117b82 */ /* 0x000ea20000000800 */
[----:B------:R3:W-:Y:S04]  /*6ff0*/  STL [R1+0x220], RZ ;  /* 0x000220ff01007387 */ /* 0x0007e80000100800 */
[----:B------:R3:W-:Y:S04]  /*7000*/  STL [R1+0x224], RZ ;  /* 0x000224ff01007387 */ /* 0x0007e80000100800 */
[----:B------:R3:W-:Y:S04]  /*7010*/  STL [R1+0x228], RZ ;  /* 0x000228ff01007387 */ /* 0x0007e80000100800 */
[----:B------:R3:W-:Y:S04]  /*7020*/  STL [R1+0x22c], RZ ;  /* 0x00022cff01007387 */ /* 0x0007e80000100800 */
[----:B------:R3:W-:Y:S04]  /*7030*/  STL [R1+0x230], RZ ;  /* 0x000230ff01007387 */ /* 0x0007e80000100800 */
[----:B------:R3:W-:Y:S01]  /*7040*/  STL [R1+0x234], RZ ;  /* 0x000234ff01007387 */ /* 0x0007e20000100800 */
[----:B------:R-:W-:-:S02]  /*7050*/  ISETP.GE.U32.AND P3, PT, R146, 0x7fffffb8, PT ;  /* 0x7fffffb89200780c */ /* 0x000fc40003f66070 */
[----:B------:R-:W4:Y:S01]  /*7060*/  LDC R146, c[0x0][0x230] ;  /* 0x00008c00ff927b82 */ /* 0x000f220000000800 */
        /* <DEDUP_REMOVED lines=19> */
[----:B--2---:R-:W-:-:S03]  /*71a0*/  VIADD R17, R17, 0xffffffd6 ;  /* 0xffffffd611117836 */ /* 0x004fc60000000000 */
[----:B------:R3:W-:Y:S04]  /*71b0*/  STL [R1+0x284], RZ ;  /* 0x000284ff01007387 */ /* 0x0007e80000100800 */
[----:B------:R3:W-:Y:S04]  /*71c0*/  STL [R1+0x288], RZ ;  /* 0x000288ff01007387 */ /* 0x0007e80000100800 */
[----:B------:R3:W-:Y:S04]  /*71d0*/  STL [R1+0x28c], RZ ;  /* 0x00028cff01007387 */ /* 0x0007e80000100800 */
[----:B------:R3:W-:Y:S04]  /*71e0*/  STL [R1+0x290], RZ ;  /* 0x000290ff01007387 */ /* 0x0007e80000100800 */
[----:B------:R3:W-:Y:S04]  /*71f0*/  STL [R1+0x294], RZ ;  /* 0x000294ff01007387 */ /* 0x0007e80000100800 */
[----:B------:R3:W-:Y:S04]  /*7200*/  STL [R1+0x298], RZ ;  /* 0x000298ff01007387 */ /* 0x0007e80000100800 */
[----:B------:R3:W-:Y:S04]  /*7210*/  STL [R1+0x29c], RZ ;  /* 0x00029cff01007387 */ /* 0x0007e80000100800 */
[----:B------:R2:W-:Y:S01]  /*7220*/  LDGSTS.E [R15+0xc008], desc[UR16][R250.64], !P4 ;  /* 0x0c008000fa0f7fae */ /* 0x0005e2000e121850 */
[----:B------:R-:W-:Y:S01]  /*7230*/  ISETP.GE.U32.AND P4, PT, R17, 0x7fffffb7, PT ;  /* 0x7fffffb71100780c */ /* 0x000fe20003f86070 */
[----:B----4-:R-:W-:-:S02]  /*7240*/  VIADD R17, R146, 0xffffffd5 ;  /* 0xffffffd592117836 */ /* 0x010fc40000000000 */
[----:B------:R3:W-:Y:S01]  /*7250*/  STL [R1+0x2a0], RZ ;  /* 0x0002a0ff01007387 */ /* 0x0007e20000100800 */
[----:B------:R-:W4:Y:S03]  /*7260*/  LDC R146, c[0x0][0x230] ;  /* 0x00008c00ff927b82 */ /* 0x000f260000000800 */
[----:B------:R3:W-:Y:S04]  /*7270*/  STL [R1+0x2a4], RZ ;  /* 0x0002a4ff01007387 */ /* 0x0007e80000100800 */
[----:B------:R3:W-:Y:S01]  /*7280*/  STL [R1+0x2a8], RZ ;  /* 0x0002a8ff01007387 */ /* 0x0007e20000100800 */
[----:B--2---:R-:W2:Y:S03]  /*7290*/  LDC R251, c[0x0][0x230] ;  /* 0x00008c00fffb7b82 */ /* 0x004ea60000000800 */
[----:B------:R3:W-:Y:S04]  /*72a0*/  STL [R1+0x2ac], RZ ;  /* 0x0002acff01007387 */ /* 0x0007e80000100800 */
[----:B------:R3:W-:Y:S04]  /*72b0*/  STL [R1+0x2b0], RZ ;  /* 0x0002b0ff01007387 */ /* 0x0007e80000100800 */
[----:B------:R3:W-:Y:S04]  /*72c0*/  STL [R1+0x2b4], RZ ;  /* 0x0002b4ff01007387 */ /* 0x0007e80000100800 */
[----:B------:R3:W-:Y:S01]  /*72d0*/  STL [R1+0x2b8], RZ ;  /* 0x0002b8ff01007387 */ /* 0x0007e20000100800 */
[----:B------:R-:W-:-:S03]  /*72e0*/  IMAD.WIDE R220, R14, 0x4, R220 ;  /* 0x000000040edc7825 */ /* 0x000fc600078e02dc */
[----:B------:R3:W-:Y:S04]  /*72f0*/  STL [R1+0x2bc], RZ ;  /* 0x0002bcff01007387 */ /* 0x0007e80000100800 */
        /* <DEDUP_REMOVED lines=8> */
[----:B------:R1:W-:Y:S04]  /*7380*/  LDGSTS.E [R15+0x800c], desc[UR16][R220.64], !P2 ;  /* 0x0800c000dc0f7fae */ /* 0x0003e8000d121850 */
[----:B------:R3:W-:Y:S01]  /*7390*/  STL [R1+0x2dc], RZ ;  /* 0x0002dcff01007387 */ /* 0x0007e20000100800 */
[----:B------:R-:W-:-:S03]  /*73a0*/  IMAD.WIDE R228, R14, 0x4, R228 ;  /* 0x000000040ee47825 */ /* 0x000fc600078e02e4 */
[----:B------:R3:W-:Y:S01]  /*73b0*/  STL [R1+0x2e0], RZ ;  /* 0x0002e0ff01007387 */ /* 0x0007e20000100800 */
[----:B-1----:R-:W1:Y:S03]  /*73c0*/  LDC R220, c[0x0][0x230] ;  /* 0x00008c00ffdc7b82 */ /* 0x002e660000000800 */
[----:B------:R3:W-:Y:S01]  /*73d0*/  STL [R1+0x2e4], RZ ;  /* 0x0002e4ff01007387 */ /* 0x0007e20000100800 */
[----:B------:R-:W-:-:S03]  /*73e0*/  IMAD.WIDE R162, R14, 0x4, R162 ;  /* 0x000000040ea27825 */ /* 0x000fc600078e02a2 */
[----:B------:R3:W-:Y:S04]  /*73f0*/  STL [R1+0x2e8], RZ ;  /* 0x0002e8ff01007387 */ /* 0x0007e80000100800 */
[----:B------:R3:W-:Y:S04]  /*7400*/  STL [R1+0x2ec], RZ ;  /* 0x0002ecff01007387 */ /* 0x0007e80000100800 */
[----:B------:R4:W-:Y:S04]  /*7410*/  LDGSTS.E [R15+0xc00c], desc[UR16][R174.64], !P2 ;  /* 0x0c00c000ae0f7fae */ /* 0x0009e8000d121850 */
[----:B------:R3:W-:Y:S04]  /*7420*/  STL [R1+0x2f0], RZ ;  /* 0x0002f0ff01007387 */ /* 0x0007e80000100800 */
[----:B------:R3:W-:Y:S01]  /*7430*/  STL [R1+0x2f4], RZ ;  /* 0x0002f4ff01007387 */ /* 0x0007e20000100800 */
[----:B----4-:R-:W-:-:S03]  /*7440*/  VIADD R15, R147, 0xffffffd4 ;  /* 0xffffffd4930f7836 */ /* 0x010fc60000000000 */
[----:B------:R3:W-:Y:S01]  /*7450*/  STL [R1+0x2f8], RZ ;  /* 0x0002f8ff01007387 */ /* 0x0007e20000100800 */
[----:B------:R-:W4:Y:S03]  /*7460*/  LDC R147, c[0x0][0x230] ;  /* 0x00008c00ff937b82 */ /* 0x000f260000000800 */
[----:B------:R3:W-:Y:S04]  /*7470*/  STL [R1+0x2fc], RZ ;  /* 0x0002fcff01007387 */ /* 0x0007e80000100800 */
[----:B------:R-:W-:Y:S04]  /*7480*/  LDGSTS.E [R244+0x8000], desc[UR16][R228.64], !P3 ;  /* 0x08000000e4f47fae */ /* 0x000fe8000d921850 */
[----:B------:R3:W-:Y:S04]  /*7490*/  STL [R1+0x300], RZ ;  /* 0x000300ff01007387 */ /* 0x0007e80000100800 */
[----:B------:R2:W-:Y:S01]  /*74a0*/  LDGSTS.E [R244+0xc000], desc[UR16][R162.64], !P3 ;  /* 0x0c000000a2f47fae */ /* 0x0005e2000d921850 */
[----:B------:R-:W-:Y:S01]  /*74b0*/  ISETP.GE.U32.AND P3, PT, R15, 0x7fffffb5, PT ;  /* 0x7fffffb50f00780c */ /* 0x000fe20003f66070 */
[----:B------:R-:W-:-:S02]  /*74c0*/  VIADD R15, R146, 0xffffffd2 ;  /* 0xffffffd2920f7836 */ /* 0x000fc40000000000 */
[----:B------:R3:W-:Y:S01]  /*74d0*/  STL [R1+0x304], RZ ;  /* 0x000304ff01007387 */ /* 0x0007e20000100800 */
[----:B------:R-:W3:Y:S03]  /*74e0*/  LDC R146, c[0x0][0x230] ;  /* 0x00008c00ff927b82 */ /* 0x000ee60000000800 */
[----:B------:R1:W-:Y:S01]  /*74f0*/  STL [R1+0x308], RZ ;  /* 0x000308ff01007387 */ /* 0x0003e20000100800 */
[----:B------:R-:W-:-:S03]  /*7500*/  IMAD.WIDE R224, R14, 0x4, R224 ;  /* 0x000000040ee07825 */ /* 0x000fc600078e02e0 */
[----:B------:R1:W-:Y:S01]  /*7510*/  STL [R1+0x30c], RZ ;  /* 0x00030cff01007387 */ /* 0x0003e20000100800 */
[----:B------:R-:W-:Y:S01]  /*7520*/  ISETP.GE.U32.AND P1, PT, R17, 0x7fffffb6, PT ;  /* 0x7fffffb61100780c */ /* 0x000fe20003f26070 */
[C---:B------:R-:W-:Y:S01]  /*7530*/  IMAD.WIDE R226, R14.reuse, 0x4, R226 ;  /* 0x000000040ee27825 */ /* 0x040fe200078e02e2 */
[----:B--2---:R-:W2:Y:S01]  /*7540*/  LDC R162, c[0x0][0x230] ;  /* 0x00008c00ffa27b82 */ /* 0x004ea20000000800 */
[----:B------:R1:W-:Y:S02]  /*7550*/  STL [R1+0x310], RZ ;  /* 0x000310ff01007387 */ /* 0x0003e40000100800 */
[----:B------:R-:W-:Y:S02]  /*7560*/  VIADD R17, R251, 0xffffffd3 ;  /* 0xffffffd3fb117836 */ /* 0x000fe40000000000 */
[----:B------:R1:W-:Y:S01]  /*7570*/  STL [R1+0x314], RZ ;  /* 0x000314ff01007387 */ /* 0x0003e20000100800 */
[----:B------:R-:W-:Y:S02]  /*7580*/  IMAD.WIDE R222, R14, 0x4, R222 ;  /* 0x000000040ede7825 */ /* 0x000fe400078e02de */
[----:B------:R-:W2:Y:S01]  /*7590*/  LDC R163, c[0x0][0x230] ;  /* 0x00008c00ffa37b82 */ /* 0x000ea20000000800 */
[----:B------:R1:W-:Y:S04]  /*75a0*/  STL [R1+0x318], RZ ;  /* 0x000318ff01007387 */ /* 0x0003e80000100800 */
[----:B------:R1:W-:Y:S04]  /*75b0*/  STL [R1+0x31c], RZ ;  /* 0x00031cff01007387 */ /* 0x0003e80000100800 */
[----:B------:R1:W-:Y:S04]  /*75c0*/  STL [R1+0x320], RZ ;  /* 0x000320ff01007387 */ /* 0x0003e80000100800 */
[----:B------:R1:W-:Y:S04]  /*75d0*/  STL [R1+0x324], RZ ;  /* 0x000324ff01007387 */ /* 0x0003e80000100800 */
[----:B------:R-:W-:Y:S04]  /*75e0*/  LDGSTS.E [R244+0x8004], desc[UR16][R224.64], !P4 ;  /* 0x08004000e0f47fae */ /* 0x000fe8000e121850 */
[----:B------:R1:W-:Y:S04]  /*75f0*/  STL [R1+0x328], RZ ;  /* 0x000328ff01007387 */ /* 0x0003e80000100800 */
[----:B------:R-:W-:Y:S01]  /*7600*/  LDGSTS.E [R244+0xc004], desc[UR16][R226.64], !P4 ;  /* 0x0c004000e2f47fae */ /* 0x000fe2000e121850 */
[----:B------:R-:W-:-:S02]  /*7610*/  ISETP.GE.U32.AND P4, PT, R17, 0x7fffffb4, PT ;  /* 0x7fffffb41100780c */ /* 0x000fc40003f86070 */
[----:B------:R-:W2:Y:S01]  /*7620*/  LDC R17, c[0x0][0x230] ;  /* 0x00008c00ff117b82 */ /* 0x000ea20000000800 */
[----:B------:R2:W-:Y:S01]  /*7630*/  STL [R1+0x32c], RZ ;  /* 0x00032cff01007387 */ /* 0x0005e20000100800 */
[----:B------:R-:W-:-:S03]  /*7640*/  ISETP.GE.U32.AND P5, PT, R15, 0x7fffffb3, PT ;  /* 0x7fffffb30f00780c */ /* 0x000fc60003fa6070 */
[----:B------:R2:W-:Y:S01]  /*7650*/  STL [R1+0x330], RZ ;  /* 0x000330ff01007387 */ /* 0x0005e20000100800 */
[----:B-1----:R-:W-:-:S03]  /*7660*/  VIADD R15, R220, 0xffffffd1 ;  /* 0xffffffd1dc0f7836 */ /* 0x002fc60000000000 */
[----:B------:R1:W-:Y:S04]  /*7670*/  STL [R1+0x334], RZ ;  /* 0x000334ff01007387 */ /* 0x0003e80000100800 */
[----:B------:R1:W-:Y:S04]  /*7680*/  STL [R1+0x338], RZ ;  /* 0x000338ff01007387 */ /* 0x0003e80000100800 */
[----:B------:R1:W-:Y:S01]  /*7690*/  STL [R1+0x33c], RZ ;  /* 0x00033cff01007387 */ /* 0x0003e20000100800 */
[----:B------:R-:W-:-:S03]  /*76a0*/  IMAD.WIDE R216, R14, 0x4, R216 ;  /* 0x000000040ed87825 */ /* 0x000fc600078e02d8 */
[----:B------:R1:W-:Y:S01]  /*76b0*/  STL [R1+0x340], RZ ;  /* 0x000340ff01007387 */ /* 0x0003e20000100800 */
[----:B------:R-:W-:-:S03]  /*76c0*/  IMAD.WIDE R208, R14, 0x4, R208 ;  /* 0x000000040ed07825 */ /* 0x000fc600078e02d0 */
[----:B------:R1:W-:Y:S01]  /*76d0*/  STL [R1+0x344], RZ ;  /* 0x000344ff01007387 */ /* 0x0003e20000100800 */
[----:B------:R-:W-:-:S03]  /*76e0*/  IMAD.WIDE R218, R14, 0x4, R218 ;  /* 0x000000040eda7825 */ /* 0x000fc600078e02da */
[----:B------:R1:W-:Y:S01]  /*76f0*/  STL [R1+0x348], RZ ;  /* 0x000348ff01007387 */ /* 0x0003e20000100800 */
[----:B------:R-:W-:-:S03]  /*7700*/  ISETP.GE.U32.AND P2, PT, R15, 0x7fffffb2, PT ;  /* 0x7fffffb20f00780c */ /* 0x000fc60003f46070 */
[----:B------:R1:W-:Y:S01]  /*7710*/  STL [R1+0x34c], RZ ;  /* 0x00034cff01007387 */ /* 0x0003e20000100800 */
[----:B----4-:R-:W-:Y:S02]  /*7720*/  VIADD R15, R147, 0xffffffd0 ;  /* 0xffffffd0930f7836 */ /* 0x010fe40000000000 */
[----:B------:R-:W4:Y:S01]  /*7730*/  LDC R147, c[0x0][0x230] ;  /* 0x00008c00ff937b82 */ /* 0x000f220000000800 */
[----:B------:R1:W-:Y:S04]  /*7740*/  STL [R1+0x350], RZ ;  /* 0x000350ff01007387 */ /* 0x0003e80000100800 */
[----:B------:R1:W-:Y:S04]  /*7750*/  STL [R1+0x354], RZ ;  /* 0x000354ff01007387 */ /* 0x0003e80000100800 */
[----:B------:R1:W-:Y:S04]  /*7760*/  STL [R1+0x358], RZ ;  /* 0x000358ff01007387 */ /* 0x0003e80000100800 */
[----:B------:R-:W-:Y:S04]  /*7770*/  LDGSTS.E [R244+0x8008], desc[UR16][R222.64], !P1 ;  /* 0x08008000def47fae */ /* 0x000fe8000c921850 */
[----:B------:R1:W-:Y:S04]  /*7780*/  STL [R1+0x35c], RZ ;  /* 0x00035cff01007387 */ /* 0x0003e80000100800 */
[----:B------:R-:W-:Y:S04]  /*7790*/  LDGSTS.E [R244+0xc008], desc[UR16][R216.64], !P1 ;  /* 0x0c008000d8f47fae */ /* 0x000fe8000c921850 */
[----:B------:R1:W-:Y:S04]  /*77a0*/  STL [R1+0x360], RZ ;  /* 0x000360ff01007387 */ /* 0x0003e80000100800 */
[----:B------:R-:W-:Y:S04]  /*77b0*/  LDGSTS.E [R244+0x800c], desc[UR16][R208.64], !P3 ;  /* 0x0800c000d0f47fae */ /* 0x000fe8000d921850 */
[----:B------:R1:W-:Y:S04]  /*77c0*/  STL [R1+0x364], RZ ;  /* 0x000364ff01007387 */ /* 0x0003e80000100800 */
[----:B------:R-:W-:Y:S01]  /*77d0*/  LDGSTS.E [R244+0xc00c], desc[UR16][R218.64], !P3 ;  /* 0x0c00c000daf47fae */ /* 0x000fe2000d921850 */
[----:B------:R-:W-:Y:S01]  /*77e0*/  ISETP.GE.U32.AND P3, PT, R15, 0x7fffffb1, PT ;  /* 0x7fffffb10f00780c */ /* 0x000fe20003f66070 */
[----:B---3--:R-:W-:-:S02]  /*77f0*/  VIADD R15, R146, 0xffffffce ;  /* 0xffffffce920f7836 */ /* 0x008fc40000000000 */
[----:B------:R1:W-:Y:S01]  /*7800*/  STL [R1+0x368], RZ ;  /* 0x000368ff01007387 */ /* 0x0003e20000100800 */
[----:B------:R-:W3:Y:S03]  /*7810*/  LDC R146, c[0x0][0x230] ;  /* 0x00008c00ff927b82 */ /* 0x000ee60000000800 */
[----:B------:R1:W-:Y:S01]  /*7820*/  STL [R1+0x36c], RZ ;  /* 0x00036cff01007387 */ /* 0x0003e20000100800 */
[----:B------:R-:W-:-:S03]  /*7830*/  IMAD.WIDE R204, R14, 0x4, R204 ;  /* 0x000000040ecc7825 */ /* 0x000fc600078e02cc */
[----:B------:R1:W-:Y:S01]  /*7840*/  STL [R1+0x370], RZ ;  /* 0x000370ff01007387 */ /* 0x0003e20000100800 */
[----:B------:R-:W-:-:S03]  /*7850*/  IMAD.WIDE R214, R14, 0x4, R214 ;  /* 0x000000040ed67825 */ /* 0x000fc600078e02d6 */
[----:B------:R1:W-:Y:S01]  /*7860*/  STL [R1+0x374], RZ ;  /* 0x000374ff01007387 */ /* 0x0003e20000100800 */
[----:B------:R-:W-:-:S03]  /*7870*/  IMAD.WIDE R212, R14, 0x4, R212 ;  /* 0x000000040ed47825 */ /* 0x000fc600078e02d4 */
[----:B------:R1:W-:Y:S01]  /*7880*/  STL [R1+0x378], RZ ;  /* 0x000378ff01007387 */ /* 0x0003e20000100800 */
[----:B------:R-:W-:-:S03]  /*7890*/  IMAD.WIDE R206, R14, 0x4, R206 ;  /* 0x000000040ece7825 */ /* 0x000fc600078e02ce */
[----:B------:R1:W-:Y:S04]  /*78a0*/  STL [R1+0x37c], RZ ;  /* 0x00037cff01007387 */ /* 0x0003e80000100800 */
[----:B------:R1:W-:Y:S04]  /*78b0*/  STL [R1+0x380], RZ ;  /* 0x000380ff01007387 */ /* 0x0003e80000100800 */
[----:B------:R1:W-:Y:S01]  /*78c0*/  STL [R1+0x384], RZ ;  /* 0x000384ff01007387 */ /* 0x0003e20000100800 */
[----:B--2---:R-:W-:-:S03]  /*78d0*/  VIADD R17, R17, 0xffffffcf ;  /* 0xffffffcf11117836 */ /* 0x004fc60000000000 */
[----:B------:R1:W-:Y:S04]  /*78e0*/  STL [R1+0x388], RZ ;  /* 0x000388ff01007387 */ /* 0x0003e80000100800 */
[----:B------:R1:W-:Y:S04]  /*78f0*/  STL [R1+0x38c], RZ ;  /* 0x00038cff01007387 */ /* 0x0003e80000100800 */
[----:B------:R-:W-:Y:S04]  /*7900*/  LDGSTS.E [R245+0x8000], desc[UR16][R204.64], !P4 ;  /* 0x08000000ccf57fae */ /* 0x000fe8000e121850 */
[----:B------:R1:W-:Y:S04]  /*7910*/  STL [R1+0x390], RZ ;  /* 0x000390ff01007387 */ /* 0x0003e80000100800 */
[----:B------:R-:W-:Y:S04]  /*7920*/  LDGSTS.E [R245+0xc000], desc[UR16][R214.64], !P4 ;  /* 0x0c000000d6f57fae */ /* 0x000fe8000e121850 */
[----:B------:R1:W-:Y:S04]  /*7930*/  STL [R1+0x394], RZ ;  /* 0x000394ff01007387 */ /* 0x0003e80000100800 */
[----:B------:R-:W-:Y:S04]  /*7940*/  LDGSTS.E [R245+0x8004], desc[UR16][R212.64], !P5 ;  /* 0x08004000d4f57fae */ /* 0x000fe8000e921850 */
[----:B------:R1:W-:Y:S01]  /*7950*/  STL [R1+0x398], RZ ;  /* 0x000398ff01007387 */ /* 0x0003e20000100800 */
[----:B------:R-:W-:-:S03]  /*7960*/  ISETP.GE.U32.AND P4, PT, R17, 0x7fffffb0, PT ;  /* 0x7fffffb01100780c */ /* 0x000fc60003f86070 */
[----:B------:R-:W-:Y:S01]  /*7970*/  LDGSTS.E [R245+0xc004], desc[UR16][R206.64], !P5 ;  /* 0x0c004000cef57fae */ /* 0x000fe2000e921850 */
[----:B------:R-:W-:Y:S01]  /*7980*/  ISETP.GE.U32.AND P5, PT, R15, 0x7fffffaf, PT ;  /* 0x7fffffaf0f00780c */ /* 0x000fe20003fa6070 */
[----:B------:R-:W-:Y:S02]  /*7990*/  VIADD R15, R162, 0xffffffcd ;  /* 0xffffffcda20f7836 */ /* 0x000fe40000000000 */
[----:B------:R1:W-:Y:S01]  /*79a0*/  STL [R1+0x39c], RZ ;  /* 0x00039cff01007387 */ /* 0x0003e20000100800 */
[----:B------:R-:W-:Y:S01]  /*79b0*/  IMAD.WIDE R210, R14, 0x4, R210 ;  /* 0x000000040ed27825 */ /* 0x000fe200078e02d2 */
[----:B------:R-:W2:Y:S02]  /*79c0*/  LDC R162, c[0x0][0x230] ;  /* 0x00008c00ffa27b82 */ /* 0x000ea40000000800 */
[----:B------:R1:W-:Y:S04]  /*79d0*/  STL [R1+0x3a0], RZ ;  /* 0x0003a0ff01007387 */ /* 0x0003e80000100800 */
[----:B------:R1:W-:Y:S04]  /*79e0*/  STL [R1+0x3a4], RZ ;  /* 0x0003a4ff01007387 */ /* 0x0003e80000100800 */
[----:B------:R1:W-:Y:S01]  /*79f0*/  STL [R1+0x3a8], RZ ;  /* 0x0003a8ff01007387 */ /* 0x0003e20000100800 */
[----:B------:R-:W-:-:S03]  /*7a00*/  ISETP.GE.U32.AND P1, PT, R15, 0x7fffffae, PT ;  /* 0x7fffffae0f00780c */ /* 0x000fc60003f26070 */
        /* <DEDUP_REMOVED lines=15> */
[----:B---3--:R-:W-:-:S03]  /*7b00*/  VIADD R17, R146, 0xffffffcc ;  /* 0xffffffcc92117836 */ /* 0x008fc60000000000 */
[----:B------:R-:W-:Y:S01]  /*7b10*/  LDGSTS.E [R245+0x8008], desc[UR16][R210.64], !P2 ;  /* 0x08008000d2f57fae */ /* 0x000fe2000d121850 */
[----:B------:R-:W-:Y:S01]  /*7b20*/  IMAD.WIDE R194, R14, 0x4, R194 ;  /* 0x000000040ec27825 */ /* 0x000fe200078e02c2 */
[----:B------:R-:W3:Y:S02]  /*7b30*/  LDC R146, c[0x0][0x230] ;  /* 0x00008c00ff927b82 */ /* 0x000ee40000000800 */
[----:B------:R1:W-:Y:S01]  /*7b40*/  STL [R1+0x3cc], RZ ;  /* 0x0003ccff01007387 */ /* 0x0003e20000100800 */
[----:B----4-:R-:W-:-:S03]  /*7b50*/  VIADD R15, R147, 0xffffffcb ;  /* 0xffffffcb930f7836 */ /* 0x010fc60000000000 */
[----:B------:R-:W-:Y:S01]  /*7b60*/  LDGSTS.E [R245+0xc008], desc[UR16][R188.64], !P2 ;  /* 0x0c008000bcf57fae */ /* 0x000fe2000d121850 */
[----:B------:R-:W-:Y:S01]  /*7b70*/  IMAD.WIDE R168, R14, 0x4, R168 ;  /* 0x000000040ea87825 */ /* 0x000fe200078e02a8 */
[----:B------:R-:W4:Y:S02]  /*7b80*/  LDC R147, c[0x0][0x230] ;  /* 0x00008c00ff937b82 */ /* 0x000f240000000800 */
[----:B------:R1:W-:Y:S04]  /*7b90*/  STL [R1+0x3d0], RZ ;  /* 0x0003d0ff01007387 */ /* 0x0003e80000100800 */
[----:B------:R-:W-:Y:S04]  /*7ba0*/  LDGSTS.E [R245+0x800c], desc[UR16][R202.64], !P3 ;  /* 0x0800c000caf57fae */ /* 0x000fe8000d921850 */
        /* <DEDUP_REMOVED lines=13> */
[----:B------:R2:W-:Y:S04]  /*7c80*/  LDGSTS.E [R246+0xc008], desc[UR16][R168.64], !P1 ;  /* 0x0c008000a8f67fae */ /* 0x0005e8000c921850 */
[----:B------:R1:W-:Y:S04]  /*7c90*/  STL [R1+0x3f0], RZ ;  /* 0x0003f0ff01007387 */ /* 0x0003e80000100800 */
[----:B------:R1:W-:Y:S01]  /*7ca0*/  STL [R1+0x3f4], RZ ;  /* 0x0003f4ff01007387 */ /* 0x0003e20000100800 */
[----:B--2---:R-:W2:Y:S03]  /*7cb0*/  LDC R168, c[0x0][0x230] ;  /* 0x00008c00ffa87b82 */ /* 0x004ea60000000800 */
[----:B------:R1:W-:Y:S01]  /*7cc0*/  STL [R1+0x3f8], RZ ;  /* 0x0003f8ff01007387 */ /* 0x0003e20000100800 */
[----:B------:R-:W-:-:S03]  /*7cd0*/  ISETP.GE.U32.AND P2, PT, R17, 0x7fffffad, PT ;  /* 0x7fffffad1100780c */ /* 0x000fc60003f46070 */
[----:B------:R1:W-:Y:S01]  /*7ce0*/  STL [R1+0x3fc], RZ ;  /* 0x0003fcff01007387 */ /* 0x0003e20000100800 */
[----:B------:R-:W-:Y:S02]  /*7cf0*/  VIADD R17, R163, 0xffffffca ;  /* 0xffffffcaa3117836 */ /* 0x000fe40000000000 */
[----:B------:R-:W1:Y:S01]  /*7d00*/  LDC R163, c[0x0][0x230] ;  /* 0x00008c00ffa37b82 */ /* 0x000e620000000800 */
[----:B------:R1:W-:Y:S04]  /*7d10*/  STL [R1], RZ ;  /* 0x000000ff01007387 */ /* 0x0003e80000100800 */
[----:B------:R1:W-:Y:S01]  /*7d20*/  STL [R1+0x4], RZ ;  /* 0x000004ff01007387 */ /* 0x0003e20000100800 */
[----:B------:R-:W-:-:S03]  /*7d30*/  ISETP.GE.U32.AND P3, PT, R15, 0x7fffffac, PT ;  /* 0x7fffffac0f00780c */ /* 0x000fc60003f66070 */
[----:B------:R1:W-:Y:S01]  /*7d40*/  STL [R1+0x8], RZ ;  /* 0x000008ff01007387 */ /* 0x0003e20000100800 */
[----:B------:R-:W-:Y:S01]  /*7d50*/  VIADD R15, R162, 0xffffffc9 ;  /* 0xffffffc9a20f7836 */ /* 0x000fe20000000000 */
[----:B------:R-:W-:Y:S01]  /*7d60*/  ISETP.GE.U32.AND P1, PT, R17, 0x7fffffab, PT ;  /* 0x7fffffab1100780c */ /* 0x000fe20003f26070 */
[----:B------:R-:W1:Y:S01]  /*7d70*/  LDC R162, c[0x0][0x230] ;  /* 0x00008c00ffa27b82 */ /* 0x000e620000000800 */
[----:B------:R1:W-:Y:S04]  /*7d80*/  STL [R1+0xc], RZ ;  /* 0x00000cff01007387 */ /* 0x0003e80000100800 */
[----:B------:R1:W-:Y:S04]  /*7d90*/  STL [R1+0x10], RZ ;  /* 0x000010ff01007387 */ /* 0x0003e80000100800 */
[----:B------:R1:W-:Y:S04]  /*7da0*/  STL [R1+0x14], RZ ;  /* 0x000014ff01007387 */ /* 0x0003e80000100800 */
[----:B------:R1:W-:Y:S04]  /*7db0*/  STL [R1+0x18], RZ ;  /* 0x000018ff01007387 */ /* 0x0003e80000100800 */
[----:B------:R1:W-:Y:S01]  /*7dc0*/  STL [R1+0x1c], RZ ;  /* 0x00001cff01007387 */ /* 0x0003e20000100800 */
[----:B------:R-:W-:-:S03]  /*7dd0*/  ISETP.GE.U32.AND P4, PT, R15, 0x7fffffaa, PT ;  /* 0x7fffffaa0f00780c */ /* 0x000fc60003f86070 */
[----:B------:R1:W-:Y:S04]  /*7de0*/  STL [R1+0x20], RZ ;  /* 0x000020ff01007387 */ /* 0x0003e80000100800 */
[----:B------:R1:W-:Y:S01]  /*7df0*/  STL [R1+0x24], RZ ;  /* 0x000024ff01007387 */ /* 0x0003e20000100800 */
[----:B------:R-:W-:-:S03]  /*7e00*/  IMAD.WIDE R182, R14, 0x4, R182 ;  /* 0x000000040eb67825 */ /* 0x000fc600078e02b6 */
[----:B------:R1:W-:Y:S01]  /*7e10*/  STL [R1+0x28], RZ ;  /* 0x000028ff01007387 */ /* 0x0003e20000100800 */
[----:B------:R-:W-:-:S03]  /*7e20*/  IMAD.WIDE R186, R14, 0x4, R186 ;  /* 0x000000040eba7825 */ /* 0x000fc600078e02ba */
[----:B------:R1:W-:Y:S01]  /*7e30*/  STL [R1+0x2c], RZ ;  /* 0x00002cff01007387 */ /* 0x0003e20000100800 */
[----:B---3--:R-:W-:Y:S02]  /*7e40*/  VIADD R17, R146, 0xffffffc7 ;  /* 0xffffffc792117836 */ /* 0x008fe40000000000 */
[----:B------:R-:W-:Y:S01]  /*7e50*/  IMAD.WIDE R150, R14, 0x4, R150 ;  /* 0x000000040e967825 */ /* 0x000fe200078e0296 */
[----:B------:R3:W-:Y:S01]  /*7e60*/  STL [R1+0x30], RZ ;  /* 0x000030ff01007387 */ /* 0x0007e20000100800 */
[----:B------:R-:W3:Y:S03]  /*7e70*/  LDC R146, c[0x0][0x230] ;  /* 0x00008c00ff927b82 */ /* 0x000ee60000000800 */
[----:B------:R1:W-:Y:S01]  /*7e80*/  STL [R1+0x34], RZ ;  /* 0x000034ff01007387 */ /* 0x0003e20000100800 */
[----:B----4-:R-:W-:-:S03]  /*7e90*/  VIADD R15, R147, 0xffffffc8 ;  /* 0xffffffc8930f7836 */ /* 0x010fc60000000000 */
[----:B------:R4:W-:Y:S01]  /*7ea0*/  STL [R1+0x38], RZ ;  /* 0x000038ff01007387 */ /* 0x0009e20000100800 */
[C---:B------:R-:W-:Y:S01]  /*7eb0*/  IMAD.WIDE R184, R14.reuse, 0x4, R184 ;  /* 0x000000040eb87825 */ /* 0x040fe200078e02b8 */
[----:B------:R-:W4:Y:S02]  /*7ec0*/  LDC R147, c[0x0][0x230] ;  /* 0x00008c00ff937b82 */ /* 0x000f240000000800 */
[----:B------:R1:W-:Y:S01]  /*7ed0*/  STL [R1+0x3c], RZ ;  /* 0x00003cff01007387 */ /* 0x0003e20000100800 */
[----:B------:R-:W-:-:S03]  /*7ee0*/  IMAD.WIDE R180, R14, 0x4, R180 ;  /* 0x000000040eb47825 */ /* 0x000fc600078e02b4 */
[----:B------:R1:W-:Y:S01]  /*7ef0*/  STL [R1+0x40], RZ ;  /* 0x000040ff01007387 */ /* 0x0003e20000100800 */
[----:B------:R-:W-:-:S03]  /*7f00*/  IMAD.WIDE R176, R14, 0x4, R176 ;  /* 0x000000040eb07825 */ /* 0x000fc600078e02b0 */
[----:B------:R1:W-:Y:S01]  /*7f10*/  STL [R1+0x44], RZ ;  /* 0x000044ff01007387 */ /* 0x0003e20000100800 */
[----:B------:R-:W-:-:S03]  /*7f20*/  IMAD.WIDE R178, R14, 0x4, R178 ;  /* 0x000000040eb27825 */ /* 0x000fc600078e02b2 */
[----:B------:R-:W-:Y:S01]  /*7f30*/  LDGSTS.E [R246+0x800c], desc[UR16][R182.64], !P2 ;  /* 0x0800c000b6f67fae */ /* 0x000fe2000d121850 */
[----:B------:R-:W-:-:S03]  /*7f40*/  IMAD.WIDE R158, R14, 0x4, R158 ;  /* 0x000000040e9e7825 */ /* 0x000fc600078e029e */
[----:B------:R1:W-:Y:S04]  /*7f50*/  STL [R1+0x48], RZ ;  /* 0x000048ff01007387 */ /* 0x0003e80000100800 */
[----:B------:R-:W-:Y:S01]  /*7f60*/  LDGSTS.E [R246+0xc00c], desc[UR16][R186.64], !P2 ;  /* 0x0c00c000baf67fae */ /* 0x000fe2000d121850 */
[----:B------:R-:W-:Y:S01]  /*7f70*/  ISETP.GE.U32.AND P2, PT, R15, 0x7fffffa9, PT ;  /* 0x7fffffa90f00780c */ /* 0x000fe20003f46070 */
[----:B--2---:R-:W-:Y:S02]  /*7f80*/  VIADD R15, R168, 0xffffffc6 ;  /* 0xffffffc6a80f7836 */ /* 0x004fe40000000000 */
[----:B------:R2:W-:Y:S04]  /*7f90*/  STL [R1+0x4c], RZ ;  /* 0x00004cff01007387 */ /* 0x0005e80000100800 */
[----:B------:R1:W-:Y:S04]  /*7fa0*/  LDGSTS.E [R247+0x8000], desc[UR16][R150.64], !P3 ;  /* 0x0800000096f77fae */ /* 0x0003e8000d921850 */
[----:B------:R2:W-:Y:S04]  /*7fb0*/  STL [R1+0x50], RZ ;  /* 0x000050ff01007387 */ /* 0x0005e80000100800 */
[----:B------:R-:W-:Y:S01]  /*7fc0*/  LDGSTS.E [R247+0xc000], desc[UR16][R184.64], !P3 ;  /* 0x0c000000b8f77fae */ /* 0x000fe2000d921850 */
[----:B-1----:R-:W1:Y:S03]  /*7fd0*/  LDC R151, c[0x0][0x230] ;  /* 0x00008c00ff977b82 */ /* 0x002e660000000800 */
[----:B------:R2:W-:Y:S04]  /*7fe0*/  STL [R1+0x54], RZ ;  /* 0x000054ff01007387 */ /* 0x0005e80000100800 */
[----:B------:R-:W-:Y:S01]  /*7ff0*/  LDGSTS.E [R247+0x8004], desc[UR16][R180.64], !P1 ;  /* 0x08004000b4f77fae */ /* 0x000fe2000c921850 */
[----:B------:R-:W2:Y:S03]  /*8000*/  LDC R150, c[0x0][0x230] ;  /* 0x00008c00ff967b82 */ /* 0x000ea60000000800 */
[----:B------:R1:W-:Y:S04]  /*8010*/  STL [R1+0x58], RZ ;  /* 0x000058ff01007387 */ /* 0x0003e80000100800 */
[----:B------:R-:W-:Y:S04]  /*8020*/  LDGSTS.E [R247+0xc004], desc[UR16][R176.64], !P1 ;  /* 0x0c004000b0f77fae */ /* 0x000fe8000c921850 */
[----:B------:R1:W-:Y:S01]  /*8030*/  STL [R1+0x5c], RZ ;  /* 0x00005cff01007387 */ /* 0x0003e20000100800 */
[----:B------:R-:W-:-:S03]  /*8040*/  ISETP.GE.U32.AND P3, PT, R17, 0x7fffffa8, PT ;  /* 0x7fffffa81100780c */ /* 0x000fc60003f66070 */
[----:B------:R-:W-:Y:S04]  /*8050*/  LDGSTS.E [R247+0x8008], desc[UR16][R178.64], !P4 ;  /* 0x08008000b2f77fae */ /* 0x000fe8000e121850 */
[----:B------:R1:W-:Y:S04]  /*8060*/  STL [R1+0x60], RZ ;  /* 0x000060ff01007387 */ /* 0x0003e80000100800 */
[----:B------:R-:W-:Y:S01]  /*8070*/  LDGSTS.E [R247+0xc008], desc[UR16][R158.64], !P4 ;  /* 0x0c0080009ef77fae */ /* 0x000fe2000e121850 */
[----:B------:R-:W-:Y:S01]  /*8080*/  ISETP.GE.U32.AND P4, PT, R15, 0x7fffffa7, PT ;  /* 0x7fffffa70f00780c */ /* 0x000fe20003f86070 */
[----:B------:R-:W-:-:S02]  /*8090*/  VIADD R15, R163, 0xffffffc5 ;  /* 0xffffffc5a30f7836 */ /* 0x000fc40000000000 */
[----:B------:R1:W-:Y:S04]  /*80a0*/  STL [R1+0x64], RZ ;  /* 0x000064ff01007387 */ /* 0x0003e80000100800 */
[----:B------:R1:W-:Y:S04]  /*80b0*/  STL [R1+0x68], RZ ;  /* 0x000068ff01007387 */ /* 0x0003e80000100800 */
[----:B------:R1:W-:Y:S01]  /*80c0*/  STL [R1+0x6c], RZ ;  /* 0x00006cff01007387 */ /* 0x0003e20000100800 */
[----:B------:R-:W-:-:S03]  /*80d0*/  IMAD.WIDE R154, R14, 0x4, R154 ;  /* 0x000000040e9a7825 */ /* 0x000fc600078e029a */
[----:B------:R1:W-:Y:S01]  /*80e0*/  STL [R1+0x70], RZ ;  /* 0x000070ff01007387 */ /* 0x0003e20000100800 */
[----:B------:R-:W-:-:S03]  /*80f0*/  IMAD.WIDE R170, R14, 0x4, R170 ;  /* 0x000000040eaa7825 */ /* 0x000fc600078e02aa */
[----:B------:R1:W-:Y:S01]  /*8100*/  STL [R1+0x74], RZ ;  /* 0x000074ff01007387 */ /* 0x0003e20000100800 */
[----:B------:R-:W-:-:S03]  /*8110*/  ISETP.GE.U32.AND P1, PT, R15, 0x7fffffa6, PT ;  /* 0x7fffffa60f00780c */ /* 0x000fc60003f26070 */
[----:B------:R1:W-:Y:S01]  /*8120*/  STL [R1+0x78], RZ ;  /* 0x000078ff01007387 */ /* 0x0003e20000100800 */
[----:B------:R-:W-:-:S03]  /*8130*/  VIADD R15, R162, 0xffffffc4 ;  /* 0xffffffc4a20f7836 */ /* 0x000fc60000000000 */
        /* <DEDUP_REMOVED lines=9> */
[----:B------:R-:W-:Y:S04]  /*81d0*/  LDGSTS.E [R247+0x800c], desc[UR16][R154.64], !P2 ;  /* 0x0800c0009af77fae */ /* 0x000fe8000d121850 */
[----:B------:R1:W-:Y:S04]  /*81e0*/  STL [R1+0x90], RZ ;  /* 0x000090ff01007387 */ /* 0x0003e80000100800 */
[----:B------:R-:W-:Y:S01]  /*81f0*/  LDGSTS.E [R247+0xc00c], desc[UR16][R170.64], !P2 ;  /* 0x0c00c000aaf77fae */ /* 0x000fe2000d121850 */
[----:B------:R-:W-:Y:S01]  /*8200*/  ISETP.GE.U32.AND P2, PT, R15, 0x7fffffa5, PT ;  /* 0x7fffffa50f00780c */ /* 0x000fe20003f46070 */
[----:B---3--:R-:W-:-:S02]  /*8210*/  VIADD R15, R146, 0xffffffc2 ;  /* 0xffffffc2920f7836 */ /* 0x008fc40000000000 */
[----:B------:R3:W-:Y:S01]  /*8220*/  STL [R1+0x94], RZ ;  /* 0x000094ff01007387 */ /* 0x0007e20000100800 */
[----:B----4-:R-:W-:-:S03]  /*8230*/  VIADD R17, R147, 0xffffffc3 ;  /* 0xffffffc393117836 */ /* 0x010fc60000000000 */
[----:B------:R3:W-:Y:S04]  /*8240*/  STL [R1+0x98], RZ ;  /* 0x000098ff01007387 */ /* 0x0007e80000100800 */
[----:B------:R3:W-:Y:S01]  /*8250*/  STL [R1+0x9c], RZ ;  /* 0x00009cff01007387 */ /* 0x0007e20000100800 */
[----:B------:R-:W-:-:S03]  /*8260*/  IMAD.WIDE R152, R14, 0x4, R152 ;  /* 0x000000040e987825 */ /* 0x000fc600078e0298 */
[----:B------:R-:W-:Y:S04]  /*8270*/  LDGSTS.E [R248+0x8000], desc[UR16][R164.64], !P3 ;  /* 0x08000000a4f87fae */ /* 0x000fe8000d921850 */
[----:B------:R3:W-:Y:S01]  /*8280*/  STL [R1+0xa0], RZ ;  /* 0x0000a0ff01007387 */ /* 0x0007e20000100800 */
[----:B------:R-:W-:-:S03]  /*8290*/  IMAD.WIDE R156, R14, 0x4, R156 ;  /* 0x000000040e9c7825 */ /* 0x000fc600078e029c */
[----:B------:R-:W-:Y:S04]  /*82a0*/  LDGSTS.E [R248+0xc000], desc[UR16][R172.64], !P3 ;  /* 0x0c000000acf87fae */ /* 0x000fe8000d921850 */
[----:B------:R3:W-:Y:S04]  /*82b0*/  STL [R1+0xa4], RZ ;  /* 0x0000a4ff01007387 */ /* 0x0007e80000100800 */
[----:B------:R-:W-:Y:S04]  /*82c0*/  LDGSTS.E [R248+0x8004], desc[UR16][R160.64], !P4 ;  /* 0x08004000a0f87fae */ /* 0x000fe8000e121850 */
[----:B------:R3:W-:Y:S01]  /*82d0*/  STL [R1+0xa8], RZ ;  /* 0x0000a8ff01007387 */ /* 0x0007e20000100800 */
[----:B------:R-:W-:-:S03]  /*82e0*/  ISETP.GE.U32.AND P3, PT, R17, 0x7fffffa4, PT ;  /* 0x7fffffa41100780c */ /* 0x000fc60003f66070 */
[----:B------:R-:W-:Y:S01]  /*82f0*/  LDGSTS.E [R248+0xc004], desc[UR16][R166.64], !P4 ;  /* 0x0c004000a6f87fae */ /* 0x000fe2000e121850 */
[----:B------:R-:W-:Y:S01]  /*8300*/  ISETP.GE.U32.AND P4, PT, R15, 0x7fffffa3, PT ;  /* 0x7fffffa30f00780c */ /* 0x000fe20003f86070 */
[----:B-1----:R-:W-:Y:S02]  /*8310*/  VIADD R15, R151, 0xffffffc1 ;  /* 0xffffffc1970f7836 */ /* 0x002fe40000000000 */
[----:B------:R3:W-:Y:S01]  /*8320*/  STL [R1+0xac], RZ ;  /* 0x0000acff01007387 */ /* 0x0007e20000100800 */
[----:B--2---:R-:W-:-:S03]  /*8330*/  VIADD R174, R150, 0xffffffc0 ;  /* 0xffffffc096ae7836 */ /* 0x004fc60000000000 */
[----:B------:R3:W-:Y:S04]  /*8340*/  STL [R1+0xb0], RZ ;  /* 0x0000b0ff01007387 */ /* 0x0007e80000100800 */
[----:B------:R3:W-:Y:S04]  /*8350*/  STL [R1+0xb4], RZ ;  /* 0x0000b4ff01007387 */ /* 0x0007e80000100800 */
[----:B------:R3:W-:Y:S04]  /*8360*/  STL [R1+0xb8], RZ ;  /* 0x0000b8ff01007387 */ /* 0x0007e80000100800 */
[----:B------:R3:W-:Y:S04]  /*8370*/  STL [R1+0xbc], RZ ;  /* 0x0000bcff01007387 */ /* 0x0007e80000100800 */
[----:B------:R-:W-:Y:S04]  /*8380*/  LDGSTS.E [R248+0x8008], desc[UR16][R152.64], !P1 ;  /* 0x0800800098f87fae */ /* 0x000fe8000c921850 */
[----:B------:R3:W-:Y:S01]  /*8390*/  STL [R1+0xc0], RZ ;  /* 0x0000c0ff01007387 */ /* 0x0007e20000100800 */
[----:B------:R-:W-:-:S03]  /*83a0*/  IMAD.WIDE R6, R14, 0x4, R6 ;  /* 0x000000040e067825 */ /* 0x000fc600078e0206 */
[----:B------:R-:W-:Y:S01]  /*83b0*/  LDGSTS.E [R248+0xc008], desc[UR16][R156.64], !P1 ;  /* 0x0c0080009cf87fae */ /* 0x000fe2000c921850 */
[----:B------:R-:W-:-:S03]  /*83c0*/  ISETP.GE.U32.AND P1, PT, R15, 0x7fffffa2, PT ;  /* 0x7fffffa20f00780c */ /* 0x000fc60003f26070 */
        /* <DEDUP_REMOVED lines=16> */
[----:B------:R1:W-:Y:S01]  /*84d0*/  LDGSTS.E [R248+0x800c], desc[UR16][R6.64], !P2 ;  /* 0x0800c00006f87fae */ /* 0x0003e2000d121850 */
[----:B------:R-:W-:-:S03]  /*84e0*/  IMAD.WIDE R240, R14, 0x4, R240 ;  /* 0x000000040ef07825 */ /* 0x000fc600078e02f0 */
[----:B------:R3:W-:Y:S01]  /*84f0*/  STL [R1+0xe4], RZ ;  /* 0x0000e4ff01007387 */ /* 0x0007e20000100800 */
[----:B------:R-:W-:-:S03]  /*8500*/  IMAD.WIDE R144, R14, 0x4, R144 ;  /* 0x000000040e907825 */ /* 0x000fc600078e0290 */
[----:B------:R-:W-:Y:S04]  /*8510*/  LDGSTS.E [R248+0xc00c], desc[UR16][R148.64], !P2 ;  /* 0x0c00c00094f87fae */ /* 0x000fe8000d121850 */
[----:B------:R3:W-:Y:S01]  /*8520*/  STL [R1+0xe8], RZ ;  /* 0x0000e8ff01007387 */ /* 0x0007e20000100800 */
[----:B-1----:R-:W-:-:S03]  /*8530*/  IMAD.SHL.U32 R6, R5, 0x20, RZ ;  /* 0x0000002005067824 */ /* 0x002fc600078e00ff */
[----:B------:R-:W-:Y:S04]  /*8540*/  LDGSTS.E [R2+0x8000], desc[UR16][R230.64], !P3 ;  /* 0x08000000e6027fae */ /* 0x000fe8000d921850 */
[----:B------:R3:W-:Y:S01]  /*8550*/  STL [R1+0xec], RZ ;  /* 0x0000ecff01007387 */ /* 0x0007e20000100800 */
[----:B------:R-:W-:-:S03]  /*8560*/  IMAD.WIDE R142, R6, 0x4, R142 ;  /* 0x00000004068e7825 */ /* 0x000fc600078e028e */
        /* <DEDUP_REMOVED lines=21> */
[----:B------:R-:W0:Y:S04]  /*86c0*/  LDGDEPBAR ;  /* 0x00000000000079af */ /* 0x000e280000000000 */
[----:B------:R3:W-:Y:S01]  /*86d0*/  STL [R1+0x10c], RZ ;  /* 0x00010cff01007387 */ /* 0x0007e20000100800 */
[----:B------:R-:W-:-:S03]  /*86e0*/  IMAD.WIDE R128, R6, 0x4, R128 ;  /* 0x0000000406807825 */ /* 0x000fc600078e0280 */
[----:B------:R-:W-:Y:S04]  /*86f0*/  LDGSTS.E [R8+0x20000], desc[UR16][R142.64], P0 ;  /* 0x200000008e087fae */ /* 0x000fe80008121850 */
        /* <DEDUP_REMOVED lines=165> */
[----:B------:R3:W-:Y:S04]  /*9150*/  STL [R1+0x1ec], RZ ;  /* 0x0001ecff01007387 */ /* 0x0007e80000100800 */
        /* <DEDUP_REMOVED lines=8> */
[----:B------:R1:W-:Y:S04]  /*91e0*/  LDGSTS.E [R0+0x27200], desc[UR16][R24.64], P0 ;  /* 0x2720000018007fae */ /* 0x0003e80008121850 */
[----:B------:R3:W-:Y:S04]  /*91f0*/  LDGSTS.E [R0+0x27600], desc[UR16][R22.64], P0 ;  /* 0x2760000016007fae */ /* 0x0007e80008121850 */
[----:B------:R3:W-:Y:S04]  /*9200*/  LDGSTS.E [R0+0x27a00], desc[UR16][R20.64], P0 ;  /* 0x27a0000014007fae */ /* 0x0007e80008121850 */
[----:B------:R3:W-:Y:S01]  /*9210*/  LDGSTS.E [R0+0x27e00], desc[UR16][R18.64], P0 ;  /* 0x27e0000012007fae */ /* 0x0007e20008121850 */
[----:B------:R-:W-:-:S03]  /*9220*/  ISETP.GE.AND P0, PT, R249, 0x20, PT ;  /* 0x00000020f900780c */ /* 0x000fc60003f06270 */
[----:B------:R-:W0:Y:S01]  /*9230*/  LDGDEPBAR ;  /* 0x00000000000079af */ /* 0x000e220000000000 */
[----:B-1----:R-:W-:Y:S02]  /*9240*/  CS2R R24, SRZ ;  /* 0x0000000000187805 */ /* 0x002fe4000001ff00 */
[----:B------:R-:W-:Y:S02]  /*9250*/  CS2R R26, SRZ ;  /* 0x00000000001a7805 */ /* 0x000fe4000001ff00 */
[----:B------:R-:W-:Y:S02]  /*9260*/  CS2R R28, SRZ ;  /* 0x00000000001c7805 */ /* 0x000fe4000001ff00 */
[----:B------:R-:W-:Y:S02]  /*9270*/  CS2R R30, SRZ ;  /* 0x00000000001e7805 */ /* 0x000fe4000001ff00 */
[----:B------:R-:W-:Y:S02]  /*9280*/  CS2R R32, SRZ ;  /* 0x0000000000207805 */ /* 0x000fe4000001ff00 */
[----:B------:R-:W-:-:S02]  /*9290*/  CS2R R34, SRZ ;  /* 0x0000000000227805 */ /* 0x000fc4000001ff00 */
[----:B------:R-:W-:Y:S02]  /*92a0*/  CS2R R36, SRZ ;  /* 0x0000000000247805 */ /* 0x000fe4000001ff00 */
        /* <DEDUP_REMOVED lines=56> */
[----:B------:R-:W-:Y:S01]  /*9630*/  CS2R R150, SRZ ;  /* 0x0000000000967805 */ /* 0x000fe2000001ff00 */
[----:B---3--:R-:W-:Y:S06]  /*9640*/  @!P0 BRA `(.L_x_0) ;  /* 0x000000b800688947 */ /* 0x008fec0003800000 */
[----:B------:R-:W2:Y:S04]  /*9650*/  LDL.LU R175, [R1+0x658] ;  /* 0x0006580001af7983 */ /* 0x000ea80000300800 */
[----:B------:R-:W3:Y:S04]  /*9660*/  LDL.LU R221, [R1+0x65c] ;  /* 0x00065c0001dd7983 */ /* 0x000ee80000300800 */
[----:B------:R-:W4:Y:S04]  /*9670*/  LDL.LU R250, [R1+0x600] ;  /* 0x0006000001fa7983 */ /* 0x000f280000300800 */
[----:B------:R-:W4:Y:S04]  /*9680*/  LDL.LU R227, [R1+0x604] ;  /* 0x0006040001e37983 */ /* 0x000f280000300800 */
[----:B------:R-:W4:Y:S04]  /*9690*/  LDL.LU R228, [R1+0x608] ;  /* 0x0006080001e47983 */ /* 0x000f280000300800 */
[----:B------:R-:W4:Y:S04]  /*96a0*/  LDL.LU R229, [R1+0x60c] ;  /* 0x00060c0001e57983 */ /* 0x000f280000300800 */
[----:B------:R-:W4:Y:S01]  /*96b0*/  LDL.LU R251, [R1+0x610] ;  /* 0x0006100001fb7983 */ /* 0x000f220000300800 */
[----:B------:R-:W-:-:S03]  /*96c0*/  SHF.R.S32.HI R5, RZ, 0x1f, R6 ;  /* 0x0000001fff057819 */ /* 0x000fc60000011406 */
[----:B------:R-:W-:Y:S01]  /*96d0*/  STL [R1+0x8a0], R16 ;  /* 0x0008a01001007387 */ /* 0x000fe20000100800 */
[----:B------:R-:W-:-:S03]  /*96e0*/  SHF.R.S32.HI R7, RZ, 0x1f, R4 ;  /* 0x0000001fff077819 */ /* 0x000fc60000011404 */
[----:B-----5:R-:W-:Y:S01]  /*96f0*/  STL [R1+0x89c], R11 ;  /* 0x00089c0b01007387 */ /* 0x020fe20000100800 */
[----:B------:R-:W-:-:S03]  /*9700*/  SHF.R.S32.HI R13, RZ, 0x1f, R252 ;  /* 0x0000001fff0d7819 */ /* 0x000fc600000114fc */
[----:B------:R-:W-:Y:S01]  /*9710*/  STL [R1+0x898], R10 ;  /* 0x0008980a01007387 */ /* 0x000fe20000100800 */
[----:B------:R-:W-:-:S03]  /*9720*/  IMAD.SHL.U32 R28, R6, 0x8, RZ ;  /* 0x00000008061c7824 */ /* 0x000fc600078e00ff */
[----:B------:R-:W-:Y:S04]  /*9730*/  STL [R1+0x894], R9 ;  /* 0x0008940901007387 */ /* 0x000fe80000100800 */
[----:B------:R1:W-:Y:S01]  /*9740*/  STL [R1+0x890], R3 ;  /* 0x0008900301007387 */ /* 0x0003e20000100800 */
[----:B------:R-:W-:-:S03]  /*9750*/  SHF.L.U64.HI R134, R4, 0x2, R7 ;  /* 0x0000000204867819 */ /* 0x000fc60000010207 */
[----:B------:R-:W4:Y:S01]  /*9760*/  LDL.LU R223, [R1+0x614] ;  /* 0x0006140001df7983 */ /* 0x000f220000300800 */
[----:B------:R-:W-:-:S03]  /*9770*/  SHF.L.U64.HI R4, R252, 0x2, R13 ;  /* 0x00000002fc047819 */ /* 0x000fc6000001020d */
[----:B------:R-:W4:Y:S01]  /*9780*/  LDL.LU R226, [R1+0x618] ;  /* 0x0006180001e27983 */ /* 0x000f220000300800 */
[----:B------:R-:W-:-:S03]  /*9790*/  SHF.L.U64.HI R24, R6, 0x3, R5 ;  /* 0x0000000306187819 */ /* 0x000fc60000010205 */
[----:B------:R-:W4:Y:S04]  /*97a0*/  LDL.LU R224, [R1+0x61c] ;  /* 0x00061c0001e07983 */ /* 0x000f280000300800 */
[----:B------:R-:W4:Y:S01]  /*97b0*/  LDL.LU R225, [R1+0x620] ;  /* 0x0006200001e17983 */ /* 0x000f220000300800 */
[----:B--2---:R-:W-:Y:S02]  /*97c0*/  SHF.R.S32.HI R0, RZ, 0x1f, R175 ;  /* 0x0000001fff007819 */ /* 0x004fe400000114af */
[----:B---3--:R-:W-:Y:S02]  /*97d0*/  SHF.R.S32.HI R2, RZ, 0x1f, R221 ;  /* 0x0000001fff027819 */ /* 0x008fe400000114dd */
[----:B-1----:R-:W-:Y:S02]  /*97e0*/  SHF.L.U64.HI R3, R175, 0x2, R0 ;  /* 0x00000002af037819 */ /* 0x002fe40000010200 */
[----:B------:R-:W-:-:S02]  /*97f0*/  SHF.R.S32.HI R0, RZ, 0x1f, R249 ;  /* 0x0000001fff007819 */ /* 0x000fc400000114f9 */
[----:B------:R-:W-:Y:S01]  /*9800*/  SHF.L.U64.HI R9, R221, 0x2, R2 ;  /* 0x00000002dd097819 */ /* 0x000fe20000010202 */
[----:B------:R-:W-:Y:S01]  /*9810*/  STL [R1+0x658], R3 ;  /* 0x0006580301007387 */ /* 0x000fe20000100800 */
[----:B------:R-:W-:Y:S02]  /*9820*/  LEA.HI R135, R0, R249, RZ, 0x5 ;  /* 0x000000f900877211 */ /* 0x000fe400078f28ff */
[----:B----4-:R-:W-:Y:S01]  /*9830*/  SHF.R.S32.HI R17, RZ, 0x1f, R250 ;  /* 0x0000001fff117819 */ /* 0x010fe200000114fa */
[----:B------:R-:W-:Y:S01]  /*9840*/  STL [R1+0x8d8], R3 ;  /* 0x0008d80301007387 */ /* 0x000fe20000100800 */
[----:B------:R-:W-:-:S03]  /*9850*/  LEA R18, P0, R250, R28, 0x2 ;  /* 0x0000001cfa127211 */ /* 0x000fc600078010ff */
[----:B------:R-:W-:Y:S01]  /*9860*/  STL [R1+0x65c], R9 ;  /* 0x00065c0901007387 */ /* 0x000fe20000100800 */
[----:B------:R-:W-:-:S03]  /*9870*/  LEA.HI.X R17, R250, R24, R17, 0x2, P0 ;  /* 0x00000018fa117211 */ /* 0x000fc600000f1411 */
[----:B------:R-:W-:Y:S01]  /*9880*/  STL [R1+0x8a4], R134 ;  /* 0x0008a48601007387 */ /* 0x000fe20000100800 */
[----:B------:R-:W-:-:S03]  /*9890*/  SHF.R.S32.HI R19, RZ, 0x1f, R227 ;  /* 0x0000001fff137819 */ /* 0x000fc600000114e3 */
[----:B------:R-:W-:Y:S01]  /*98a0*/  STL [R1+0x8a8], R4 ;  /* 0x0008a80401007387 */ /* 0x000fe20000100800 */
[----:B------:R-:W-:-:S03]  /*98b0*/  LEA R20, P0, R227, R28, 0x2 ;  /* 0x0000001ce3147211 */ /* 0x000fc600078010ff */
[----:B------:R-:W-:Y:S01]  /*98c0*/  STL [R1+0x8ac], R135 ;  /* 0x0008ac8701007387 */ /* 0x000fe20000100800 */
[----:B------:R-:W-:Y:S02]  /*98d0*/  SHF.R.S32.HI R21, RZ, 0x1f, R228 ;  /* 0x0000001fff157819 */ /* 0x000fe400000114e4 */
[-C--:B------:R-:W-:Y:S01]  /*98e0*/  LEA R22, P1, R228, R28.reuse, 0x2 ;  /* 0x0000001ce4167211 */ /* 0x080fe200078210ff */
[----:B------:R-:W2:Y:S01]  /*98f0*/  LDL.LU R174, [R1+0x624] ;  /* 0x0006240001ae7983 */ /* 0x000ea20000300800 */
[----:B------:R-:W-:Y:S02]  /*9900*/  SHF.R.S32.HI R23, RZ, 0x1f, R229 ;  /* 0x0000001fff177819 */ /* 0x000fe400000114e5 */
[-C--:B------:R-:W-:Y:S01]  /*9910*/  LEA R152, P2, R229, R28.reuse, 0x2 ;  /* 0x0000001ce5987211 */ /* 0x080fe200078410ff */
[----:B------:R-:W3:Y:S01]  /*9920*/  LDL.LU R175, [R1+0x628] ;  /* 0x0006280001af7983 */ /* 0x000ee20000300800 */
[----:B------:R-:W-:Y:S02]  /*9930*/  SHF.R.S32.HI R153, RZ, 0x1f, R251 ;  /* 0x0000001fff997819 */ /* 0x000fe400000114fb */
[----:B------:R-:W-:Y:S01]  /*9940*/  LEA R154, P3, R251, R28, 0x2 ;  /* 0x0000001cfb9a7211 */ /* 0x000fe200078610ff */
[----:B------:R-:W4:Y:S01]  /*9950*/  LDL.LU R221, [R1+0x62c] ;  /* 0x00062c0001dd7983 */ /* 0x000f220000300800 */
[----:B------:R-:W-:-:S03]  /*9960*/  LEA.HI.X R19, R227, R24, R19, 0x2, P0 ;  /* 0x00000018e3137211 */ /* 0x000fc600000f1413 */
[----:B------:R-:W4:Y:S01]  /*9970*/  LDL.LU R250, [R1+0x630] ;  /* 0x0006300001fa7983 */ /* 0x000f220000300800 */
[-C--:B------:R-:W-:Y:S02]  /*9980*/  LEA.HI.X R21, R228, R24.reuse, R21, 0x2, P1 ;  /* 0x00000018e4157211 */ /* 0x080fe400008f1415 */
[-C--:B------:R-:W-:Y:S01]  /*9990*/  LEA.HI.X R23, R229, R24.reuse, R23, 0x2, P2 ;  /* 0x00000018e5177211 */ /* 0x080fe200010f1417 */
[----:B------:R-:W4:Y:S01]  /*99a0*/  LDL.LU R227, [R1+0x634] ;  /* 0x0006340001e37983 */ /* 0x000f220000300800 */
[----:B------:R-:W-:-:S03]  /*99b0*/  LEA.HI.X R153, R251, R24, R153, 0x2, P3 ;  /* 0x00000018fb997211 */ /* 0x000fc600018f1499 */
[----:B------:R-:W4:Y:S04]  /*99c0*/  LDL.LU R228, [R1+0x638] ;  /* 0x0006380001e47983 */ /* 0x000f280000300800 */
[----:B------:R-:W4:Y:S04]  /*99d0*/  LDL.LU R229, [R1+0x63c] ;  /* 0x00063c0001e57983 */ /* 0x000f280000300800 */
[----:B------:R-:W4:Y:S01]  /*99e0*/  LDL.LU R251, [R1+0x640] ;  /* 0x0006400001fb7983 */ /* 0x000f220000300800 */
[----:B------:R-:W-:Y:S02]  /*99f0*/  SHF.R.S32.HI R155, RZ, 0x1f, R223 ;  /* 0x0000001fff9b7819 */ /* 0x000fe400000114df */
[----:B------:R-:W-:Y:S01]  /*9a00*/  LEA R156, P0, R223, R28, 0x2 ;  /* 0x0000001cdf9c7211 */ /* 0x000fe200078010ff */
[----:B------:R-:W4:Y:S01]  /*9a10*/  LDL.LU R220, [R1+0x644] ;  /* 0x0006440001dc7983 */ /* 0x000f220000300800 */
[----:B------:R-:W-:-:S02]  /*9a20*/  SHF.R.S32.HI R157, RZ, 0x1f, R226 ;  /* 0x0000001fff9d7819 */ /* 0x000fc400000114e2 */
[-C--:B------:R-:W-:Y:S01]  /*9a30*/  LEA R158, P1, R226, R28.reuse, 0x2 ;  /* 0x0000001ce29e7211 */ /* 0x080fe200078210ff */
[----:B------:R-:W4:Y:S01]  /*9a40*/  LDL.LU R222, [R1+0x648] ;  /* 0x0006480001de7983 */ /* 0x000f220000300800 */
[----:B------:R-:W-:Y:S02]  /*9a50*/  SHF.R.S32.HI R159, RZ, 0x1f, R224 ;  /* 0x0000001fff9f7819 */ /* 0x000fe400000114e0 */
[-C--:B------:R-:W-:Y:S02]  /*9a60*/  LEA R160, P2, R224, R28.reuse, 0x2 ;  /* 0x0000001ce0a07211 */ /* 0x080fe400078410ff */
[----:B------:R-:W-:Y:S02]  /*9a70*/  SHF.R.S32.HI R161, RZ, 0x1f, R225 ;  /* 0x0000001fffa17819 */ /* 0x000fe400000114e1 */
[----:B------:R-:W-:Y:S02]  /*9a80*/  LEA R162, P3, R225, R28, 0x2 ;  /* 0x0000001ce1a27211 */ /* 0x000fe400078610ff */
[----:B------:R-:W-:-:S02]  /*9a90*/  LEA.HI.X R155, R223, R24, R155, 0x2, P0 ;  /* 0x00000018df9b7211 */ /* 0x000fc400000f149b */
[-C--:B------:R-:W-:Y:S01]  /*9aa0*/  LEA.HI.X R157, R226, R24.reuse, R157, 0x2, P1 ;  /* 0x00000018e29d7211 */ /* 0x080fe200008f149d */
[----:B------:R-:W4:Y:S01]  /*9ab0*/  LDL.LU R223, [R1+0x64c] ;  /* 0x00064c0001df7983 */ /* 0x000f220000300800 */
[-C--:B------:R-:W-:Y:S02]  /*9ac0*/  LEA.HI.X R159, R224, R24.reuse, R159, 0x2, P2 ;  /* 0x00000018e09f7211 */ /* 0x080fe400010f149f */
[----:B------:R-:W-:Y:S01]  /*9ad0*/  LEA.HI.X R161, R225, R24, R161, 0x2, P3 ;  /* 0x00000018e1a17211 */ /* 0x000fe200018f14a1 */
[----:B------:R-:W4:Y:S04]  /*9ae0*/  LDL.LU R226, [R1+0x660] ;  /* 0x0006600001e27983 */ /* 0x000f280000300800 */
[----:B------:R-:W4:Y:S04]  /*9af0*/  LDL.LU R224, [R1+0x66c] ;  /* 0x00066c0001e07983 */ /* 0x000f280000300800 */
[----:B------:R-:W4:Y:S01]  /*9b00*/  LDL.LU R225, [R1+0x670] ;  /* 0x0006700001e17983 */ /* 0x000f220000300800 */
[----:B--2---:R-:W-:-:S02]  /*9b10*/  SHF.R.S32.HI R163, RZ, 0x1f, R174 ;  /* 0x0000001fffa37819 */ /* 0x004fc400000114ae */
[-C--:B------:R-:W-:Y:S02]  /*9b20*/  LEA R164, P0, R174, R28.reuse, 0x2 ;  /* 0x0000001caea47211 */ /* 0x080fe400078010ff */
[----:B---3--:R-:W-:Y:S02]  /*9b30*/  SHF.R.S32.HI R165, RZ, 0x1f, R175 ;  /* 0x0000001fffa57819 */ /* 0x008fe400000114af */
[-C--:B------:R-:W-:Y:S02]  /*9b40*/  LEA R166, P1, R175, R28.reuse, 0x2 ;  /* 0x0000001cafa67211 */ /* 0x080fe400078210ff */
[----:B----4-:R-:W-:Y:S02]  /*9b50*/  SHF.R.S32.HI R167, RZ, 0x1f, R221 ;  /* 0x0000001fffa77819 */ /* 0x010fe400000114dd */
[----:B------:R-:W-:Y:S02]  /*9b60*/  LEA R168, P2, R221, R28, 0x2 ;  /* 0x0000001cdda87211 */ /* 0x000fe400078410ff */
[----:B------:R-:W-:-:S02]  /*9b70*/  SHF.R.S32.HI R169, RZ, 0x1f, R250 ;  /* 0x0000001fffa97819 */ /* 0x000fc400000114fa */
[----:B------:R-:W-:Y:S02]  /*9b80*/  LEA R170, P3, R250, R28, 0x2 ;  /* 0x0000001cfaaa7211 */ /* 0x000fe400078610ff */
[-C--:B------:R-:W-:Y:S02]  /*9b90*/  LEA.HI.X R163, R174, R24.reuse, R163, 0x2, P0 ;  /* 0x00000018aea37211 */ /* 0x080fe400000f14a3 */
[----:B------:R-:W-:Y:S02]  /*9ba0*/  LEA.HI.X R165, R175, R24, R165, 0x2, P1 ;  /* 0x00000018afa57211 */ /* 0x000fe400008f14a5 */
[----:B------:R-:W-:Y:S02]  /*9bb0*/  SHF.R.S32.HI R171, RZ, 0x1f, R227 ;  /* 0x0000001fffab7819 */ /* 0x000fe400000114e3 */
[----:B------:R-:W-:Y:S02]  /*9bc0*/  LEA R172, P0, R227, R28, 0x2 ;  /* 0x0000001ce3ac7211 */ /* 0x000fe400078010ff */
[----:B------:R-:W-:-:S02]  /*9bd0*/  LEA.HI.X R167, R221, R24, R167, 0x2, P2 ;  /* 0x00000018dda77211 */ /* 0x000fc400010f14a7 */
[----:B------:R-:W-:Y:S01]  /*9be0*/  SHF.R.S32.HI R173, RZ, 0x1f, R228 ;  /* 0x0000001fffad7819 */ /* 0x000fe200000114e4 */
[----:B------:R-:W2:Y:S01]  /*9bf0*/  LDL.LU R221, [R1+0x674] ;  /* 0x0006740001dd7983 */ /* 0x000ea20000300800 */
[----:B------:R-:W-:Y:S02]  /*9c00*/  LEA R174, P1, R228, R28, 0x2 ;  /* 0x0000001ce4ae7211 */ /* 0x000fe400078210ff */
[----:B------:R-:W-:Y:S02]  /*9c10*/  LEA.HI.X R169, R250, R24, R169, 0x2, P3 ;  /* 0x00000018faa97211 */ /* 0x000fe400018f14a9 */
[----:B------:R-:W-:Y:S01]  /*9c20*/  SHF.R.S32.HI R175, RZ, 0x1f, R229 ;  /* 0x0000001fffaf7819 */ /* 0x000fe200000114e5 */
[----:B------:R-:W3:Y:S01]  /*9c30*/  LDL.LU R250, [R1+0x678] ;  /* 0x0006780001fa7983 */ /* 0x000ee20000300800 */
[----:B------:R-:W-:Y:S02]  /*9c40*/  LEA R176, P2, R229, R28, 0x2 ;  /* 0x0000001ce5b07211 */ /* 0x000fe400078410ff */
[----:B------:R-:W-:-:S02]  /*9c50*/  SHF.R.S32.HI R177, RZ, 0x1f, R251 ;  /* 0x0000001fffb17819 */ /* 0x000fc400000114fb */
[----:B------:R-:W-:Y:S02]  /*9c60*/  LEA R178, P3, R251, R28, 0x2 ;  /* 0x0000001cfbb27211 */ /* 0x000fe400078610ff */
[-C--:B------:R-:W-:Y:S02]  /*9c70*/  LEA.HI.X R171, R227, R24.reuse, R171, 0x2, P0 ;  /* 0x00000018e3ab7211 */ /* 0x080fe400000f14ab */
[-C--:B------:R-:W-:Y:S01]  /*9c80*/  LEA.HI.X R173, R228, R24.reuse, R173, 0x2, P1 ;  /* 0x00000018e4ad7211 */ /* 0x080fe200008f14ad */
[----:B------:R-:W4:Y:S01]  /*9c90*/  LDL.LU R227, [R1+0x67c] ;  /* 0x00067c0001e37983 */ /* 0x000f220000300800 */
[-C--:B------:R-:W-:Y:S02]  /*9ca0*/  LEA.HI.X R175, R229, R24.reuse, R175, 0x2, P2 ;  /* 0x00000018e5af7211 */ /* 0x080fe400010f14af */
[----:B------:R-:W-:Y:S01]  /*9cb0*/  LEA.HI.X R177, R251, R24, R177, 0x2, P3 ;  /* 0x00000018fbb17211 */ /* 0x000fe200018f14b1 */
[----:B------:R-:W4:Y:S04]  /*9cc0*/  LDL.LU R228, [R1+0x680] ;  /* 0x0006800001e47983 */ /* 0x000f280000300800 */
[----:B------:R-:W4:Y:S04]  /*9cd0*/  LDL.LU R229, [R1+0x684] ;  /* 0x0006840001e57983 */ /* 0x000f280000300800 */
[----:B------:R-:W4:Y:S01]  /*9ce0*/  LDL.LU R251, [R1+0x688] ;  /* 0x0006880001fb7983 */ /* 0x000f220000300800 */
[----:B------:R-:W-:-:S02]  /*9cf0*/  SHF.R.S32.HI R179, RZ, 0x1f, R220 ;  /* 0x0000001fffb37819 */ /* 0x000fc400000114dc */
[-C--:B------:R-:W-:Y:S02]  /*9d00*/  LEA R180, P0, R220, R28.reuse, 0x2 ;  /* 0x0000001cdcb47211 */ /* 0x080fe400078010ff */
[----:B------:R-:W-:Y:S02]  /*9d10*/  SHF.R.S32.HI R181, RZ, 0x1f, R222 ;  /* 0x0000001fffb57819 */ /* 0x000fe400000114de */
[-C--:B------:R-:W-:Y:S02]  /*9d20*/  LEA R182, P1, R222, R28.reuse, 0x2 ;  /* 0x0000001cdeb67211 */ /* 0x080fe400078210ff */
[----:B------:R-:W-:Y:S02]  /*9d30*/  SHF.R.S32.HI R183, RZ, 0x1f, R223 ;  /* 0x0000001fffb77819 */ /* 0x000fe400000114df */
[----:B------:R-:W-:Y:S02]  /*9d40*/  LEA R184, P2, R223, R28, 0x2 ;  /* 0x0000001cdfb87211 */ /* 0x000fe400078410ff */
[----:B------:R-:W-:-:S02]  /*9d50*/  SHF.R.S32.HI R185, RZ, 0x1f, R226 ;  /* 0x0000001fffb97819 */ /* 0x000fc400000114e2 */
[----:B------:R-:W-:Y:S02]  /*9d60*/  LEA R186, P3, R226, R28, 0x2 ;  /* 0x0000001ce2ba7211 */ /* 0x000fe400078610ff */
[-C--:B------:R-:W-:Y:S02]  /*9d70*/  LEA.HI.X R179, R220, R24.reuse, R179, 0x2, P0 ;  /* 0x00000018dcb37211 */ /* 0x080fe400000f14b3 */
[----:B------:R-:W-:Y:S01]  /*9d80*/  LEA.HI.X R181, R222, R24, R181, 0x2, P1 ;  /* 0x00000018deb57211 */ /* 0x000fe200008f14b5 */
[----:B------:R-:W4:Y:S01]  /*9d90*/  LDL.LU R220, [R1+0x68c] ;  /* 0x00068c0001dc7983 */ /* 0x000f220000300800 */
[----:B------:R-:W-:Y:S02]  /*9da0*/  SHF.R.S32.HI R187, RZ, 0x1f, R224 ;  /* 0x0000001fffbb7819 */ /* 0x000fe400000114e0 */
[----:B------:R-:W-:Y:S01]  /*9db0*/  LEA R188, P0, R224, R28, 0x2 ;  /* 0x0000001ce0bc7211 */ /* 0x000fe200078010ff */
[----:B------:R-:W4:Y:S01]  /*9dc0*/  LDL.LU R222, [R1+0x690] ;  /* 0x0006900001de7983 */ /* 0x000f220000300800 */
[----:B------:R-:W-:-:S02]  /*9dd0*/  LEA.HI.X R183, R223, R24, R183, 0x2, P2 ;  /* 0x00000018dfb77211 */ /* 0x000fc400010f14b7 */
[----:B------:R-:W-:Y:S01]  /*9de0*/  SHF.R.S32.HI R189, RZ, 0x1f, R225 ;  /* 0x0000001fffbd7819 */ /* 0x000fe200000114e1 */
[----:B------:R-:W4:Y:S01]  /*9df0*/  LDL.LU R223, [R1+0x694] ;  /* 0x0006940001df7983 */ /* 0x000f220000300800 */
[C---:B------:R-:W-:Y:S02]  /*9e00*/  LEA R190, P1, R225.reuse, R28, 0x2 ;  /* 0x0000001ce1be7211 */ /* 0x040fe400078210ff */
[-C--:B------:R-:W-:Y:S02]  /*9e10*/  LEA.HI.X R185, R226, R24.reuse, R185, 0x2, P3 ;  /* 0x00000018e2b97211 */ /* 0x080fe400018f14b9 */
[----:B------:R-:W4:Y:S01]  /*9e20*/  LDL.LU R226, [R1+0x698] ;  /* 0x0006980001e27983 */ /* 0x000f220000300800 */
[-C--:B------:R-:W-:Y:S02]  /*9e30*/  LEA.HI.X R187, R224, R24.reuse, R187, 0x2, P0 ;  /* 0x00000018e0bb7211 */ /* 0x080fe400000f14bb */
[----:B------:R-:W-:Y:S01]  /*9e40*/  LEA.HI.X R189, R225, R24, R189, 0x2, P1 ;  /* 0x00000018e1bd7211 */ /* 0x000fe200008f14bd */
[----:B------:R-:W4:Y:S04]  /*9e50*/  LDL.LU R224, [R1+0x69c] ;  /* 0x00069c0001e07983 */ /* 0x000f280000300800 */
[----:B------:R-:W4:Y:S01]  /*9e60*/  LDL.LU R225, [R1+0x6a0] ;  /* 0x0006a00001e17983 */ /* 0x000f220000300800 */
[----:B--2---:R-:W-:-:S02]  /*9e70*/  SHF.R.S32.HI R191, RZ, 0x1f, R221 ;  /* 0x0000001fffbf7819 */ /* 0x004fc400000114dd */
[CC--:B------:R-:W-:Y:S02]  /*9e80*/  LEA R192, P2, R221.reuse, R28.reuse, 0x2 ;  /* 0x0000001cddc07211 */ /* 0x0c0fe400078410ff */
[----:B---3--:R-:W-:Y:S02]  /*9e90*/  SHF.R.S32.HI R193, RZ, 0x1f, R250 ;  /* 0x0000001fffc17819 */ /* 0x008fe400000114fa */
[C---:B------:R-:W-:Y:S02]  /*9ea0*/  LEA R194, P3, R250.reuse, R28, 0x2 ;  /* 0x0000001cfac27211 */ /* 0x040fe400078610ff */
[-C--:B------:R-:W-:Y:S02]  /*9eb0*/  LEA.HI.X R191, R221, R24.reuse, R191, 0x2, P2 ;  /* 0x00000018ddbf7211 */ /* 0x080fe400010f14bf */
[----:B------:R-:W-:Y:S01]  /*9ec0*/  LEA.HI.X R193, R250, R24, R193, 0x2, P3 ;  /* 0x00000018fac17211 */ /* 0x000fe200018f14c1 */
[----:B------:R-:W2:Y:S01]  /*9ed0*/  LDL.LU R221, [R1+0x6a4] ;  /* 0x0006a40001dd7983 */ /* 0x000ea20000300800 */
[----:B----4-:R-:W-:-:S03]  /*9ee0*/  SHF.R.S32.HI R195, RZ, 0x1f, R227 ;  /* 0x0000001fffc37819 */ /* 0x010fc600000114e3 */
[----:B------:R-:W3:Y:S01]  /*9ef0*/  LDL.LU R250, [R1+0x6a8] ;  /* 0x0006a80001fa7983 */ /* 0x000ee20000300800 */
        /* <DEDUP_REMOVED lines=14> */
[----:B------:R-:W4:Y:S04]  /*9fe0*/  LDL.LU R251, [R1+0x6b8] ;  /* 0x0006b80001fb7983 */ /* 0x000f280000300800 */
[----:B------:R-:W4:Y:S04]  /*9ff0*/  LDL.LU R235, [R1+0x6bc] ;  /* 0x0006bc0001eb7983 */ /* 0x000f280000300800 */
[----:B------:R-:W4:Y:S04]  /*a000*/  LDL.LU R248, [R1+0x6c0] ;  /* 0x0006c00001f87983 */ /* 0x000f280000300800 */
[----:B------:R-:W4:Y:S01]  /*a010*/  LDL.LU R15, [R1+0x6c4] ;  /* 0x0006c400010f7983 */ /* 0x000f220000300800 */
[----:B------:R-:W-:-:S02]  /*a020*/  SHF.R.S32.HI R203, RZ, 0x1f, R220 ;  /* 0x0000001fffcb7819 */ /* 0x000fc400000114dc */
[----:B------:R-:W-:Y:S01]  /*a030*/  SHF.R.S32.HI R205, RZ, 0x1f, R222 ;  /* 0x0000001fffcd7819 */ /* 0x000fe200000114de */
[----:B------:R-:W4:Y:S01]  /*a040*/  LDL.LU R247, [R1+0x6c8] ;  /* 0x0006c80001f77983 */ /* 0x000f220000300800 */
[----:B------:R-:W-:Y:S02]  /*a050*/  SHF.R.S32.HI R207, RZ, 0x1f, R223 ;  /* 0x0000001fffcf7819 */ /* 0x000fe400000114df */
[----:B------:R-:W-:Y:S01]  /*a060*/  SHF.R.S32.HI R209, RZ, 0x1f, R226 ;  /* 0x0000001fffd17819 */ /* 0x000fe200000114e2 */
[----:B------:R-:W4:Y:S01]  /*a070*/  LDL.LU R246, [R1+0x6cc] ;  /* 0x0006cc0001f67983 */ /* 0x000f220000300800 */
[-C--:B------:R-:W-:Y:S02]  /*a080*/  LEA R204, P0, R220, R28.reuse, 0x2 ;  /* 0x0000001cdccc7211 */ /* 0x080fe400078010ff */
[-C--:B------:R-:W-:Y:S01]  /*a090*/  LEA R206, P1, R222, R28.reuse, 0x2 ;  /* 0x0000001cdece7211 */ /* 0x080fe200078210ff */
[----:B------:R-:W4:Y:S01]  /*a0a0*/  LDL.LU R245, [R1+0x6d0] ;  /* 0x0006d00001f57983 */ /* 0x000f220000300800 */
[----:B------:R-:W-:-:S02]  /*a0b0*/  LEA R208, P2, R223, R28, 0x2 ;  /* 0x0000001cdfd07211 */ /* 0x000fc400078410ff */
[----:B------:R-:W-:Y:S01]  /*a0c0*/  LEA R210, P3, R226, R28, 0x2 ;  /* 0x0000001ce2d27211 */ /* 0x000fe200078610ff */
[----:B------:R-:W4:Y:S01]  /*a0d0*/  LDL.LU R244, [R1+0x6d4] ;  /* 0x0006d40001f47983 */ /* 0x000f220000300800 */
[-C--:B------:R-:W-:Y:S02]  /*a0e0*/  LEA.HI.X R203, R220, R24.reuse, R203, 0x2, P0 ;  /* 0x00000018dccb7211 */ /* 0x080fe400000f14cb */
[-C--:B------:R-:W-:Y:S02]  /*a0f0*/  LEA.HI.X R205, R222, R24.reuse, R205, 0x2, P1 ;  /* 0x00000018decd7211 */ /* 0x080fe400008f14cd */
[-C--:B------:R-:W-:Y:S02]  /*a100*/  LEA.HI.X R207, R223, R24.reuse, R207, 0x2, P2 ;  /* 0x00000018dfcf7211 */ /* 0x080fe400010f14cf */
[----:B------:R-:W-:Y:S02]  /*a110*/  LEA.HI.X R209, R226, R24, R209, 0x2, P3 ;  /* 0x00000018e2d17211 */ /* 0x000fe400018f14d1 */
[----:B------:R-:W-:-:S02]  /*a120*/  SHF.R.S32.HI R211, RZ, 0x1f, R224 ;  /* 0x0000001fffd37819 */ /* 0x000fc400000114e0 */
[----:B------:R-:W-:Y:S02]  /*a130*/  SHF.R.S32.HI R213, RZ, 0x1f, R225 ;  /* 0x0000001fffd57819 */ /* 0x000fe400000114e1 */
[CC--:B------:R-:W-:Y:S02]  /*a140*/  LEA R212, P0, R224.reuse, R28.reuse, 0x2 ;  /* 0x0000001ce0d47211 */ /* 0x0c0fe400078010ff */
[C---:B------:R-:W-:Y:S02]  /*a150*/  LEA R214, P1, R225.reuse, R28, 0x2 ;  /* 0x0000001ce1d67211 */ /* 0x040fe400078210ff */
[-C--:B------:R-:W-:Y:S02]  /*a160*/  LEA.HI.X R211, R224, R24.reuse, R211, 0x2, P0 ;  /* 0x00000018e0d37211 */ /* 0x080fe400000f14d3 */
[----:B------:R-:W-:Y:S02]  /*a170*/  LEA.HI.X R213, R225, R24, R213, 0x2, P1 ;  /* 0x00000018e1d57211 */ /* 0x000fe400008f14d5 */
[----:B--2---:R-:W-:-:S02]  /*a180*/  SHF.R.S32.HI R215, RZ, 0x1f, R221 ;  /* 0x0000001fffd77819 */ /* 0x004fc400000114dd */
[CC--:B------:R-:W-:Y:S02]  /*a190*/  LEA R216, P2, R221.reuse, R28.reuse, 0x2 ;  /* 0x0000001cddd87211 */ /* 0x0c0fe400078410ff */
[----:B---3--:R-:W-:Y:S02]  /*a1a0*/  SHF.R.S32.HI R217, RZ, 0x1f, R250 ;  /* 0x0000001fffd97819 */ /* 0x008fe400000114fa */
[C---:B------:R-:W-:Y:S02]  /*a1b0*/  LEA R218, P3, R250.reuse, R28, 0x2 ;  /* 0x0000001cfada7211 */ /* 0x040fe400078610ff */
[-C--:B------:R-:W-:Y:S02]  /*a1c0*/  LEA.HI.X R215, R221, R24.reuse, R215, 0x2, P2 ;  /* 0x00000018ddd77211 */ /* 0x080fe400010f14d7 */
[----:B------:R-:W-:Y:S02]  /*a1d0*/  LEA.HI.X R217, R250, R24, R217, 0x2, P3 ;  /* 0x00000018fad97211 */ /* 0x000fe400018f14d9 */
[----:B------:R-:W2:Y:S04]  /*a1e0*/  LDL.LU R250, [R1+0x6d8] ;  /* 0x0006d80001fa7983 */ /* 0x000ea80000300800 */
[----:B------:R-:W3:Y:S04]  /*a1f0*/  LDL.LU R141, [R1+0x6dc] ;  /* 0x0006dc00018d7983 */ /* 0x000ee80000300800 */
[----:B------:R-:W3:Y:S04]  /*a200*/  LDL.LU R142, [R1+0x6e0] ;  /* 0x0006e000018e7983 */ /* 0x000ee80000300800 */
[----:B------:R-:W3:Y:S01]  /*a210*/  LDL.LU R143, [R1+0x6e4] ;  /* 0x0006e400018f7983 */ /* 0x000ee20000300800 */
[----:B----4-:R-:W-:-:S02]  /*a220*/  SHF.R.S32.HI R223, RZ, 0x1f, R229 ;  /* 0x0000001fffdf7819 */ /* 0x010fc400000114e5 */
[-C--:B------:R-:W-:Y:S02]  /*a230*/  LEA R224, P2, R229, R28.reuse, 0x2 ;  /* 0x0000001ce5e07211 */ /* 0x080fe400078410ff */
[----:B------:R-:W-:Y:S02]  /*a240*/  SHF.R.S32.HI R225, RZ, 0x1f, R251 ;  /* 0x0000001fffe17819 */ /* 0x000fe400000114fb */
[----:B------:R-:W-:Y:S02]  /*a250*/  LEA R226, P3, R251, R28, 0x2 ;  /* 0x0000001cfbe27211 */ /* 0x000fe400078610ff */
[-C--:B------:R-:W-:Y:S02]  /*a260*/  LEA.HI.X R223, R229, R24.reuse, R223, 0x2, P2 ;  /* 0x00000018e5df7211 */ /* 0x080fe400010f14df */
[----:B------:R-:W-:Y:S02]  /*a270*/  LEA.HI.X R225, R251, R24, R225, 0x2, P3 ;  /* 0x00000018fbe17211 */ /* 0x000fe400018f14e1 */
[----:B------:R-:W4:Y:S01]  /*a280*/  LDL.LU R251, [R1+0x6e8] ;  /* 0x0006e80001fb7983 */ /* 0x000f220000300800 */
[----:B------:R-:W-:-:S03]  /*a290*/  SHF.R.S32.HI R231, RZ, 0x1f, R15 ;  /* 0x0000001fffe77819 */ /* 0x000fc6000001140f */
[----:B------:R-:W4:Y:S01]  /*a2a0*/  LDL.LU R144, [R1+0x6ec] ;  /* 0x0006ec0001907983 */ /* 0x000f220000300800 */
[----:B------:R-:W-:-:S03]  /*a2b0*/  LEA R232, P2, R15, R28, 0x2 ;  /* 0x0000001c0fe87211 */ /* 0x000fc600078410ff */
[----:B------:R-:W4:Y:S01]  /*a2c0*/  LDL.LU R145, [R1+0x6f0] ;  /* 0x0006f00001917983 */ /* 0x000f220000300800 */
[----:B------:R-:W-:-:S03]  /*a2d0*/  LEA.HI.X R231, R15, R24, R231, 0x2, P2 ;  /* 0x000000180fe77211 */ /* 0x000fc600010f14e7 */
[----:B------:R-:W4:Y:S04]  /*a2e0*/  LDL.LU R146, [R1+0x6f4] ;  /* 0x0006f40001927983 */ /* 0x000f280000300800 */
[----:B------:R-:W4:Y:S04]  /*a2f0*/  LDL.LU R15, [R1+0x6f8] ;  /* 0x0006f800010f7983 */ /* 0x000f280000300800 */
[----:B------:R-:W4:Y:S04]  /*a300*/  LDL.LU R147, [R1+0x6fc] ;  /* 0x0006fc0001937983 */ /* 0x000f280000300800 */
[----:B------:R-:W4:Y:S04]  /*a310*/  LDL.LU R148, [R1+0x700] ;  /* 0x0007000001947983 */ /* 0x000f280000300800 */
[----:B------:R-:W4:Y:S04]  /*a320*/  LDL.LU R8, [R1+0x704] ;  /* 0x0007040001087983 */ /* 0x000f280000300800 */
[----:B------:R-:W4:Y:S04]  /*a330*/  LDL.LU R12, [R1+0x708] ;  /* 0x00070800010c7983 */ /* 0x000f280000300800 */
[----:B------:R-:W4:Y:S04]  /*a340*/  LDL.LU R149, [R1+0x70c] ;  /* 0x00070c0001957983 */ /* 0x000f280000300800 */
[----:B------:R-:W4:Y:S04]  /*a350*/  LDL.LU R150, [R1+0x710] ;  /* 0x0007100001967983 */ /* 0x000f280000300800 */
[----:B------:R-:W4:Y:S01]  /*a360*/  LDL.LU R151, [R1+0x714] ;  /* 0x0007140001977983 */ /* 0x000f220000300800 */
[----:B------:R-:W-:-:S02]  /*a370*/  SHF.R.S32.HI R219, RZ, 0x1f, R227 ;  /* 0x0000001fffdb7819 */ /* 0x000fc400000114e3 */
[----:B------:R-:W-:Y:S02]  /*a380*/  SHF.R.S32.HI R221, RZ, 0x1f, R228 ;  /* 0x0000001fffdd7819 */ /* 0x000fe400000114e4 */
[CC--:B------:R-:W-:Y:S02]  /*a390*/  LEA R220, P0, R227.reuse, R28.reuse, 0x2 ;  /* 0x0000001ce3dc7211 */ /* 0x0c0fe400078010ff */
[C---:B------:R-:W-:Y:S02]  /*a3a0*/  LEA R222, P1, R228.reuse, R28, 0x2 ;  /* 0x0000001ce4de7211 */ /* 0x040fe400078210ff */
[-C--:B------:R-:W-:Y:S02]  /*a3b0*/  LEA.HI.X R219, R227, R24.reuse, R219, 0x2, P0 ;  /* 0x00000018e3db7211 */ /* 0x080fe400000f14db */
[----:B------:R-:W-:Y:S02]  /*a3c0*/  LEA.HI.X R221, R228, R24, R221, 0x2, P1 ;  /* 0x00000018e4dd7211 */ /* 0x000fe400008f14dd */
[----:B------:R-:W-:-:S02]  /*a3d0*/  SHF.R.S32.HI R227, RZ, 0x1f, R235 ;  /* 0x0000001fffe37819 */ /* 0x000fc400000114eb */
[----:B------:R-:W-:Y:S02]  /*a3e0*/  SHF.R.S32.HI R229, RZ, 0x1f, R248 ;  /* 0x0000001fffe57819 */ /* 0x000fe400000114f8 */
[----:B------:R-:W-:Y:S02]  /*a3f0*/  SHF.R.S32.HI R233, RZ, 0x1f, R247 ;  /* 0x0000001fffe97819 */ /* 0x000fe400000114f7 */
[-C--:B------:R-:W-:Y:S02]  /*a400*/  LEA R228, P0, R235, R28.reuse, 0x2 ;  /* 0x0000001cebe47211 */ /* 0x080fe400078010ff */
[-C--:B------:R-:W-:Y:S02]  /*a410*/  LEA R230, P1, R248, R28.reuse, 0x2 ;  /* 0x0000001cf8e67211 */ /* 0x080fe400078210ff */
[----:B------:R-:W-:Y:S02]  /*a420*/  LEA R234, P3, R247, R28, 0x2 ;  /* 0x0000001cf7ea7211 */ /* 0x000fe400078610ff */
[----:B------:R-:W-:-:S02]  /*a430*/  LEA.HI.X R227, R235, R24, R227, 0x2, P0 ;  /* 0x00000018ebe37211 */ /* 0x000fc400000f14e3 */
[-C--:B------:R-:W-:Y:S02]  /*a440*/  LEA.HI.X R229, R248, R24.reuse, R229, 0x2, P1 ;  /* 0x00000018f8e57211 */ /* 0x080fe400008f14e5 */
[----:B------:R-:W-:Y:S02]  /*a450*/  LEA.HI.X R233, R247, R24, R233, 0x2, P3 ;  /* 0x00000018f7e97211 */ /* 0x000fe400018f14e9 */
[----:B------:R-:W-:Y:S02]  /*a460*/  SHF.R.S32.HI R235, RZ, 0x1f, R246 ;  /* 0x0000001fffeb7819 */ /* 0x000fe400000114f6 */
[----:B------:R-:W-:Y:S02]  /*a470*/  SHF.R.S32.HI R237, RZ, 0x1f, R245 ;  /* 0x0000001fffed7819 */ /* 0x000fe400000114f5 */
[----:B------:R-:W-:Y:S02]  /*a480*/  SHF.R.S32.HI R239, RZ, 0x1f, R244 ;  /* 0x0000001fffef7819 */ /* 0x000fe400000114f4 */
[----:B------:R-:W-:-:S02]  /*a490*/  LEA R236, P0, R246, R28, 0x2 ;  /* 0x0000001cf6ec7211 */ /* 0x000fc400078010ff */
[CC--:B------:R-:W-:Y:S02]  /*a4a0*/  LEA R238, P1, R245.reuse, R28.reuse, 0x2 ;  /* 0x0000001cf5ee7211 */ /* 0x0c0fe400078210ff */
[----:B------:R-:W-:Y:S02]  /*a4b0*/  LEA R240, P2, R244, R28, 0x2 ;  /* 0x0000001cf4f07211 */ /* 0x000fe400078410ff */
[-C--:B------:R-:W-:Y:S02]  /*a4c0*/  LEA.HI.X R235, R246, R24.reuse, R235, 0x2, P0 ;  /* 0x00000018f6eb7211 */ /* 0x080fe400000f14eb */
[-C--:B------:R-:W-:Y:S02]  /*a4d0*/  LEA.HI.X R237, R245, R24.reuse, R237, 0x2, P1 ;  /* 0x00000018f5ed7211 */ /* 0x080fe400008f14ed */
[----:B------:R-:W-:Y:S02]  /*a4e0*/  LEA.HI.X R239, R244, R24, R239, 0x2, P2 ;  /* 0x00000018f4ef7211 */ /* 0x000fe400010f14ef */
[----:B------:R-:W-:-:S02]  /*a4f0*/  SHF.R.S32.HI R0, RZ, 0x1f, R14 ;  /* 0x0000001fff007819 */ /* 0x000fc4000001140e */
[----:B------:R-:W-:Y:S02]  /*a500*/  IADD3 R154, P5, R154, UR8, RZ ;  /* 0x000000089a9a7c10 */ /* 0x000fe4000ffbe0ff */
[----:B------:R-:W-:Y:S02]  /*a510*/  IADD3 R156, P4, R156, UR8, RZ ;  /* 0x000000089c9c7c10 */ /* 0x000fe4000ff9e0ff */
[----:B------:R-:W-:Y:S02]  /*a520*/  IADD3.X R153, R153, UR9, RZ, P5, !PT ;  /* 0x0000000999997c10 */ /* 0x000fe4000affe4ff */
[----:B------:R-:W-:Y:S02]  /*a530*/  IADD3 R166, P5, R166, UR8, RZ ;  /* 0x00000008a6a67c10 */ /* 0x000fe4000ffbe0ff */
[----:B------:R-:W-:Y:S02]  /*a540*/  IADD3.X R155, R155, UR9, RZ, P4, !PT ;  /* 0x000000099b9b7c10 */ /* 0x000fe4000a7fe4ff */
[----:B------:R-:W-:-:S02]  /*a550*/  IADD3 R168, P4, R168, UR8, RZ ;  /* 0x00000008a8a87c10 */ /* 0x000fc4000ff9e0ff */
[----:B------:R-:W-:Y:S02]  /*a560*/  IADD3.X R165, R165, UR9, RZ, P5, !PT ;  /* 0x00000009a5a57c10 */ /* 0x000fe4000affe4ff */
        /* <DEDUP_REMOVED lines=11> */
[----:B------:R-:W-:Y:S02]  /*a620*/  IADD3 R20, P6, R20, UR8, RZ ;  /* 0x0000000814147c10 */ /* 0x000fe4000ffde0ff */
[----:B------:R-:W-:Y:S02]  /*a630*/  IADD3.X R201, R201, UR9, RZ, P5, !PT ;  /* 0x00000009c9c97c10 */ /* 0x000fe4000affe4ff */
[----:B------:R-:W-:Y:S02]  /*a640*/  IADD3 R214, P5, R214, UR8, RZ ;  /* 0x00000008d6d67c10 */ /* 0x000fe4000ffbe0ff */
[----:B------:R-:W-:Y:S02]  /*a650*/  IADD3.X R203, R203, UR9, RZ, P4, !PT ;  /* 0x00000009cbcb7c10 */ /* 0x000fe4000a7fe4ff */
[----:B------:R-:W-:Y:S02]  /*a660*/  IADD3 R216, P4, R216, UR8, RZ ;  /* 0x00000008d8d87c10 */ /* 0x000fe4000ff9e0ff */
[----:B------:R-:W-:-:S02]  /*a670*/  IADD3.X R213, R213, UR9, RZ, P5, !PT ;  /* 0x00000009d5d57c10 */ /* 0x000fc4000affe4ff */
        /* <DEDUP_REMOVED lines=8> */
[----:B------:R-:W-:Y:S02]  /*a700*/  IADD3.X R239, R239, UR9, RZ, P4, !PT ;  /* 0x00000009efef7c10 */ /* 0x000fe4000a7fe4ff */
[----:B--2---:R-:W-:Y:S02]  /*a710*/  SHF.R.S32.HI R241, RZ, 0x1f, R250 ;  /* 0x0000001ffff17819 */ /* 0x004fe400000114fa */
[----:B------:R-:W-:Y:S02]  /*a720*/  LEA R242, P3, R250, R28, 0x2 ;  /* 0x0000001cfaf27211 */ /* 0x000fe400078610ff */
[----:B---3--:R-:W-:-:S02]  /*a730*/  SHF.R.S32.HI R243, RZ, 0x1f, R141 ;  /* 0x0000001ffff37819 */ /* 0x008fc4000001148d */
[----:B------:R-:W-:Y:S02]  /*a740*/  LEA.HI.X R241, R250, R24, R241, 0x2, P3 ;  /* 0x00000018faf17211 */ /* 0x000fe400018f14f1 */
[----:B------:R-:W-:Y:S02]  /*a750*/  SHF.R.S32.HI R245, RZ, 0x1f, R142 ;  /* 0x0000001ffff57819 */ /* 0x000fe4000001148e */
[-C--:B------:R-:W-:Y:S02]  /*a760*/  LEA R244, P0, R141, R28.reuse, 0x2 ;  /* 0x0000001c8df47211 */ /* 0x080fe400078010ff */
[----:B------:R-:W-:Y:S02]  /*a770*/  SHF.R.S32.HI R247, RZ, 0x1f, R143 ;  /* 0x0000001ffff77819 */ /* 0x000fe4000001148f */
[-C--:B------:R-:W-:Y:S02]  /*a780*/  LEA R246, P1, R142, R28.reuse, 0x2 ;  /* 0x0000001c8ef67211 */ /* 0x080fe400078210ff */
[----:B------:R-:W-:-:S02]  /*a790*/  LEA R248, P2, R143, R28, 0x2 ;  /* 0x0000001c8ff87211 */ /* 0x000fc400078410ff */
[-C--:B------:R-:W-:Y:S02]  /*a7a0*/  LEA.HI.X R243, R141, R24.reuse, R243, 0x2, P0 ;  /* 0x000000188df37211 */ /* 0x080fe400000f14f3 */
[-C--:B------:R-:W-:Y:S02]  /*a7b0*/  LEA.HI.X R245, R142, R24.reuse, R245, 0x2, P1 ;  /* 0x000000188ef57211 */ /* 0x080fe400008f14f5 */
[----:B------:R-:W-:Y:S02]  /*a7c0*/  LEA.HI.X R247, R143, R24, R247, 0x2, P2 ;  /* 0x000000188ff77211 */ /* 0x000fe400010f14f7 */
[----:B----4-:R-:W-:Y:S02]  /*a7d0*/  SHF.R.S32.HI R249, RZ, 0x1f, R251 ;  /* 0x0000001ffff97819 */ /* 0x010fe400000114fb */
[-C--:B------:R-:W-:Y:S02]  /*a7e0*/  LEA R250, P3, R251, R28.reuse, 0x2 ;  /* 0x0000001cfbfa7211 */ /* 0x080fe400078610ff */
[----:B------:R-:W-:-:S02]  /*a7f0*/  LEA R252, P0, R144, R28, 0x2 ;  /* 0x0000001c90fc7211 */ /* 0x000fc400078010ff */
[----:B------:R-:W-:Y:S02]  /*a800*/  LEA.HI.X R249, R251, R24, R249, 0x2, P3 ;  /* 0x00000018fbf97211 */ /* 0x000fe400018f14f9 */
[----:B------:R-:W-:Y:S02]  /*a810*/  SHF.R.S32.HI R251, RZ, 0x1f, R144 ;  /* 0x0000001ffffb7819 */ /* 0x000fe40000011490 */
[----:B------:R-:W-:Y:S02]  /*a820*/  SHF.R.S32.HI R29, RZ, 0x1f, R145 ;  /* 0x0000001fff1d7819 */ /* 0x000fe40000011491 */
[----:B------:R-:W-:Y:S02]  /*a830*/  SHF.R.S32.HI R27, RZ, 0x1f, R146 ;  /* 0x0000001fff1b7819 */ /* 0x000fe40000011492 */
[----:B------:R-:W-:Y:S02]  /*a840*/  LEA R38, P1, R145, R28, 0x2 ;  /* 0x0000001c91267211 */ /* 0x000fe400078210ff */
[----:B------:R-:W-:-:S02]  /*a850*/  SHF.R.S32.HI R7, RZ, 0x1f, R15 ;  /* 0x0000001fff077819 */ /* 0x000fc4000001140f */
[-C--:B------:R-:W-:Y:S02]  /*a860*/  LEA R36, P2, R146, R28.reuse, 0x2 ;  /* 0x0000001c92247211 */ /* 0x080fe400078410ff */
[----:B------:R-:W-:Y:S02]  /*a870*/  LEA R34, P3, R15, R28, 0x2 ;  /* 0x0000001c0f227211 */ /* 0x000fe400078610ff */
[-C--:B------:R-:W-:Y:S02]  /*a880*/  LEA.HI.X R251, R144, R24.reuse, R251, 0x2, P0 ;  /* 0x0000001890fb7211 */ /* 0x080fe400000f14fb */
[-C--:B------:R-:W-:Y:S02]  /*a890*/  LEA.HI.X R29, R145, R24.reuse, R29, 0x2, P1 ;  /* 0x00000018911d7211 */ /* 0x080fe400008f141d */
[-C--:B------:R-:W-:Y:S01]  /*a8a0*/  LEA.HI.X R27, R146, R24.reuse, R27, 0x2, P2 ;  /* 0x00000018921b7211 */ /* 0x080fe200010f141b */
[----:B------:R-:W1:Y:S01]  /*a8b0*/  LDC R145, c[0x0][0x230] ;  /* 0x00008c00ff917b82 */ /* 0x000e620000000800 */
[----:B------:R-:W-:-:S02]  /*a8c0*/  LEA.HI.X R26, R15, R24, R7, 0x2, P3 ;  /* 0x000000180f1a7211 */ /* 0x000fc400018f1407 */
[----:B------:R-:W-:Y:S02]  /*a8d0*/  SHF.R.S32.HI R25, RZ, 0x1f, R147 ;  /* 0x0000001fff197819 */ /* 0x000fe40000011493 */
[----:B------:R-:W-:Y:S02]  /*a8e0*/  SHF.R.S32.HI R7, RZ, 0x1f, R148 ;  /* 0x0000001fff077819 */ /* 0x000fe40000011494 */
[----:B------:R-:W-:Y:S02]  /*a8f0*/  SHF.R.S32.HI R15, RZ, 0x1f, R8 ;  /* 0x0000001fff0f7819 */ /* 0x000fe40000011408 */
[----:B------:R-:W-:Y:S02]  /*a900*/  SHF.R.S32.HI R13, RZ, 0x1f, R12 ;  /* 0x0000001fff0d7819 */ /* 0x000fe4000001140c */
[-C--:B------:R-:W-:Y:S02]  /*a910*/  LEA R37, P0, R147, R28.reuse, 0x2 ;  /* 0x0000001c93257211 */ /* 0x080fe400078010ff */
[----:B------:R-:W-:-:S02]  /*a920*/  LEA R35, P1, R148, R28, 0x2 ;  /* 0x0000001c94237211 */ /* 0x000fc400078210ff */
[-C--:B------:R-:W-:Y:S02]  /*a930*/  LEA R32, P2, R8, R28.reuse, 0x2 ;  /* 0x0000001c08207211 */ /* 0x080fe400078410ff */
[----:B------:R-:W-:Y:S02]  /*a940*/  LEA R30, P3, R12, R28, 0x2 ;  /* 0x0000001c0c1e7211 */ /* 0x000fe400078610ff */
[-C--:B------:R-:W-:Y:S02]  /*a950*/  LEA.HI.X R25, R147, R24.reuse, R25, 0x2, P0 ;  /* 0x0000001893197211 */ /* 0x080fe400000f1419 */
[-C--:B------:R-:W-:Y:S02]  /*a960*/  LEA.HI.X R7, R148, R24.reuse, R7, 0x2, P1 ;  /* 0x0000001894077211 */ /* 0x080fe400008f1407 */
[-C--:B------:R-:W-:Y:S02]  /*a970*/  LEA.HI.X R8, R8, R24.reuse, R15, 0x2, P2 ;  /* 0x0000001808087211 */ /* 0x080fe400010f140f */
[----:B------:R-:W-:-:S02]  /*a980*/  LEA.HI.X R12, R12, R24, R13, 0x2, P3 ;  /* 0x000000180c0c7211 */ /* 0x000fc400018f140d */
[----:B------:R-:W-:Y:S02]  /*a990*/  SHF.R.S32.HI R13, RZ, 0x1f, R149 ;  /* 0x0000001fff0d7819 */ /* 0x000fe40000011495 */
[----:B------:R-:W-:Y:S02]  /*a9a0*/  SHF.R.S32.HI R15, RZ, 0x1f, R150 ;  /* 0x0000001fff0f7819 */ /* 0x000fe40000011496 */
[-C--:B------:R-:W-:Y:S02]  /*a9b0*/  LEA R33, P0, R149, R28.reuse, 0x2 ;  /* 0x0000001c95217211 */ /* 0x080fe400078010ff */
[-C--:B------:R-:W-:Y:S02]  /*a9c0*/  LEA R31, P1, R150, R28.reuse, 0x2 ;  /* 0x0000001c961f7211 */ /* 0x080fe400078210ff */
[----:B------:R-:W-:Y:S02]  /*a9d0*/  SHF.R.S32.HI R39, RZ, 0x1f, R151 ;  /* 0x0000001fff277819 */ /* 0x000fe40000011497 */
[----:B------:R-:W-:-:S02]  /*a9e0*/  LEA R28, P2, R151, R28, 0x2 ;  /* 0x0000001c971c7211 */ /* 0x000fc400078410ff */
[----:B------:R-:W-:Y:S02]  /*a9f0*/  LEA R2, P3, R14, UR6, 0x3 ;  /* 0x000000060e027c11 */ /* 0x000fe4000f8618ff */
[-C--:B------:R-:W-:Y:S02]  /*aa00*/  LEA.HI.X R13, R149, R24.reuse, R13, 0x2, P0 ;  /* 0x00000018950d7211 */ /* 0x080fe400000f140d */
[-C--:B------:R-:W-:Y:S02]  /*aa10*/  LEA.HI.X R15, R150, R24.reuse, R15, 0x2, P1 ;  /* 0x00000018960f7211 */ /* 0x080fe400008f140f */
[----:B------:R-:W-:Y:S02]  /*aa20*/  LEA.HI.X R24, R151, R24, R39, 0x2, P2 ;  /* 0x0000001897187211 */ /* 0x000fe400010f1427 */
[----:B------:R-:W-:Y:S02]  /*aa30*/  LEA.HI.X R0, R14, UR7, R0, 0x3, P3 ;  /* 0x000000070e007c11 */ /* 0x000fe400098f1c00 */
[----:B------:R-:W-:-:S02]  /*aa40*/  IADD3 R18, P2, R18, UR8, RZ ;  /* 0x0000000812127c10 */ /* 0x000fc4000ff5e0ff */
[----:B------:R-:W-:Y:S02]  /*aa50*/  IADD3 R158, P3, R158, UR8, RZ ;  /* 0x000000089e9e7c10 */ /* 0x000fe4000ff7e0ff */
[----:B------:R-:W-:Y:S02]  /*aa60*/  IADD3 R22, P1, R22, UR8, RZ ;  /* 0x0000000816167c10 */ /* 0x000fe4000ff3e0ff */
[----:B------:R-:W-:Y:S02]  /*aa70*/  IADD3.X R17, R17, UR9, RZ, P2, !PT ;  /* 0x0000000911117c10 */ /* 0x000fe400097fe4ff */
[----:B------:R-:W-:Y:S02]  /*aa80*/  IADD3 R160, P2, R160, UR8, RZ ;  /* 0x00000008a0a07c10 */ /* 0x000fe4000ff5e0ff */
[----:B------:R-:W-:Y:S02]  /*aa90*/  IADD3.X R157, R157, UR9, RZ, P3, !PT ;  /* 0x000000099d9d7c10 */ /* 0x000fe40009ffe4ff */
[----:B------:R-:W-:-:S02]  /*aaa0*/  IADD3.X R21, R21, UR9, RZ, P1, !PT ;  /* 0x0000000915157c10 */ /* 0x000fc40008ffe4ff */
[----:B------:R-:W-:Y:S02]  /*aab0*/  IADD3 R170, P3, R170, UR8, RZ ;  /* 0x00000008aaaa7c10 */ /* 0x000fe4000ff7e0ff */
[----:B------:R-:W-:Y:S02]  /*aac0*/  IADD3 R162, P1, R162, UR8, RZ ;  /* 0x00000008a2a27c10 */ /* 0x000fe4000ff3e0ff */
[----:B------:R-:W-:Y:S02]  /*aad0*/  IADD3 R152, P0, R152, UR8, RZ ;  /* 0x0000000898987c10 */ /* 0x000fe4000ff1e0ff */
[----:B------:R-:W-:Y:S02]  /*aae0*/  IADD3.X R159, R159, UR9, RZ, P2, !PT ;  /* 0x000000099f9f7c10 */ /* 0x000fe400097fe4ff */
[----:B------:R-:W-:Y:S02]  /*aaf0*/  IADD3 R172, P2, R172, UR8, RZ ;  /* 0x00000008acac7c10 */ /* 0x000fe4000ff5e0ff */
[----:B------:R-:W-:-:S02]  /*ab00*/  IADD3.X R169, R169, UR9, RZ, P3, !PT ;  /* 0x00000009a9a97c10 */ /* 0x000fc40009ffe4ff */
[----:B------:R-:W-:Y:S02]  /*ab10*/  IADD3.X R161, R161, UR9, RZ, P1, !PT ;  /* 0x00000009a1a17c10 */ /* 0x000fe40008ffe4ff */
[----:B------:R-:W-:Y:S02]  /*ab20*/  IADD3 R182, P3, R182, UR8, RZ ;  /* 0x00000008b6b67c10 */ /* 0x000fe4000ff7e0ff */
[----:B------:R-:W-:Y:S02]  /*ab30*/  IADD3.X R23, R23, UR9, RZ, P0, !PT ;  /* 0x0000000917177c10 */ /* 0x000fe400087fe4ff */
[----:B------:R-:W-:Y:S02]  /*ab40*/  IADD3 R174, P1, R174, UR8, RZ ;  /* 0x00000008aeae7c10 */ /* 0x000fe4000ff3e0ff */
[----:B------:R-:W-:Y:S02]  /*ab50*/  IADD3 R164, P0, R164, UR8, RZ ;  /* 0x00000008a4a47c10 */ /* 0x000fe4000ff1e0ff */
[----:B------:R-:W-:-:S02]  /*ab60*/  IADD3.X R171, R171, UR9, RZ, P2, !PT ;  /* 0x00000009abab7c10 */ /* 0x000fc400097fe4ff */
[----:B------:R-:W-:Y:S02]  /*ab70*/  IADD3 R184, P2, R184, UR8, RZ ;  /* 0x00000008b8b87c10 */ /* 0x000fe4000ff5e0ff */
[----:B------:R-:W-:Y:S02]  /*ab80*/  IADD3.X R181, R181, UR9, RZ, P3, !PT ;  /* 0x00000009b5b57c10 */ /* 0x000fe40009ffe4ff */
        /* <DEDUP_REMOVED lines=8> */
[----:B------:R-:W-:Y:S02]  /*ac10*/  IADD3.X R185, R185, UR9, RZ, P1, !PT ;  /* 0x00000009b9b97c10 */ /* 0x000fe40008ffe4ff */
[----:B------:R-:W-:-:S02]  /*ac20*/  IADD3 R206, P3, R206, UR8, RZ ;  /* 0x00000008cece7c10 */ /* 0x000fc4000ff7e0ff */
[----:B------:R-:W-:Y:S02]  /*ac30*/  IADD3.X R175, R175, UR9, RZ, P0, !PT ;  /* 0x00000009afaf7c10 */ /* 0x000fe400087fe4ff */
        /* <DEDUP_REMOVED lines=18> */
[----:B------:R-:W-:Y:S01]  /*ad60*/  IADD3.X R219, R219, UR9, RZ, P2, !PT ;  /* 0x00000009dbdb7c10 */ /* 0x000fe200097fe4ff */
[----:B------:R-:W-:Y:S01]  /*ad70*/  STL [R1+0x8b0], R2 ;  /* 0x0008b00201007387 */ /* 0x000fe20000100800 */
[----:B------:R-:W-:Y:S02]  /*ad80*/  IADD3 R232, P2, R232, UR8, RZ ;  /* 0x00000008e8e87c10 */ /* 0x000fe4000ff5e0ff */
[----:B------:R-:W-:Y:S01]  /*ad90*/  IADD3.X R229, R229, UR9, RZ, P3, !PT ;  /* 0x00000009e5e57c10 */ /* 0x000fe20009ffe4ff */
[----:B------:R2:W-:Y:S01]  /*ada0*/  STL [R1+0x8b8], R0 ;  /* 0x0008b80001007387 */ /* 0x0005e20000100800 */
[----:B------:R-:W-:Y:S02]  /*adb0*/  IADD3.X R221, R221, UR9, RZ, P1, !PT ;  /* 0x00000009dddd7c10 */ /* 0x000fe40008ffe4ff */
[----:B------:R-:W-:Y:S01]  /*adc0*/  IADD3 R242, P3, R242, UR8, RZ ;  /* 0x00000008f2f27c10 */ /* 0x000fe2000ff7e0ff */
[----:B------:R-:W-:Y:S01]  /*add0*/  STL [R1+0x8b4], R14 ;  /* 0x0008b40e01007387 */ /* 0x000fe20000100800 */
[----:B------:R-:W-:-:S02]  /*ade0*/  IADD3.X R211, R211, UR9, RZ, P0, !PT ;  /* 0x00000009d3d37c10 */ /* 0x000fc400087fe4ff */
[----:B------:R-:W-:Y:S01]  /*adf0*/  IADD3 R234, P1, R234, UR8, RZ ;  /* 0x00000008eaea7c10 */ /* 0x000fe2000ff3e0ff */
[----:B------:R-:W-:Y:S01]  /*ae00*/  STL [R1+0x8bc], R18 ;  /* 0x0008bc1201007387 */ /* 0x000fe20000100800 */
[----:B------:R-:W-:Y:S02]  /*ae10*/  IADD3 R224, P0, R224, UR8, RZ ;  /* 0x00000008e0e07c10 */ /* 0x000fe4000ff1e0ff */
[----:B------:R-:W-:Y:S01]  /*ae20*/  IADD3.X R231, R231, UR9, RZ, P2, !PT ;  /* 0x00000009e7e77c10 */ /* 0x000fe200097fe4ff */
[----:B------:R-:W-:Y:S01]  /*ae30*/  STL [R1+0x8c0], R20 ;  /* 0x0008c01401007387 */ /* 0x000fe20000100800 */
[----:B------:R-:W-:Y:S02]  /*ae40*/  IADD3 R244, P2, R244, UR8, RZ ;  /* 0x00000008f4f47c10 */ /* 0x000fe4000ff5e0ff */
[----:B------:R-:W-:Y:S01]  /*ae50*/  IADD3.X R241, R241, UR9, RZ, P3, !PT ;  /* 0x00000009f1f17c10 */ /* 0x000fe20009ffe4ff */
[----:B------:R-:W-:Y:S01]  /*ae60*/  STL [R1+0x8c4], R22 ;  /* 0x0008c41601007387 */ /* 0x000fe20000100800 */
[----:B------:R-:W-:-:S02]  /*ae70*/  IADD3.X R233, R233, UR9, RZ, P1, !PT ;  /* 0x00000009e9e97c10 */ /* 0x000fc40008ffe4ff */
[----:B--2---:R-:W-:Y:S01]  /*ae80*/  IADD3 R0, P3, R38, UR8, RZ ;  /* 0x0000000826007c10 */ /* 0x004fe2000ff7e0ff */
[----:B------:R-:W-:Y:S01]  /*ae90*/  STL [R1+0x8c8], R152 ;  /* 0x0008c89801007387 */ /* 0x000fe20000100800 */
[----:B------:R-:W-:Y:S02]  /*aea0*/  IADD3.X R223, R223, UR9, RZ, P0, !PT ;  /* 0x00000009dfdf7c10 */ /* 0x000fe400087fe4ff */
[----:B------:R-:W-:Y:S01]  /*aeb0*/  IADD3 R246, P1, R246, UR8, RZ ;  /* 0x00000008f6f67c10 */ /* 0x000fe2000ff3e0ff */
[----:B------:R-:W-:Y:S01]  /*aec0*/  STL [R1+0x8cc], R154 ;  /* 0x0008cc9a01007387 */ /* 0x000fe20000100800 */
[----:B------:R-:W-:Y:S02]  /*aed0*/  IADD3 R236, P0, R236, UR8, RZ ;  /* 0x00000008ecec7c10 */ /* 0x000fe4000ff1e0ff */
[----:B------:R-:W-:Y:S01]  /*aee0*/  IADD3.X R243, R243, UR9, RZ, P2, !PT ;  /* 0x00000009f3f37c10 */ /* 0x000fe200097fe4ff */
[----:B------:R-:W-:Y:S01]  /*aef0*/  STL [R1+0x8d0], R156 ;  /* 0x0008d09c01007387 */ /* 0x000fe20000100800 */
[----:B------:R-:W-:-:S02]  /*af00*/  IADD3 R2, P2, R36, UR8, RZ ;  /* 0x0000000824027c10 */ /* 0x000fc4000ff5e0ff */
[----:B------:R-:W-:Y:S01]  /*af10*/  IADD3.X R245, R245, UR9, RZ, P1, !PT ;  /* 0x00000009f5f57c10 */ /* 0x000fe20008ffe4ff */
[----:B------:R-:W-:Y:S01]  /*af20*/  STL [R1+0x8d4], R17 ;  /* 0x0008d41101007387 */ /* 0x000fe20000100800 */
[----:B------:R-:W-:-:S03]  /*af30*/  IADD3.X R235, R235, UR9, RZ, P0, !PT ;  /* 0x00000009ebeb7c10 */ /* 0x000fc600087fe4ff */
[----:B------:R2:W-:Y:S01]  /*af40*/  STL [R1+0x604], R0 ;  /* 0x0006040001007387 */ /* 0x0005e20000100800 */
[----:B------:R-:W-:-:S03]  /*af50*/  IADD3 R248, P0, R248, UR8, RZ ;  /* 0x00000008f8f87c10 */ /* 0x000fc6000ff1e0ff */
[----:B------:R3:W-:Y:S01]  /*af60*/  STL [R1+0x60c], R2 ;  /* 0x00060c0201007387 */ /* 0x0007e20000100800 */
[----:B------:R-:W-:Y:S02]  /*af70*/  IADD3 R250, P5, R250, UR8, RZ ;  /* 0x00000008fafa7c10 */ /* 0x000fe4000ffbe0ff */
[----:B--2---:R-:W-:Y:S01]  /*af80*/  IADD3 R0, P1, R34, UR8, RZ ;  /* 0x0000000822007c10 */ /* 0x004fe2000ff3e0ff */
[----:B------:R-:W2:Y:S01]  /*af90*/  LDL.LU R146, [R1+0x718] ;  /* 0x0007180001927983 */ /* 0x000ea20000300800 */
[----:B------:R-:W-:-:S03]  /*afa0*/  IADD3.X R247, R247, UR9, RZ, P0, !PT ;  /* 0x00000009f7f77c10 */ /* 0x000fc600087fe4ff */
[----:B------:R4:W-:Y:S01]  /*afb0*/  STL [R1+0x614], R0 ;  /* 0x0006140001007387 */ /* 0x0009e20000100800 */
[----:B------:R-:W-:Y:S02]  /*afc0*/  IADD3 R252, P4, R252, UR8, RZ ;  /* 0x00000008fcfc7c10 */ /* 0x000fe4000ff9e0ff */
[----:B------:R-:W-:Y:S01]  /*afd0*/  IADD3.X R249, R249, UR9, RZ, P5, !PT ;  /* 0x00000009f9f97c10 */ /* 0x000fe2000affe4ff */
[----:B------:R-:W2:Y:S01]  /*afe0*/  LDL.LU R147, [R1+0x71c] ;  /* 0x00071c0001937983 */ /* 0x000ea20000300800 */
[----:B---3--:R-:W-:Y:S02]  /*aff0*/  IADD3 R2, P5, R35, UR8, RZ ;  /* 0x0000000823027c10 */ /* 0x008fe4000ffbe0ff */
[----:B----4-:R-:W-:Y:S02]  /*b000*/  IADD3 R0, P0, R37, UR8, RZ ;  /* 0x0000000825007c10 */ /* 0x010fe4000ff1e0ff */
[----:B------:R-:W-:-:S03]  /*b010*/  IADD3.X R251, R251, UR9, RZ, P4, !PT ;  /* 0x00000009fbfb7c10 */ /* 0x000fc6000a7fe4ff */
[----:B------:R3:W-:Y:S01]  /*b020*/  STL [R1+0x61c], R0 ;  /* 0x00061c0001007387 */ /* 0x0007e20000100800 */
[----:B------:R-:W-:-:S03]  /*b030*/  IADD3.X R3, R29, UR9, RZ, P3, !PT ;  /* 0x000000091d037c10 */ /* 0x000fc60009ffe4ff */
[----:B------:R4:W-:Y:S04]  /*b040*/  STL [R1+0x624], R2 ;  /* 0x0006240201007387 */ /* 0x0009e80000100800 */
[----:B------:R-:W2:Y:S01]  /*b050*/  LDL.LU R148, [R1+0x720] ;  /* 0x0007200001947983 */ /* 0x000ea20000300800 */
[----:B---3--:R-:W-:Y:S02]  /*b060*/  IADD3 R0, P4, R32, UR8, RZ ;  /* 0x0000000820007c10 */ /* 0x008fe4000ff9e0ff */
[----:B----4-:R-:W-:-:S03]  /*b070*/  IADD3 R2, P3, R30, UR8, RZ ;  /* 0x000000081e027c10 */ /* 0x010fc6000ff7e0ff */
[----:B------:R3:W-:Y:S04]  /*b080*/  STL [R1+0x62c], R0 ;  /* 0x00062c0001007387 */ /* 0x0007e80000100800 */
[----:B------:R4:W-:Y:S04]  /*b090*/  STL [R1+0x600], R3 ;  /* 0x0006000301007387 */ /* 0x0009e80000100800 */
[----:B------:R-:W2:Y:S01]  /*b0a0*/  LDL.LU R149, [R1+0x724] ;  /* 0x0007240001957983 */ /* 0x000ea20000300800 */
[----:B---3--:R-:W-:Y:S02]  /*b0b0*/  IADD3.X R0, R27, UR9, RZ, P2, !PT ;  /* 0x000000091b007c10 */ /* 0x008fe400097fe4ff */
[----:B----4-:R-:W-:Y:S01]  /*b0c0*/  IADD3 R3, P2, R33, UR8, RZ ;  /* 0x0000000821037c10 */ /* 0x010fe2000ff5e0ff */
[----:B------:R3:W-:Y:S04]  /*b0d0*/  STL [R1+0x634], R2 ;  /* 0x0006340201007387 */ /* 0x0007e80000100800 */
[----:B------:R4:W-:Y:S04]  /*b0e0*/  STL [R1+0x608], R0 ;  /* 0x0006080001007387 */ /* 0x0009e80000100800 */
[----:B------:R1:W-:Y:S01]  /*b0f0*/  STL [R1+0x63c], R3 ;  /* 0x00063c0301007387 */ /* 0x0003e20000100800 */
[----:B---3--:R-:W-:-:S03]  /*b100*/  IADD3.X R2, R26, UR9, RZ, P1, !PT ;  /* 0x000000091a027c10 */ /* 0x008fc60008ffe4ff */
[----:B------:R-:W3:Y:S01]  /*b110*/  LDL.LU R150, [R1+0x728] ;  /* 0x0007280001967983 */ /* 0x000ee20000300800 */
[----:B----4-:R-:W-:Y:S02]  /*b120*/  IADD3 R0, P1, R31, UR8, RZ ;  /* 0x000000081f007c10 */ /* 0x010fe4000ff3e0ff */
[----:B-1----:R-:W-:Y:S01]  /*b130*/  IADD3.X R3, R25, UR9, RZ, P0, !PT ;  /* 0x0000000919037c10 */ /* 0x002fe200087fe4ff */
[----:B------:R1:W-:Y:S04]  /*b140*/  STL [R1+0x610], R2 ;  /* 0x0006100201007387 */ /* 0x0003e80000100800 */
[----:B------:R4:W-:Y:S04]  /*b150*/  STL [R1+0x644], R0 ;  /* 0x0006440001007387 */ /* 0x0009e80000100800 */
[----:B------:R4:W-:Y:S04]  /*b160*/  STL [R1+0x618], R3 ;  /* 0x0006180301007387 */ /* 0x0009e80000100800 */
[----:B------:R-:W3:Y:S01]  /*b170*/  LDL.LU R151, [R1+0x72c] ;  /* 0x00072c0001977983 */ /* 0x000ee20000300800 */
[----:B-1----:R-:W-:-:S02]  /*b180*/  IADD3 R2, P0, R28, UR8, RZ ;  /* 0x000000081c027c10 */ /* 0x002fc4000ff1e0ff */
[----:B----4-:R-:W-:-:S03]  /*b190*/  IADD3.X R0, R7, UR9, RZ, P5, !PT ;  /* 0x0000000907007c10 */ /* 0x010fc6000affe4ff */
[----:B------:R1:W-:Y:S01]  /*b1a0*/  STL [R1+0x64c], R2 ;  /* 0x00064c0201007387 */ /* 0x0003e20000100800 */
[----:B------:R-:W-:-:S03]  /*b1b0*/  IADD3.X R3, R8, UR9, RZ, P4, !PT ;  /* 0x0000000908037c10 */ /* 0x000fc6000a7fe4ff */
[----:B------:R4:W-:Y:S01]  /*b1c0*/  STL [R1+0x620], R0 ;  /* 0x0006200001007387 */ /* 0x0009e20000100800 */
[----:B-1----:R-:W-:-:S03]  /*b1d0*/  IADD3.X R2, R12, UR9, RZ, P3, !PT ;  /* 0x000000090c027c10 */ /* 0x002fc60009ffe4ff */
[----:B------:R-:W-:Y:S01]  /*b1e0*/  STL [R1+0x628], R3 ;  /* 0x0006280301007387 */ /* 0x000fe20000100800 */
[----:B----4-:R-:W-:-:S03]  /*b1f0*/  IADD3.X R0, R13, UR9, RZ, P2, !PT ;  /* 0x000000090d007c10 */ /* 0x010fc600097fe4ff */
[----:B------:R1:W-:Y:S01]  /*b200*/  STL [R1+0x630], R2 ;  /* 0x0006300201007387 */ /* 0x0003e20000100800 */
[----:B------:R-:W-:-:S03]  /*b210*/  VIADD R145, R145, 0xffffffc0 ;  /* 0xffffffc091917836 */ /* 0x000fc60000000000 */
[----:B------:R4:W-:Y:S04]  /*b220*/  STL [R1+0x638], R0 ;  /* 0x0006380001007387 */ /* 0x0009e80000100800 */
[----:B------:R-:W3:Y:S01]  /*b230*/  LDL.LU R142, [R1+0x730] ;  /* 0x00073000018e7983 */ /* 0x000ee20000300800 */
[----:B-1----:R-:W-:Y:S02]  /*b240*/  IADD3.X R2, R15, UR9, RZ, P1, !PT ;  /* 0x000000090f027c10 */ /* 0x002fe40008ffe4ff */
[----:B----4-:R-:W-:-:S03]  /*b250*/  IADD3.X R0, R24, UR9, RZ, P0, !PT ;  /* 0x0000000918007c10 */ /* 0x010fc600087fe4ff */
[----:B------:R-:W-:Y:S01]  /*b260*/  STL [R1+0x640], R2 ;  /* 0x0006400201007387 */ /* 0x000fe20000100800 */
[----:B------:R-:W-:-:S03]  /*b270*/  IMAD.MOV.U32 R7, RZ, RZ, R145 ;  /* 0x000000ffff077224 */ /* 0x000fc600078e0091 */
[----:B------:R-:W4:Y:S04]  /*b280*/  LDL.LU R143, [R1+0x734] ;  /* 0x00073400018f7983 */ /* 0x000f280000300800 */
[----:B------:R-:W-:Y:S04]  /*b290*/  STL [R1+0x648], R0 ;  /* 0x0006480001007387 */ /* 0x000fe80000100800 */
[----:B------:R-:W4:Y:S04]  /*b2a0*/  LDL.LU R144, [R1+0x738] ;  /* 0x0007380001907983 */ /* 0x000f280000300800 */
[----:B------:R-:W4:Y:S01]  /*b2b0*/  LDL.LU R145, [R1+0x740] ;  /* 0x0007400001917983 */ /* 0x000f220000300800 */
[----:B--2---:R-:W-:Y:S01]  /*b2c0*/  SHF.R.S32.HI R8, RZ, 0x1f, R146 ;  /* 0x0000001fff087819 */ /* 0x004fe20000011492 */
[----:B------:R-:W-:-:S03]  /*b2d0*/  IMAD.SHL.U32 R136, R146, 0x4, RZ ;  /* 0x0000000492887824 */ /* 0x000fc600078e00ff */
[----:B------:R-:W-:Y:S02]  /*b2e0*/  SHF.L.U64.HI R8, R146, 0x2, R8 ;  /* 0x0000000292087819 */ /* 0x000fe40000010208 */
[----:B------:R-:W2:Y:S01]  /*b2f0*/  LDL.LU R146, [R1+0x744] ;  /* 0x0007440001927983 */ /* 0x000ea20000300800 */
[----:B------:R-:W-:Y:S01]  /*b300*/  SHF.R.S32.HI R12, RZ, 0x1f, R147 ;  /* 0x0000001fff0c7819 */ /* 0x000fe20000011493 */
        /* <DEDUP_REMOVED lines=11> */
[----:B---3--:R-:W-:Y:S01]  /*b3c0*/  SHF.R.S32.HI R108, RZ, 0x1f, R150 ;  /* 0x0000001fff6c7819 */ /* 0x008fe20000011496 */
[----:B------:R-:W-:-:S03]  /*b3d0*/  IMAD.SHL.U32 R140, R150, 0x4, RZ ;  /* 0x00000004968c7824 */ /* 0x000fc600078e00ff */
[----:B------:R-:W-:Y:S02]  /*b3e0*/  SHF.L.U64.HI R108, R150, 0x2, R108 ;  /* 0x00000002966c7819 */ /* 0x000fe4000001026c */
[----:B------:R-:W3:Y:S01]  /*b3f0*/  LDL.LU R150, [R1+0x754] ;  /* 0x0007540001967983 */ /* 0x000ee20000300800 */
[----:B------:R-:W-:Y:S01]  /*b400*/  SHF.R.S32.HI R109, RZ, 0x1f, R151 ;  /* 0x0000001fff6d7819 */ /* 0x000fe20000011497 */
[----:B------:R-:W-:-:S03]  /*b410*/  IMAD.SHL.U32 R141, R151, 0x4, RZ ;  /* 0x00000004978d7824 */ /* 0x000fc600078e00ff */
[----:B------:R-:W-:Y:S02]  /*b420*/  SHF.L.U64.HI R109, R151, 0x2, R109 ;  /* 0x00000002976d7819 */ /* 0x000fe4000001026d */
[----:B------:R-:W3:Y:S04]  /*b430*/  LDL.LU R151, [R1+0x758] ;  /* 0x0007580001977983 */ /* 0x000ee80000300800 */
[----:B------:R-:W4:Y:S04]  /*b440*/  LDL.LU R131, [R1+0x75c] ;  /* 0x00075c0001837983 */ /* 0x000f280000300800 */
[----:B------:R-:W3:Y:S04]  /*b450*/  LDL.LU R123, [R1+0x760] ;  /* 0x00076000017b7983 */ /* 0x000ee80000300800 */
        /* <DEDUP_REMOVED lines=8> */
[----:B------:R-:W3:Y:S01]  /*b4e0*/  LDL.LU R133, [R1+0x784] ;  /* 0x0007840001857983 */ /* 0x000ee20000300800 */
[----:B----4-:R-:W-:Y:S01]  /*b4f0*/  SHF.R.S32.HI R120, RZ, 0x1f, R131 ;  /* 0x0000001fff787819 */ /* 0x010fe20000011483 */
[----:B------:R-:W-:-:S03]  /*b500*/  IMAD.SHL.U32 R17, R131, 0x4, RZ ;  /* 0x0000000483117824 */ /* 0x000fc600078e00ff */
[----:B------:R-:W-:Y:S02]  /*b510*/  SHF.L.U64.HI R120, R131, 0x2, R120 ;  /* 0x0000000283787819 */ /* 0x000fe40000010278 */
[----:B------:R-:W4:Y:S04]  /*b520*/  LDL.LU R131, [R1+0x788] ;  /* 0x0007880001837983 */ /* 0x000f280000300800 */
[----:B------:R-:W4:Y:S04]  /*b530*/  LDL.LU R105, [R1+0x78c] ;  /* 0x00078c0001697983 */ /* 0x000f280000300800 */
[----:B------:R-:W2:Y:S04]  /*b540*/  LDL.LU R106, [R1+0x73c] ;  /* 0x00073c00016a7983 */ /* 0x000ea80000300800 */
[----:B------:R-:W2:Y:S04]  /*b550*/  LDL R16, [R1+0x650] ;  /* 0x0006500001107983 */ /* 0x000ea80000100800 */
[----:B------:R-:W3:Y:S01]  /*b560*/  LDL R11, [R1+0x654] ;  /* 0x00065400010b7983 */ /* 0x000ee20000100800 */
[----:B--2---:R-:W-:-:S02]  /*b570*/  IADD3 R15, P1, R106, R16, RZ ;  /* 0x000000106a0f7210 */ /* 0x004fc40007f3e0ff */
[----:B---3--:R-:W-:-:S03]  /*b580*/  IADD3 R3, P0, R106, R11, RZ ;  /* 0x0000000b6a037210 */ /* 0x008fc60007f1e0ff */
[----:B------:R-:W-:Y:S04]  /*b590*/  STL [R1+0x678], R15 ;  /* 0x0006780f01007387 */ /* 0x000fe80000100800 */
[----:B------:R1:W-:Y:S04]  /*b5a0*/  STL [R1+0x670], R3 ;  /* 0x0006700301007387 */ /* 0x0003e80000100800 */
[----:B------:R-:W-:Y:S04]  /*b5b0*/  STL [R1+0x400], RZ ;  /* 0x000400ff01007387 */ /* 0x000fe80000100800 */
        /* <DEDUP_REMOVED lines=255> */
[----:B------:R-:W-:Y:S04]  /*c5b0*/  STL [R1], RZ ;  /* 0x000000ff01007387 */ /* 0x000fe80000100800 */
        /* <DEDUP_REMOVED lines=118> */
[----:B------:R-:W-:Y:S01]  /*cd20*/  STL [R1+0x1dc], RZ ;  /* 0x0001dcff01007387 */ /* 0x000fe20000100800 */
[----:B-1----:R-:W-:-:S03]  /*cd30*/  IADD3 R3, P2, R136, R16, RZ ;  /* 0x0000001088037210 */ /* 0x002fc60007f5e0ff */
        /* <DEDUP_REMOVED lines=8> */
[----:B------:R1:W-:Y:S04]  /*cdc0*/  STL [R1+0x858], R3 ;  /* 0x0008580301007387 */ /* 0x0003e80000100800 */
[----:B-1----:R-:W2:Y:S01]  /*cdd0*/  LDL.LU R3, [R1+0x8d8] ;  /* 0x0008d80001037983 */ /* 0x002ea20000300800 */
[----:B------:R-:W-:-:S05]  /*cde0*/  IADD3 R136, P3, R11, R136, RZ ;  /* 0x000000880b887210 */ /* 0x000fca0007f7e0ff */
[----:B------:R1:W-:Y:S02]  /*cdf0*/  STL [R1+0x850], R136 ;  /* 0x0008508801007387 */ /* 0x0003e40000100800 */
[----:B-1----:R-:W-:-:S05]  /*ce00*/  IADD3 R136, P4, R137, R16, RZ ;  /* 0x0000001089887210 */ /* 0x002fca0007f9e0ff */
[----:B------:R1:W-:Y:S02]  /*ce10*/  STL [R1+0x848], R136 ;  /* 0x0008488801007387 */ /* 0x0003e40000100800 */
[----:B-1----:R-:W-:Y:S01]  /*ce20*/  IADD3 R136, P5, R137, R11, RZ ;  /* 0x0000000b89887210 */ /* 0x002fe20007fbe0ff */
[----:B------:R-:W-:-:S04]  /*ce30*/  IMAD.X R137, R8, 0x1, R9, P2 ;  /* 0x0000000108897824 */ /* 0x000fc800010e0609 */
[----:B------:R1:W-:Y:S04]  /*ce40*/  STL [R1+0x840], R136 ;  /* 0x0008408801007387 */ /* 0x0003e80000100800 */
[----:B------:R2:W-:Y:S01]  /*ce50*/  STL [R1+0x854], R137 ;  /* 0x0008548901007387 */ /* 0x0005e20000100800 */
[----:B-1----:R-:W-:-:S05]  /*ce60*/  IADD3 R136, P2, R138, R16, RZ ;  /* 0x000000108a887210 */ /* 0x002fca0007f5e0ff */
[----:B------:R1:W-:Y:S01]  /*ce70*/  STL [R1+0x838], R136 ;  /* 0x0008388801007387 */ /* 0x0003e20000100800 */
[----:B------:R-:W-:-:S04]  /*ce80*/  SHF.R.S32.HI R110, RZ, 0x1f, R142 ;  /* 0x0000001fff6e7819 */ /* 0x000fc8000001148e */
[C---:B------:R-:W-:Y:S01]  /*ce90*/  SHF.L.U64.HI R110, R142.reuse, 0x2, R110 ;  /* 0x000000028e6e7819 */ /* 0x040fe2000001026e */
[----:B------:R-:W-:Y:S01]  /*cea0*/  IMAD.SHL.U32 R142, R142, 0x4, RZ ;  /* 0x000000048e8e7824 */ /* 0x000fe200078e00ff */
        /* <DEDUP_REMOVED lines=26> */
[----:B------:R-:W-:Y:S02]  /*d050*/  IMAD.SHL.U32 R151, R151, 0x4, RZ ;  /* 0x0000000497977824 */ /* 0x000fe400078e00ff */
[----:B------:R-:W-:Y:S02]  /*d060*/  IMAD.SHL.U32 R156, R123, 0x4, RZ ;  /* 0x000000047b9c7824 */ /* 0x000fe400078e00ff */
[----:B------:R-:W-:Y:S01]  /*d070*/  IMAD.SHL.U32 R154, R124, 0x4, RZ ;  /* 0x000000047c9a7824 */ /* 0x000fe200078e00ff */
[----:B------:R-:W-:Y:S01]  /*d080*/  SHF.R.S32.HI R121, RZ, 0x1f, R123 ;  /* 0x0000001fff797819 */ /* 0x000fe2000001147b */
[----:B------:R-:W-:-:S03]  /*d090*/  IMAD.SHL.U32 R152, R125, 0x4, RZ ;  /* 0x000000047d987824 */ /* 0x000fc600078e00ff */
[----:B------:R-:W-:Y:S02]  /*d0a0*/  SHF.L.U64.HI R121, R123, 0x2, R121 ;  /* 0x000000027b797819 */ /* 0x000fe40000010279 */
        /* <DEDUP_REMOVED lines=8> */
[----:B------:R-:W-:Y:S01]  /*d130*/  SHF.L.U64.HI R124, R126, 0x2, R124 ;  /* 0x000000027e7c7819 */ /* 0x000fe2000001027c */
[----:B--2---:R-:W-:Y:S01]  /*d140*/  IMAD.X R137, R3, 0x1, R8, P3 ;  /* 0x0000000103897824 */ /* 0x004fe200018e0608 */
[----:B-1----:R-:W-:Y:S01]  /*d150*/  IADD3 R136, P3, R138, R11, RZ ;  /* 0x0000000b8a887210 */ /* 0x002fe20007f7e0ff */
[----:B------:R-:W-:-:S03]  /*d160*/  IMAD.X R8, R12, 0x1, R9, P4 ;  /* 0x000000010c087824 */ /* 0x000fc600020e0609 */
[----:B------:R1:W-:Y:S04]  /*d170*/  STL [R1+0x84c], R137 ;  /* 0x00084c8901007387 */ /* 0x0003e80000100800 */
[----:B------:R2:W-:Y:S04]  /*d180*/  STL [R1+0x830], R136 ;  /* 0x0008308801007387 */ /* 0x0005e80000100800 */
[----:B------:R3:W-:Y:S01]  /*d190*/  STL [R1+0x844], R8 ;  /* 0x0008440801007387 */ /* 0x0007e20000100800 */
[----:B-1----:R-:W-:Y:S01]  /*d1a0*/  IADD3 R137, P4, R139, R16, RZ ;  /* 0x000000108b897210 */ /* 0x002fe20007f9e0ff */
[----:B--2---:R-:W-:-:S04]  /*d1b0*/  IMAD.X R136, R12, 0x1, R3, P5 ;  /* 0x000000010c887824 */ /* 0x004fc800028e0603 */
[----:B------:R-:W-:Y:S01]  /*d1c0*/  STL [R1+0x828], R137 ;  /* 0x0008288901007387 */ /* 0x000fe20000100800 */
[----:B---3--:R-:W-:Y:S01]  /*d1d0*/  IADD3 R8, P5, R139, R11, RZ ;  /* 0x0000000b8b087210 */ /* 0x008fe20007fbe0ff */
[----:B------:R-:W-:Y:S02]  /*d1e0*/  IMAD.X R12, R13, 0x1, R9, P2 ;  /* 0x000000010d0c7824 */ /* 0x000fe400010e0609 */
[----:B------:R1:W-:Y:S04]  /*d1f0*/  STL [R1+0x83c], R136 ;  /* 0x00083c8801007387 */ /* 0x0003e80000100800 */
[----:B------:R2:W-:Y:S01]  /*d200*/  STL [R1+0x820], R8 ;  /* 0x0008200801007387 */ /* 0x0005e20000100800 */
[----:B-1----:R-:W-:-:S03]  /*d210*/  IADD3 R136, P2, R140, R16, RZ ;  /* 0x000000108c887210 */ /* 0x002fc60007f5e0ff */
[----:B------:R1:W-:Y:S01]  /*d220*/  STL [R1+0x834], R12 ;  /* 0x0008340c01007387 */ /* 0x0003e20000100800 */
[----:B--2---:R-:W-:-:S03]  /*d230*/  IMAD.X R8, R13, 0x1, R3, P3 ;  /* 0x000000010d087824 */ /* 0x004fc600018e0603 */
[----:B------:R-:W-:Y:S01]  /*d240*/  STL [R1+0x818], R136 ;  /* 0x0008188801007387 */ /* 0x000fe20000100800 */
[----:B------:R-:W-:-:S03]  /*d250*/  IMAD.X R13, R107, 0x1, R9, P4 ;  /* 0x000000016b0d7824 */ /* 0x000fc600020e0609 */
[----:B------:R2:W-:Y:S01]  /*d260*/  STL [R1+0x82c], R8 ;  /* 0x00082c0801007387 */ /* 0x0005e20000100800 */
[----:B-1----:R-:W-:-:S05]  /*d270*/  IADD3 R12, P3, R140, R11, RZ ;  /* 0x0000000b8c0c7210 */ /* 0x002fca0007f7e0ff */
[----:B------:R1:W-:Y:S01]  /*d280*/  STL [R1+0x810], R12 ;  /* 0x0008100c01007387 */ /* 0x0003e20000100800 */
[----:B--2---:R-:W-:-:S03]  /*d290*/  IADD3 R8, P4, R141, R16, RZ ;  /* 0x000000108d087210 */ /* 0x004fc60007f9e0ff */
[----:B------:R2:W-:Y:S04]  /*d2a0*/  STL [R1+0x824], R13 ;  /* 0x0008240d01007387 */ /* 0x0005e80000100800 */
[----:B------:R3:W-:Y:S01]  /*d2b0*/  STL [R1+0x808], R8 ;  /* 0x0008080801007387 */ /* 0x0007e20000100800 */
[----:B-1----:R-:W-:Y:S01]  /*d2c0*/  IMAD.X R12, R107, 0x1, R3, P5 ;  /* 0x000000016b0c7824 */ /* 0x002fe200028e0603 */
[----:B--2---:R-:W-:-:S04]  /*d2d0*/  IADD3 R13, P5, R141, R11, RZ ;  /* 0x0000000b8d0d7210 */ /* 0x004fc80007fbe0ff */
[----:B------:R1:W-:Y:S01]  /*d2e0*/  STL [R1+0x81c], R12 ;  /* 0x00081c0c01007387 */ /* 0x0003e20000100800 */
[----:B---3--:R-:W-:-:S03]  /*d2f0*/  IMAD.X R8, R108, 0x1, R9, P2 ;  /* 0x000000016c087824 */ /* 0x008fc600010e0609 */
[----:B------:R2:W-:Y:S04]  /*d300*/  STL [R1+0x800], R13 ;  /* 0x0008000d01007387 */ /* 0x0005e80000100800 */
[----:B------:R3:W-:Y:S01]  /*d310*/  STL [R1+0x814], R8 ;  /* 0x0008140801007387 */ /* 0x0007e20000100800 */
[----:B-1----:R-:W-:Y:S01]  /*d320*/  IADD3 R12, P2, R142, R16, RZ ;  /* 0x000000108e0c7210 */ /* 0x002fe20007f5e0ff */
[----:B--2---:R-:W-:-:S04]  /*d330*/  IMAD.X R13, R108, 0x1, R3, P3 ;  /* 0x000000016c0d7824 */ /* 0x004fc800018e0603 */
[----:B------:R1:W-:Y:S01]  /*d340*/  STL [R1+0x7f8], R12 ;  /* 0x0007f80c01007387 */ /* 0x0003e20000100800 */
[----:B---3--:R-:W-:-:S03]  /*d350*/  IADD3 R8, P3, R142, R11, RZ ;  /* 0x0000000b8e087210 */ /* 0x008fc60007f7e0ff */
        /* <DEDUP_REMOVED lines=78> */
[----:B------:R-:W-:Y:S01]  /*d840*/  STL [R1+0x758], R13 ;  /* 0x0007580d01007387 */ /* 0x000fe20000100800 */
[----:B-1----:R-:W-:-:S03]  /*d850*/  IADD3 R12, P3, R17, R11, RZ ;  /* 0x0000000b110c7210 */ /* 0x002fc60007f7e0ff */
[----:B------:R1:W5:Y:S04]  /*d860*/  LDL.LU R17, [R1+0x8d4] ;  /* 0x0008d40001117983 */ /* 0x0003680000300800 */
[----:B------:R2:W-:Y:S04]  /*d870*/  STL [R1+0x76c], R8 ;  /* 0x00076c0801007387 */ /* 0x0005e80000100800 */
[----:B------:R3:W-:Y:S01]  /*d880*/  STL [R1+0x750], R12 ;  /* 0x0007500c01007387 */ /* 0x0007e20000100800 */
[C---:B--2---:R-:W-:Y:S01]  /*d890*/  IMAD.X R8, R119.reuse, 0x1, R9, P4 ;  /* 0x0000000177087824 */ /* 0x044fe200020e0609 */
[----:B------:R-:W-:Y:S01]  /*d8a0*/  IADD3 R13, P4, R156, R16, RZ ;  /* 0x000000109c0d7210 */ /* 0x000fe20007f9e0ff */
[----:B---3--:R-:W-:-:S03]  /*d8b0*/  IMAD.X R12, R119, 0x1, R3, P5 ;  /* 0x00000001770c7824 */ /* 0x008fc600028e0603 */
[----:B------:R2:W-:Y:S04]  /*d8c0*/  STL [R1+0x764], R8 ;  /* 0x0007640801007387 */ /* 0x0005e80000100800 */
[----:B------:R-:W-:Y:S01]  /*d8d0*/  STL [R1+0x748], R13 ;  /* 0x0007480d01007387 */ /* 0x000fe20000100800 */
[----:B--2---:R-:W-:-:S03]  /*d8e0*/  IADD3 R8, P5, R156, R11, RZ ;  /* 0x0000000b9c087210 */ /* 0x004fc60007fbe0ff */
[----:B------:R1:W5:Y:S04]  /*d8f0*/  LDL.LU R156, [R1+0x8d0] ;  /* 0x0008d000019c7983 */ /* 0x0003680000300800 */
[----:B------:R2:W-:Y:S04]  /*d900*/  STL [R1+0x75c], R12 ;  /* 0x00075c0c01007387 */ /* 0x0005e80000100800 */
[----:B------:R3:W-:Y:S01]  /*d910*/  STL [R1+0x740], R8 ;  /* 0x0007400801007387 */ /* 0x0007e20000100800 */
[----:B--2---:R-:W-:Y:S01]  /*d920*/  IMAD.X R12, R120, 0x1, R9, P2 ;  /* 0x00000001780c7824 */ /* 0x004fe200010e0609 */
        /* <DEDUP_REMOVED lines=29> */
[----:B------:R2:W-:Y:S01]  /*db00*/  STL [R1+0x724], R8 ;  /* 0x0007240801007387 */ /* 0x0005e20000100800 */
[----:B------:R-:W-:-:S03]  /*db10*/  SHF.R.S32.HI R125, RZ, 0x1f, R127 ;  /* 0x0000001fff7d7819 */ /* 0x000fc6000001147f */
[----:B------:R-:W-:Y:S01]  /*db20*/  STL [R1+0x708], R13 ;  /* 0x0007080d01007387 */ /* 0x000fe20000100800 */
[----:B--2---:R-:W-:-:S03]  /*db30*/  IADD3 R8, P5, R20, R11, RZ ;  /* 0x0000000b14087210 */ /* 0x004fc60007fbe0ff */
[----:B------:R1:W5:Y:S04]  /*db40*/  LDL.LU R20, [R1+0x8c0] ;  /* 0x0008c00001147983 */ /* 0x0003680000300800 */
[----:B------:R2:W-:Y:S01]  /*db50*/  STL [R1+0x71c], R12 ;  /* 0x00071c0c01007387 */ /* 0x0005e20000100800 */
[----:B------:R-:W-:-:S03]  /*db60*/  SHF.L.U64.HI R125, R127, 0x2, R125 ;  /* 0x000000027f7d7819 */ /* 0x000fc6000001027d */
[----:B------:R3:W-:Y:S01]  /*db70*/  STL [R1+0x700], R8 ;  /* 0x0007000801007387 */ /* 0x0007e20000100800 */
[----:B------:R-:W-:Y:S02]  /*db80*/  IMAD.SHL.U32 R0, R129, 0x4, RZ ;  /* 0x0000000481007824 */ /* 0x000fe400078e00ff */
[----:B--2---:R-:W-:Y:S01]  /*db90*/  IMAD.X R12, R124, 0x1, R9, P2 ;  /* 0x000000017c0c7824 */ /* 0x004fe200010e0609 */
        /* <DEDUP_REMOVED lines=30> */
[----:B------:R-:W2:Y:S04]  /*dd80*/  LDL.LU R14, [R1+0x8b4] ;  /* 0x0008b400010e7983 */ /* 0x000ea80000300800 */
[----:B------:R3:W-:Y:S01]  /*dd90*/  STL [R1+0x6ec], R8 ;  /* 0x0006ec0801007387 */ /* 0x0007e20000100800 */
[----:B------:R-:W-:-:S03]  /*dda0*/  SHF.L.U64.HI R128, R130, 0x2, R128 ;  /* 0x0000000282807819 */ /* 0x000fc60000010280 */
[----:B------:R4:W-:Y:S01]  /*ddb0*/  STL [R1+0x6d0], R12 ;  /* 0x0006d00c01007387 */ /* 0x0009e20000100800 */
[----:B------:R-:W-:Y:S02]  /*ddc0*/  IMAD.SHL.U32 R135, R133, 0x4, RZ ;  /* 0x0000000485877824 */ /* 0x000fe400078e00ff */
[C---:B---3--:R-:W-:Y:S01]  /*ddd0*/  IMAD.X R8, R127.reuse, 0x1, R9, P4 ;  /* 0x000000017f087824 */ /* 0x048fe200020e0609 */
[----:B------:R-:W-:Y:S01]  /*dde0*/  IADD3 R13, P4, R2, R16, RZ ;  /* 0x00000010020d7210 */ /* 0x000fe20007f9e0ff */
[----:B----4-:R-:W-:-:S03]  /*ddf0*/  IMAD.X R12, R127, 0x1, R3, P5 ;  /* 0x000000017f0c7824 */ /* 0x010fc600028e0603 */
[----:B------:R3:W-:Y:S01]  /*de00*/  STL [R1+0x6e4], R8 ;  /* 0x0006e40801007387 */ /* 0x0007e20000100800 */
[----:B------:R-:W-:-:S03]  /*de10*/  SHF.R.S32.HI R129, RZ, 0x1f, R132 ;  /* 0x0000001fff817819 */ /* 0x000fc60000011484 */
[----:B------:R-:W-:Y:S01]  /*de20*/  STL [R1+0x6c8], R13 ;  /* 0x0006c80d01007387 */ /* 0x000fe20000100800 */
[----:B---3--:R-:W-:-:S03]  /*de30*/  IADD3 R8, P5, R2, R11, RZ ;  /* 0x0000000b02087210 */ /* 0x008fc60007fbe0ff */
[----:B------:R1:W5:Y:S04]  /*de40*/  LDL.LU R2, [R1+0x8b0] ;  /* 0x0008b00001027983 */ /* 0x0003680000300800 */
        /* <DEDUP_REMOVED lines=11> */
[----:B------:R-:W3:Y:S04]  /*df00*/  LDL.LU R135, [R1+0x8ac] ;  /* 0x0008ac0001877983 */ /* 0x000ee80000300800 */
[----:B------:R4:W-:Y:S01]  /*df10*/  STL [R1+0x6cc], R8 ;  /* 0x0006cc0801007387 */ /* 0x0009e20000100800 */
[----:B------:R-:W-:-:S03]  /*df20*/  SHF.L.U64.HI R130, R133, 0x2, R130 ;  /* 0x0000000285827819 */ /* 0x000fc60000010282 */
[----:B------:R1:W-:Y:S01]  /*df30*/  STL [R1+0x6b0], R12 ;  /* 0x0006b00c01007387 */ /* 0x0003e20000100800 */
[----:B------:R-:W-:Y:S02]  /*df40*/  IMAD.SHL.U32 R134, R131, 0x4, RZ ;  /* 0x0000000483867824 */ /* 0x000fe400078e00ff */
[C---:B----4-:R-:W-:Y:S01]  /*df50*/  IMAD.X R8, R129.reuse, 0x1, R9, P4 ;  /* 0x0000000181087824 */ /* 0x050fe200020e0609 */
[----:B------:R-:W-:Y:S01]  /*df60*/  IADD3 R13, P4, R4, R16, RZ ;  /* 0x00000010040d7210 */ /* 0x000fe20007f9e0ff */
[----:B-1----:R-:W-:-:S03]  /*df70*/  IMAD.X R12, R129, 0x1, R3, P5 ;  /* 0x00000001810c7824 */ /* 0x002fc600028e0603 */
[----:B------:R1:W-:Y:S04]  /*df80*/  STL [R1+0x6c4], R8 ;  /* 0x0006c40801007387 */ /* 0x0003e80000100800 */
[----:B------:R-:W-:Y:S01]  /*df90*/  STL [R1+0x6a8], R13 ;  /* 0x0006a80d01007387 */ /* 0x000fe20000100800 */
[----:B-1----:R-:W-:-:S03]  /*dfa0*/  IADD3 R8, P5, R4, R11, RZ ;  /* 0x0000000b04087210 */ /* 0x002fc60007fbe0ff */
[----:B------:R1:W5:Y:S04]  /*dfb0*/  LDL.LU R4, [R1+0x8a8] ;  /* 0x0008a80001047983 */ /* 0x0003680000300800 */
[----:B------:R4:W-:Y:S04]  /*dfc0*/  STL [R1+0x6bc], R12 ;  /* 0x0006bc0c01007387 */ /* 0x0009e80000100800 */
[----:B------:R1:W-:Y:S01]  /*dfd0*/  STL [R1+0x6a0], R8 ;  /* 0x0006a00801007387 */ /* 0x0003e20000100800 */
[----:B----4-:R-:W-:Y:S01]  /*dfe0*/  IMAD.X R12, R130, 0x1, R9, P2 ;  /* 0x00000001820c7824 */ /* 0x010fe200010e0609 */
[----:B------:R-:W-:Y:S01]  /*dff0*/  IADD3 R13, P2, R134, R16, RZ ;  /* 0x00000010860d7210 */ /* 0x000fe20007f5e0ff */
[----:B-1----:R-:W-:-:S03]  /*e000*/  IMAD.X R8, R130, 0x1, R3, P3 ;  /* 0x0000000182087824 */ /* 0x002fc600018e0603 */
[----:B------:R1:W-:Y:S04]  /*e010*/  STL [R1+0x6b4], R12 ;  /* 0x0006b40c01007387 */ /* 0x0003e80000100800 */
[----:B------:R-:W-:Y:S01]  /*e020*/  STL [R1+0x698], R13 ;  /* 0x0006980d01007387 */ /* 0x000fe20000100800 */
[----:B-1----:R-:W-:-:S03]  /*e030*/  IADD3 R12, P3, R134, R11, RZ ;  /* 0x0000000b860c7210 */ /* 0x002fc60007f7e0ff */
[----:B------:R-:W4:Y:S01]  /*e040*/  LDL.LU R134, [R1+0x8a4] ;  /* 0x0008a40001867983 */ /* 0x000f220000300800 */
[----:B------:R-:W-:-:S04]  /*e050*/  SHF.R.S32.HI R132, RZ, 0x1f, R131 ;  /* 0x0000001fff847819 */ /* 0x000fc80000011483 */
[----:B------:R-:W-:Y:S02]  /*e060*/  SHF.L.U64.HI R132, R131, 0x2, R132 ;  /* 0x0000000283847819 */ /* 0x000fe40000010284 */
[----:B------:R-:W-:-:S04]  /*e070*/  SHF.R.S32.HI R131, RZ, 0x1f, R106 ;  /* 0x0000001fff837819 */ /* 0x000fc8000001146a */
[----:B------:R-:W-:Y:S01]  /*e080*/  SHF.L.U64.HI R131, R106, 0x2, R131 ;  /* 0x000000026a837819 */ /* 0x000fe20000010283 */
[----:B------:R-:W-:Y:S01]  /*e090*/  IMAD.SHL.U32 R10, R105, 0x4, RZ ;  /* 0x00000004690a7824 */ /* 0x000fe200078e00ff */
[----:B------:R1:W-:Y:S04]  /*e0a0*/  STL [R1+0x6ac], R8 ;  /* 0x0006ac0801007387 */ /* 0x0003e80000100800 */
[----:B------:R1:W-:Y:S02]  /*e0b0*/  STL [R1+0x690], R12 ;  /* 0x0006900c01007387 */ /* 0x0003e40000100800 */
[----:B-1----:R-:W-:Y:S01]  /*e0c0*/  IMAD.X R8, R131, 0x1, R9, P4 ;  /* 0x0000000183087824 */ /* 0x002fe200020e0609 */
[----:B------:R-:W-:Y:S02]  /*e0d0*/  SHF.R.S32.HI R133, RZ, 0x1f, R105 ;  /* 0x0000001fff857819 */ /* 0x000fe40000011469 */
[----:B------:R-:W-:-:S02]  /*e0e0*/  IADD3 R12, P4, R10, R16, RZ ;  /* 0x000000100a0c7210 */ /* 0x000fc40007f9e0ff */
[----:B------:R1:W-:Y:S01]  /*e0f0*/  STL [R1+0x6a4], R8 ;  /* 0x0006a40801007387 */ /* 0x0003e20000100800 */
[----:B------:R-:W-:-:S03]  /*e100*/  SHF.L.U64.HI R133, R105, 0x2, R133 ;  /* 0x0000000269857819 */ /* 0x000fc60000010285 */
[----:B------:R2:W5:Y:S01]  /*e110*/  LDL.LU R16, [R1+0x8a0] ;  /* 0x0008a00001107983 */ /* 0x0005620000300800 */
[----:B------:R-:W-:Y:S02]  /*e120*/  IMAD.X R107, R132, 0x1, R9, P2 ;  /* 0x00000001846b7824 */ /* 0x000fe400010e0609 */
[----:B-1----:R-:W-:Y:S01]  /*e130*/  IMAD.X R8, R131, 0x1, R3, P5 ;  /* 0x0000000183087824 */ /* 0x002fe200028e0603 */
[----:B------:R-:W-:Y:S01]  /*e140*/  IADD3 R13, P5, R10, R11, RZ ;  /* 0x0000000b0a0d7210 */ /* 0x000fe20007fbe0ff */
[----:B------:R-:W-:Y:S04]  /*e150*/  STL [R1+0x688], R12 ;  /* 0x0006880c01007387 */ /* 0x000fe80000100800 */
[----:B------:R1:W5:Y:S04]  /*e160*/  LDL.LU R11, [R1+0x89c] ;  /* 0x00089c00010b7983 */ /* 0x0003680000300800 */
[----:B------:R-:W-:Y:S04]  /*e170*/  STL [R1+0x69c], R8 ;  /* 0x00069c0801007387 */ /* 0x000fe80000100800 */
[----:B------:R1:W5:Y:S04]  /*e180*/  LDL.LU R10, [R1+0x898] ;  /* 0x00089800010a7983 */ /* 0x0003680000300800 */
[----:B------:R1:W-:Y:S04]  /*e190*/  STL [R1+0x680], R13 ;  /* 0x0006800d01007387 */ /* 0x0003e80000100800 */
[----:B------:R1:W-:Y:S02]  /*e1a0*/  STL [R1+0x694], R107 ;  /* 0x0006946b01007387 */ /* 0x0003e40000100800 */
[----:B-1----:R-:W-:Y:S01]  /*e1b0*/  IMAD.X R13, R133, 0x1, R9, P4 ;  /* 0x00000001850d7824 */ /* 0x002fe200020e0609 */
[C---:B------:R-:W-:Y:S01]  /*e1c0*/  SHF.L.U64.HI R5, R6.reuse, 0x2, R5 ;  /* 0x0000000206057819 */ /* 0x040fe20000010205 */
[----:B------:R-:W-:Y:S01]  /*e1d0*/  IMAD.SHL.U32 R6, R6, 0x4, RZ ;  /* 0x0000000406067824 */ /* 0x000fe200078e00ff */
[----:B------:R-:W-:Y:S01]  /*e1e0*/  IADD3.X R19, R19, UR9, RZ, P6, !PT ;  /* 0x0000000913137c10 */ /* 0x000fe2000b7fe4ff */
[----:B------:R-:W-:Y:S01]  /*e1f0*/  IMAD.MOV.U32 R15, RZ, RZ, RZ ;  /* 0x000000ffff0f7224 */ /* 0x000fe200078e00ff */
        /* <DEDUP_REMOVED lines=61> */
[----:B--2---:R-:W-:-:S04]  /*e5d0*/  SHF.R.S32.HI R136, RZ, 0x1f, R14 ;  /* 0x0000001fff887819 */ /* 0x004fc8000001140e */
[----:B------:R-:W-:Y:S01]  /*e5e0*/  SHF.L.U64.HI R12, R14, 0x2, R136 ;  /* 0x000000020e0c7819 */ /* 0x000fe20000010288 */
[----:B------:R-:W-:Y:S01]  /*e5f0*/  IMAD.X R12, R132, 0x1, R3, P3 ;  /* 0x00000001840c7824 */ /* 0x000fe200018e0603 */
[----:B------:R-:W-:Y:S01]  /*e600*/  CS2R R136, SRZ ;  /* 0x0000000000887805 */ /* 0x000fe2000001ff00 */
[----:B------:R-:W-:Y:S01]  /*e610*/  UMOV UR14, 0x1 ;  /* 0x00000001000e7882 */ /* 0x000fe20000000000 */
[----:B------:R-:W-:Y:S01]  /*e620*/  UMOV UR13, 0xffffffff ;  /* 0xffffffff000d7882 */ /* 0x000fe20000000000 */
[----:B---3--:R-:W-:-:S05]  /*e630*/  SHF.R.S32.HI R8, RZ, 0x5, R135 ;  /* 0x00000005ff087819 */ /* 0x008fca0000011487 */
[----:B------:R-:W-:Y:S04]  /*e640*/  STL [R1+0x660], R8 ;  /* 0x0006600801007387 */ /* 0x000fe80000100800 */
[----:B------:R1:W-:Y:S04]  /*e650*/  STL [R1+0x68c], R12 ;  /* 0x00068c0c01007387 */ /* 0x0003e80000100800 */
[----:B------:R4:W-:Y:S01]  /*e660*/  STL [R1+0x684], R13 ;  /* 0x0006840d01007387 */ /* 0x0009e20000100800 */
[----:B-1----:R-:W-:Y:S02]  /*e670*/  IMAD.X R12, R133, 0x1, R3, P5 ;  /* 0x00000001850c7824 */ /* 0x002fe400028e0603 */
[----:B------:R-:W-:Y:S01]  /*e680*/  VIADD R8, R8, 0xfffffffe ;  /* 0xfffffffe08087836 */ /* 0x000fe20000000000 */
[----:B------:R-:W-:Y:S01]  /*e690*/  CS2R R132, SRZ ;  /* 0x0000000000847805 */ /* 0x000fe2000001ff00 */
[----:B----4-:R-:W-:-:S02]  /*e6a0*/  IMAD.X R13, R134, 0x1, R9, P1 ;  /* 0x00000001860d7824 */ /* 0x010fc400008e0609 */
[----:B------:R1:W5:Y:S04]  /*e6b0*/  LDL.LU R9, [R1+0x894] ;  /* 0x0008940001097983 */ /* 0x0003680000300800 */
[----:B------:R2:W-:Y:S02]  /*e6c0*/  STL [R1+0x67c], R12 ;  /* 0x00067c0c01007387 */ /* 0x0005e40000100800 */
[----:B--2---:R-:W-:Y:S02]  /*e6d0*/  IMAD.X R12, R134, 0x1, R3, P0 ;  /* 0x00000001860c7824 */ /* 0x004fe400000e0603 */
[----:B------:R1:W5:Y:S04]  /*e6e0*/  LDL.LU R3, [R1+0x890] ;  /* 0x0008900001037983 */ /* 0x0003680000300800 */
[----:B------:R1:W-:Y:S04]  /*e6f0*/  STL [R1+0x674], R13 ;  /* 0x0006740d01007387 */ /* 0x0003e80000100800 */
[----:B------:R1:W-:Y:S04]  /*e700*/  STL [R1+0x66c], R12 ;  /* 0x00066c0c01007387 */ /* 0x0003e80000100800 */
[----:B------:R1:W-:Y:S01]  /*e710*/  STL [R1+0x870], R8 ;  /* 0x0008700801007387 */ /* 0x0003e20000100800 */
[----:B------:R-:W-:-:S07]  /*e720*/  CS2R R134, SRZ ;  /* 0x0000000000867805 */ /* 0x000fce000001ff00 */
.L_x_1:
[----:B------:R-:W-:Y:S01]  /*e730*/  STL.64 [R1+0xad8], R250 ;  /* 0x000ad8fa01007387 */ /* 0x000fe20000100a00 */
[----:B------:R-:W-:Y:S01]  /*e740*/  UIADD3 UR13, UR13, 0x1, URZ ;  /* 0x000000010d0d7890 */ /* 0x000fe2000fffe03f */
[----:B------:R-:W-:-:S04]  /*e750*/  DEPBAR.LE SB0, 0x2 ;  /* 0x000080800000791a */ /* 0x000fc80000000000 */
[----:B------:R-:W-:Y:S04]  /*e760*/  STL.64 [R1+0xad0], R248 ;  /* 0x000ad0f801007387 */ /* 0x000fe80000100a00 */
        /* <DEDUP_REMOVED lines=45> */
[----:B-----5:R-:W-:Y:S04]  /*ea40*/  STL.64 [R1+0x960], R156 ;  /* 0x0009609c01007387 */ /* 0x020fe80000100a00 */
        /* <DEDUP_REMOVED lines=15> */
[----:B------:R2:W-:Y:S04]  /*eb40*/  STL.64 [R1+0x8e0], R124 ;  /* 0x0008e07c01007387 */ /* 0x0005e80000100a00 */
[----:B--2---:R-:W2:Y:S04]  /*eb50*/  LDL.LU.64 R124, [R1+0x400] ;  /* 0x00040000017c7983 */ /* 0x004ea80000300a00 */
[----:B------:R-:W2:Y:S04]  /*eb60*/  LDL.LU.64 R126, [R1+0x408] ;  /* 0x00040800017e7983 */ /* 0x000ea80000300a00 */
        /* <DEDUP_REMOVED lines=61> */
[----:B------:R-:W2:Y:S01]  /*ef40*/  LDL.LU.64 R250, [R1+0x5f8] ;  /* 0x0005f80001fa7983 */ /* 0x000ea20000300a00 */
[----:B------:R-:W-:Y:S01]  /*ef50*/  UISETP.GT.AND UP0, UPT, UR13, 0x2, UPT ;  /* 0x000000020d00788c */ /* 0x000fe2000bf04270 */
[----:B------:R-:W-:Y:S01]  /*ef60*/  UMOV UR7, 0x40000040 ;  /* 0x4000004000077882 */ /* 0x000fe20000000000 */
[----:B------:R-:W-:Y:S02]  /*ef70*/  BAR.SYNC.DEFER_BLOCKING 0x0 ;  /* 0x0000000000007b1d */ /* 0x000fe40000010000 */
[----:B------:R-:W-:-:S04]  /*ef80*/  USEL UR13, UR13, URZ, !UP0 ;  /* 0x0000003f0d0d7287 */ /* 0x000fc8000c000000 */
[----:B------:R-:W-:Y:S01]  /*ef90*/  ULEA UR4, UR13, UR12, 0xf ;  /* 0x0000000c0d047291 */ /* 0x000fe2000f8e783f */
[----:B------:R-:W-:Y:S03]  /*efa0*/  STL [R1+0x8b8], R14 ;  /* 0x0008b80e01007387 */ /* 0x000fe60000100800 */
[----:B------:R-:W-:Y:S02]  /*efb0*/  UIADD3 UR5, UR4, 0x18000, URZ ;  /* 0x0001800004057890 */ /* 0x000fe4000fffe03f */
[----:B------:R-:W-:Y:S01]  /*efc0*/  USHF.R.U32.HI UR4, URZ, 0x4, UR4 ;  /* 0x000000043f047899 */ /* 0x000fe20008011604 */
[----:B------:R-:W-:Y:S01]  /*efd0*/  STL [R1+0x898], R11 ;  /* 0x0008980b01007387 */ /* 0x000fe20000100800 */
[----:B------:R-:W-:Y:S02]  /*efe0*/  USHF.R.U32.HI UR5, URZ, 0x4, UR5 ;  /* 0x000000043f057899 */ /* 0x000fe40008011605 */
[----:B------:R-:W-:Y:S01]  /*eff0*/  USGXT.U32 UR4, UR4, 0xe ;  /* 0x0000000e0404789a */ /* 0x000fe20008000000 */
[----:B------:R-:W-:Y:S01]  /*f000*/  STL [R1+0x894], R10 ;  /* 0x0008940a01007387 */ /* 0x000fe20000100800 */
[----:B------:R-:W-:-:S02]  /*f010*/  USGXT.U32 UR6, UR5, 0xe ;  /* 0x0000000e0506789a */ /* 0x000fc40008000000 */
[----:B------:R-:W-:Y:S01]  /*f020*/  UIADD3 UR8, UP0, UR4, 0x2, URZ ;  /* 0x0000000204087890 */ /* 0x000fe2000ff1e03f */
[----:B------:R-:W-:Y:S01]  /*f030*/  STL [R1+0x890], R9 ;  /* 0x0008900901007387 */ /* 0x000fe20000100800 */
[----:B------:R-:W-:Y:S01]  /*f040*/  UMOV UR5, 0x40000040 ;  /* 0x4000004000057882 */ /* 0x000fe20000000000 */
[----:B------:R-:W-:Y:S01]  /*f050*/  UIADD3 UR10, UP1, UR6, 0x2, URZ ;  /* 0x00000002060a7890 */ /* 0x000fe2000ff3e03f */
[----:B--2---:R-:W-:-:S06]  /*f060*/  WARPGROUP.ARRIVE ;  /* 0x00000000000079c5 */ /* 0x004fcc0000000000 */
[----:B------:R-:W-:Y:S01]  /*f070*/  HGMMA.64x256x8.F32.TF32 R124, gdesc[UR4], R124, gsb0 ;  /* 0x07e00000047c79f0 */ /* 0x000fe2000800287c */
[----:B------:R-:W-:Y:S01]  /*f080*/  UMOV UR4, URZ ;  /* 0x0000003f00047c82 */ /* 0x000fe20008000000 */
[----:B------:R-:W-:Y:S01]  /*f090*/  UMOV UR5, URZ ;  /* 0x0000003f00057c82 */ /* 0x000fe20008000000 */
[----:B------:R-:W-:Y:S02]  /*f0a0*/  UIADD3.X UR9, UR4, 0x40000040, URZ, UP0, !UPT ;  /* 0x4000004004097890 */ /* 0x000fe400087fe43f */
[----:B------:R-:W-:Y:S02]  /*f0b0*/  UIADD3.X UR11, UR5, 0x40000040, URZ, UP1, !UPT ;  /* 0x40000040050b7890 */ /* 0x000fe40008ffe43f */
[----:B------:R-:W-:Y:S02]  /*f0c0*/  UIADD3.64 UR24, UR8, 0x2, URZ ;  /* 0x0000000208187897 */ /* 0x000fe4000fffe03f */
[----:B------:R-:W-:Y:S02]  /*f0d0*/  UIADD3.64 UR26, UR10, 0x2, URZ ;  /* 0x000000020a1a7897 */ /* 0x000fe4000fffe03f */
[----:B------:R-:W-:-:S02]  /*f0e0*/  UIADD3.64 UR20, UR8, 0x4, URZ ;  /* 0x0000000408147897 */ /* 0x000fc4000fffe03f */
[----:B------:R-:W-:Y:S01]  /*f0f0*/  UIADD3.64 UR22, UR10, 0x4, URZ ;  /* 0x000000040a167897 */ /* 0x000fe2000fffe03f */
[----:B------:R-:W-:Y:S02]  /*f100*/  WARPGROUP.DEPBAR.LE gsb0, 0x0 ;  /* 0x00008000000079c5 */ /* 0x000fe40000010000 */
[----:B------:R-:W-:-:S12]  /*f110*/  WARPGROUP.ARRIVE ;  /* 0x00000000000079c5 */ /* 0x000fd80000000000 */
[----:B------:R-:W-:Y:S03]  /*f120*/  HGMMA.64x256x8.F32.TF32 R124, gdesc[UR8], R124, gsb0 ;  /* 0x07e00000087c79f0 */ /* 0x000fe6000800287c */
[----:B------:R-:W-:Y:S02]  /*f130*/  WARPGROUP.DEPBAR.LE gsb0, 0x0 ;  /* 0x00008000000079c5 */ /* 0x000fe40000010000 */
[----:B------:R-:W-:-:S15]  /*f140*/  WARPGROUP.ARRIVE ;  /* 0x00000000000079c5 */ /* 0x000fde0000000000 */
[----:B------:R-:W-:-:S08]  /*f150*/  NOP ;  /* 0x0000000000007918 */ /* 0x000fd00000000000 */
[----:B------:R-:W-:Y:S03]  /*f160*/  HGMMA.64x256x8.F32.TF32 R124, gdesc[UR24], R124, gsb0 ;  /* 0x07e00000187c79f0 */ /* 0x000fe6000800287c */
[----:B------:R-:W-:Y:S02]  /*f170*/  WARPGROUP.DEPBAR.LE gsb0, 0x0 ;  /* 0x00008000000079c5 */ /* 0x000fe40000010000 */
[----:B------:R-:W-:-:S15]  /*f180*/  WARPGROUP.ARRIVE ;  /* 0x00000000000079c5 */ /* 0x000fde0000000000 */
[----:B------:R-:W-:-:S08]  /*f190*/  NOP ;  /* 0x0000000000007918 */ /* 0x000fd00000000000 */
[----:B------:R-:W-:Y:S03]  /*f1a0*/  HGMMA.64x256x8.F32.TF32 R124, gdesc[UR20], R124, gsb0 ;  /* 0x07e00000147c79f0 */ /* 0x000fe6000800287c */
[----:B------:R-:W-:Y:S02]  /*f1b0*/  WARPGROUP.DEPBAR.LE gsb0, 0x0 ;  /* 0x00008000000079c5 */ /* 0x000fe40000010000 */
[----:B------:R2:W-:Y:S04]  /*f1c0*/  STL.64 [R1+0x400], R124 ;  /* 0x0004007c01007387 */ /* 0x0005e80000100a00 */
        /* <DEDUP_REMOVED lines=63> */
[----:B--2---:R-:W2:Y:S04]  /*f5c0*/  LDL.LU.64 R124, [R1] ;  /* 0x00000000017c7983 */ /* 0x004ea80000300a00 */
[----:B---3--:R-:W3:Y:S04]  /*f5d0*/  LDL.LU.64 R126, [R1+0x8] ;  /* 0x00000800017e7983 */ /* 0x008ee80000300a00 */
[----:B----4-:R-:W4:Y:S04]  /*f5e0*/  LDL.LU.64 R128, [R1+0x10] ;  /* 0x0000100001807983 */ /* 0x010f280000300a00 */
[----:B-1----:R-:W2:Y:S04]  /*f5f0*/  LDL.LU.64 R130, [R1+0x18] ;  /* 0x0000180001827983 */ /* 0x002ea80000300a00 */
[----:B------:R-:W3:Y:S04]  /*f600*/  LDL.LU.64 R132, [R1+0x20] ;  /* 0x0000200001847983 */ /* 0x000ee80000300a00 */
[----:B------:R-:W4:Y:S04]  /*f610*/  LDL.LU.64 R134, [R1+0x28] ;  /* 0x0000280001867983 */ /* 0x000f280000300a00 */
[----:B------:R-:W2:Y:S04]  /*f620*/  LDL.LU.64 R136, [R1+0x30] ;  /* 0x0000300001887983 */ /* 0x000ea80000300a00 */
[----:B------:R-:W3:Y:S04]  /*f630*/  LDL.LU.64 R138, [R1+0x38] ;  /* 0x00003800018a7983 */ /* 0x000ee80000300a00 */
[----:B------:R-:W4:Y:S04]  /*f640*/  LDL.LU.64 R140, [R1+0x40] ;  /* 0x00004000018c7983 */ /* 0x000f280000300a00 */
[----:B------:R-:W2:Y:S04]  /*f650*/  LDL.LU.64 R142, [R1+0x48] ;  /* 0x00004800018e7983 */ /* 0x000ea80000300a00 */
[----:B------:R-:W3:Y:S04]  /*f660*/  LDL.LU.64 R144, [R1+0x50] ;  /* 0x0000500001907983 */ /* 0x000ee80000300a00 */
[----:B------:R-:W4:Y:S04]  /*f670*/  LDL.LU.64 R146, [R1+0x58] ;  /* 0x0000580001927983 */ /* 0x000f280000300a00 */
[----:B------:R-:W2:Y:S04]  /*f680*/  LDL.LU.64 R148, [R1+0x60] ;  /* 0x0000600001947983 */ /* 0x000ea80000300a00 */
[----:B------:R-:W3:Y:S04]  /*f690*/  LDL.LU.64 R150, [R1+0x68] ;  /* 0x0000680001967983 */ /* 0x000ee80000300a00 */
[----:B---3--:R-:W-:Y:S04]  /*f6a0*/  STL.64 [R1+0xcd8], R150 ;  /* 0x000cd89601007387 */ /* 0x008fe80000100a00 */
[----:B--2---:R-:W-:Y:S04]  /*f6b0*/  STL.64 [R1+0xcd0], R148 ;  /* 0x000cd09401007387 */ /* 0x004fe80000100a00 */
[----:B----4-:R-:W-:Y:S04]  /*f6c0*/  STL.64 [R1+0xcc8], R146 ;  /* 0x000cc89201007387 */ /* 0x010fe80000100a00 */
        /* <DEDUP_REMOVED lines=61> */
[----:B-1----:R-:W2:Y:S04]  /*faa0*/  LDL.LU.64 R24, [R1+0x200] ;  /* 0x0002000001187983 */ /* 0x002ea80000300a00 */
        /* <DEDUP_REMOVED lines=63> */
[----:B------:R-:W-:-:S02]  /*fea0*/  UIADD3.64 UR4, UR8, 0x1fe, URZ ;  /* 0x000001fe08047897 */ /* 0x000fc4000fffe03f */
[----:B------:R-:W-:Y:S01]  /*feb0*/  UIADD3.64 UR28, UR8, 0x200, URZ ;  /* 0x00000200081c7897 */ /* 0x000fe2000fffe03f */
[----:B------:R-:W3:Y:S01]  /*fec0*/  LDL.LU.64 R152, [R1+0x70] ;  /* 0x0000700001987983 */ /* 0x000ee20000300a00 */
[----:B------:R-:W-:Y:S01]  /*fed0*/  UMOV UR30, UR10 ;  /* 0x0000000a001e7c82 */ /* 0x000fe20008000000 */
[----:B------:R-:W-:Y:S01]  /*fee0*/  UMOV UR31, UR11 ;  /* 0x0000000b001f7c82 */ /* 0x000fe20008000000 */
[----:B------:R-:W-:Y:S01]  /*fef0*/  UIADD3.64 UR24, UR8, 0x202, URZ ;  /* 0x0000020208187897 */ /* 0x000fe2000fffe03f */
[----:B------:R-:W3:Y:S01]  /*ff00*/  LDL.LU.64 R154, [R1+0x78] ;  /* 0x00007800019a7983 */ /* 0x000ee20000300a00 */
[----:B------:R-:W-:-:S03]  /*ff10*/  UIADD3.64 UR20, UR8, 0x204, URZ ;  /* 0x0000020408147897 */ /* 0x000fc6000fffe03f */
[----:B------:R-:W3:Y:S04]  /*ff20*/  LDL.LU.64 R156, [R1+0x80] ;  /* 0x00008000019c7983 */ /* 0x000ee80000300a00 */
        /* <DEDUP_REMOVED lines=46> */
[----:B------:R-:W3:Y:S01]  /*10210*/  LDL.LU.64 R250, [R1+0x1f8] ;  /* 0x0001f80001fa7983 */ /* 0x000ee20000300a00 */
[----:B--2---:R-:W-:-:S06]  /*10220*/  WARPGROUP.ARRIVE ;  /* 0x00000000000079c5 */ /* 0x004fcc0000000000 */
        /* <DEDUP_REMOVED lines=78> */
[----:B-1----:R-:W3:Y:S04]  /*10710*/  LDL.LU.64 R150, [R1+0xcd8] ;  /* 0x000cd80001967983 */ /* 0x002ee80000300a00 */
        /* <DEDUP_REMOVED lines=13> */
[----:B------:R-:W-:-:S02]  /*107f0*/  UIADD3.64 UR4, UR8, 0x3fe, URZ ;  /* 0x000003fe08047897 */ /* 0x000fc4000fffe03f */
[----:B------:R-:W-:Y:S01]  /*10800*/  UIADD3.64 UR28, UR8, 0x400, URZ ;  /* 0x00000400081c7897 */ /* 0x000fe2000fffe03f */
[----:B------:R-:W2:Y:S01]  /*10810*/  LDL.LU.64 R122, [R1+0xc68] ;  /* 0x000c6800017a7983 */ /* 0x000ea20000300a00 */
[----:B------:R-:W-:Y:S01]  /*10820*/  UMOV UR30, UR10 ;  /* 0x0000000a001e7c82 */ /* 0x000fe20008000000 */
[----:B------:R-:W-:Y:S01]  /*10830*/  UMOV UR31, UR11 ;  /* 0x0000000b001f7c82 */ /* 0x000fe20008000000 */
[----:B------:R-:W-:Y:S01]  /*10840*/  UIADD3.64 UR24, UR8, 0x402, URZ ;  /* 0x0000040208187897 */ /* 0x000fe2000fffe03f */
[----:B------:R-:W2:Y:S01]  /*10850*/  LDL.LU.64 R120, [R1+0xc60] ;  /* 0x000c600001787983 */ /* 0x000ea20000300a00 */
[----:B------:R-:W-:-:S03]  /*10860*/  UIADD3.64 UR20, UR8, 0x404, URZ ;  /* 0x0000040408147897 */ /* 0x000fc6000fffe03f */
        /* <DEDUP_REMOVED lines=48> */
[----:B------:R-:W4:Y:S01]  /*10b70*/  LDL R8, [R1+0x870] ;  /* 0x0008700001087983 */ /* 0x000f220000100800 */
[----:B---3--:R-:W-:-:S06]  /*10b80*/  WARPGROUP.ARRIVE ;  /* 0x00000000000079c5 */ /* 0x008fcc0000000000 */
        /* <DEDUP_REMOVED lines=14> */
[----:B------:R-:W-:Y:S04]  /*10c70*/  STL.64 [R1], R124 ;  /* 0x0000007c01007387 */ /* 0x000fe80000100a00 */
        /* <DEDUP_REMOVED lines=129> */
[----:B------:R-:W3:Y:S04]  /*11490*/  LDL R10, [R1+0x654] ;  /* 0x00065400010a7983 */ /* 0x000ee80000100800 */
[----:B------:R-:W3:Y:S01]  /*114a0*/  LDL R9, [R1+0x658] ;  /* 0x0006580001097983 */ /* 0x000ee20000100800 */
[----:B------:R-:W-:Y:S01]  /*114b0*/  UIADD3 UR14, UR14, 0x1, URZ ;  /* 0x000000010e0e7890 */ /* 0x000fe2000fffe03f */
[----:B------:R-:W-:Y:S02]  /*114c0*/  ISETP.GT.AND P1, PT, R7, RZ, PT ;  /* 0x000000ff0700720c */ /* 0x000fe40003f24270 */
[----:B----4-:R-:W-:Y:S01]  /*114d0*/  ISETP.GE.AND P0, PT, R15, R8, PT ;  /* 0x000000080f00720c */ /* 0x010fe20003f06270 */
[----:B------:R-:W-:Y:S01]  /*114e0*/  UISETP.GT.AND UP0, UPT, UR14, 0x2, UPT ;  /* 0x000000020e00788c */ /* 0x000fe2000bf04270 */
[----:B------:R-:W-:Y:S01]  /*114f0*/  SEL R8, RZ, 0x4, !P1 ;  /* 0x00000004ff087807 */ /* 0x000fe20004800000 */
[----:B------:R-:W4:Y:S02]  /*11500*/  LDL R11, [R1+0x650] ;  /* 0x00065000010b7983 */ /* 0x000f240000100800 */
[----:B------:R-:W-:Y:S01]  /*11510*/  USEL UR14, UR14, URZ, !UP0 ;  /* 0x0000003f0e0e7287 */ /* 0x000fe2000c000000 */
[----:B------:R-:W-:Y:S01]  /*11520*/  SEL R8, R8, RZ, !P0 ;  /* 0x000000ff08087207 */ /* 0x000fe20004000000 */
[----:B------:R-:W4:Y:S03]  /*11530*/  LDL R14, [R1+0x67c] ;  /* 0x00067c00010e7983 */ /* 0x000f260000100800 */
[----:B------:R-:W-:Y:S01]  /*11540*/  ISETP.NE.U32.AND P2, PT, R8, RZ, PT ;  /* 0x000000ff0800720c */ /* 0x000fe20003f45070 */
[----:B--2---:R-:W-:Y:S01]  /*11550*/  WARPGROUP.ARRIVE ;  /* 0x00000000000079c5 */ /* 0x004fe20000000000 */
[----:B---3--:R-:W-:-:S05]  /*11560*/  IADD3 R12, P1, R2, R10, RZ ;  /* 0x0000000a020c7210 */ /* 0x008fca0007f3e0ff */
[----:B------:R-:W-:Y:S01]  /*11570*/  HGMMA.64x256x8.F32.TF32 R24, gdesc[UR4], R24, gsb0 ;  /* 0x07e00000041879f0 */ /* 0x000fe20008002818 */
[----:B------:R-:W-:Y:S01]  /*11580*/  UIADD3.64 UR4, UR8, 0x600, URZ ;  /* 0x0000060008047897 */ /* 0x000fe2000fffe03f */
[----:B------:R-:W2:Y:S01]  /*11590*/  LDL R10, [R1+0x684] ;  /* 0x00068400010a7983 */ /* 0x000ea20000100800 */
[----:B------:R-:W-:Y:S01]  /*115a0*/  UMOV UR6, UR10 ;  /* 0x0000000a00067c82 */ /* 0x000fe20008000000 */
[----:B------:R-:W-:Y:S01]  /*115b0*/  UMOV UR7, UR11 ;  /* 0x0000000b00077c82 */ /* 0x000fe20008000000 */
[----:B------:R-:W-:Y:S01]  /*115c0*/  UIADD3.64 UR8, UR8, 0x604, URZ ;  /* 0x0000060408087897 */ /* 0x000fe2000fffe03f */
[----:B------:R-:W-:Y:S01]  /*115d0*/  IMAD.X R13, R0, 0x1, R9, P1 ;  /* 0x00000001000d7824 */ /* 0x000fe200008e0609 */
[----:B------:R-:W-:Y:S02]  /*115e0*/  WARPGROUP.DEPBAR.LE gsb0, 0x0 ;  /* 0x00008000000079c5 */ /* 0x000fe40000010000 */
[----:B------:R-:W-:Y:S01]  /*115f0*/  WARPGROUP.ARRIVE ;  /* 0x00000000000079c5 */ /* 0x000fe20000000000 */
[----:B------:R-:W-:Y:S01]  /*11600*/  UMOV UR10, UR22 ;  /* 0x00000016000a7c82 */ /* 0x000fe20008000000 */
[----:B------:R-:W-:Y:S01]  /*11610*/  UMOV UR11, UR23 ;  /* 0x00000017000b7c82 */ /* 0x000fe20008000000 */
[----:B------:R-:W3:-:S15]  /*11620*/  LDL R9, [R1+0x65c] ;  /* 0x00065c0001097983 */ /* 0x000ede0000100800 */
[----:B------:R-:W-:-:S01]  /*11630*/  NOP ;  /* 0x0000000000007918 */ /* 0x000fc20000000000 */
[----:B------:R-:W-:Y:S01]  /*11640*/  HGMMA.64x256x8.F32.TF32 R24, gdesc[UR4], R24, gsb0 ;  /* 0x07e00000041879f0 */ /* 0x000fe20008002818 */
[----:B------:R-:W-:Y:S02]  /*11650*/  ULEA UR4, UR14, UR12, 0xf ;  /* 0x0000000c0e047291 */ /* 0x000fe4000f8e783f */
[----:B------:R-:W-:Y:S02]  /*11660*/  WARPGROUP.DEPBAR.LE gsb0, 0x0 ;  /* 0x00008000000079c5 */ /* 0x000fe40000010000 */
[----:B------:R-:W-:-:S15]  /*11670*/  WARPGROUP.ARRIVE ;  /* 0x00000000000079c5 */ /* 0x000fde0000000000 */
[----:B------:R-:W-:-:S08]  /*11680*/  NOP ;  /* 0x0000000000007918 */ /* 0x000fd00000000000 */
[----:B------:R-:W-:Y:S01]  /*11690*/  HGMMA.64x256x8.F32.TF32 R24, gdesc[UR24], R24, gsb0 ;  /* 0x07e00000181879f0 */ /* 0x000fe20008002818 */
[----:B------:R-:W-:Y:S01]  /*116a0*/  VIADD R8, R16, UR4 ;  /* 0x0000000410087c36 */ /* 0x000fe20008000000 */
[----:B------:R1:W-:Y:S04]  /*116b0*/  STL [R1+0x89c], R16 ;  /* 0x00089c1001007387 */ /* 0x0003e80000100800 */
[----:B-1----:R-:W2:Y:S01]  /*116c0*/  LDL R16, [R1+0x688] ;  /* 0x0006880001107983 */ /* 0x002ea20000100800 */
[----:B------:R-:W-:Y:S02]  /*116d0*/  WARPGROUP.DEPBAR.LE gsb0, 0x0 ;  /* 0x00008000000079c5 */ /* 0x000fe40000010000 */
[----:B------:R-:W-:-:S15]  /*116e0*/  WARPGROUP.ARRIVE ;  /* 0x00000000000079c5 */ /* 0x000fde0000000000 */
[----:B------:R-:W-:-:S04]  /*116f0*/  NOP ;  /* 0x0000000000007918 */ /* 0x000fc80000000000 */
[----:B------:R-:W-:Y:S03]  /*11700*/  HGMMA.64x256x8.F32.TF32 R24, gdesc[UR8], R24, gsb0 ;  /* 0x07e00000081879f0 */ /* 0x000fe60008002818 */
[----:B------:R-:W-:Y:S02]  /*11710*/  WARPGROUP.DEPBAR.LE gsb0, 0x0 ;  /* 0x00008000000079c5 */ /* 0x000fe40000010000 */
[----:B------:R1:W-:Y:S01]  /*11720*/  STL [R1+0x8dc], R137 ;  /* 0x0008dc8901007387 */ /* 0x0003e20000100800 */
[----:B------:R-:W-:Y:S06]  /*11730*/  BAR.SYNC.DEFER_BLOCKING 0x0 ;  /* 0x0000000000007b1d */ /* 0x000fec0000010000 */
[----:B-1----:R-:W2:Y:S04]  /*11740*/  LDL R137, [R1+0x680] ;  /* 0x0006800001897983 */ /* 0x002ea80000100800 */
[----:B------:R1:W-:Y:S04]  /*11750*/  STL [R1+0x8d8], R138 ;  /* 0x0008d88a01007387 */ /* 0x0003e80000100800 */
[----:B-1----:R-:W2:Y:S04]  /*11760*/  LDL R138, [R1+0x68c] ;  /* 0x00068c00018a7983 */ /* 0x002ea80000100800 */
[----:B------:R1:W-:Y:S01]  /*11770*/  STL [R1+0x8d4], R139 ;  /* 0x0008d48b01007387 */ /* 0x0003e20000100800 */
[----:B------:R-:W-:-:S03]  /*11780*/  ISETP.GT.AND P1, PT, R7, 0x1, PT ;  /* 0x000000010700780c */ /* 0x000fc60003f24270 */
[----:B------:R-:W-:Y:S01]  /*11790*/  @!PT LDS RZ, [RZ] ;  /* 0x00000000fffff984 */ /* 0x000fe20000000800 */
[----:B------:R-:W-:Y:S01]  /*117a0*/  @!PT LDS RZ, [RZ] ;  /* 0x00000000fffff984 */ /* 0x000fe20000000800 */
[----:B------:R-:W-:Y:S01]  /*117b0*/  @!PT LDS RZ, [RZ] ;  /* 0x00000000fffff984 */ /* 0x000fe20000000800 */
[----:B------:R4:W-:Y:S04]  /*117c0*/  LDGSTS.E [R8], desc[UR16][R12.64], P2 ;  /* 0x000000000c087fae */ /* 0x0009e80009121850 */
[----:B-1----:R-:W2:Y:S04]  /*117d0*/  LDL R139, [R1+0x690] ;  /* 0x00069000018b7983 */ /* 0x002ea80000100800 */
[----:B------:R1:W-:Y:S04]  /*117e0*/  STL [R1+0x8d0], R140 ;  /* 0x0008d08c01007387 */ /* 0x0003e80000100800 */
[----:B-1----:R-:W2:Y:S04]  /*117f0*/  LDL R140, [R1+0x674] ;  /* 0x00067400018c7983 */ /* 0x002ea80000100800 */
[----:B------:R1:W-:Y:S04]  /*11800*/  STL [R1+0x8cc], R141 ;  /* 0x0008cc8d01007387 */ /* 0x0003e80000100800 */
[----:B-1----:R-:W2:Y:S04]  /*11810*/  LDL R141, [R1+0x678] ;  /* 0x00067800018d7983 */ /* 0x002ea80000100800 */
[----:B------:R1:W-:Y:S04]  /*11820*/  STL [R1+0x8c8], R142 ;  /* 0x0008c88e01007387 */ /* 0x0003e80000100800 */
[----:B-1----:R-:W2:Y:S04]  /*11830*/  LDL R142, [R1+0x66c] ;  /* 0x00066c00018e7983 */ /* 0x002ea80000100800 */
[----:B------:R1:W-:Y:S04]  /*11840*/  STL [R1+0x8c4], R143 ;  /* 0x0008c48f01007387 */ /* 0x0003e80000100800 */
[----:B-1----:R-:W2:Y:S01]  /*11850*/  LDL R143, [R1+0x670] ;  /* 0x00067000018f7983 */ /* 0x002ea20000100800 */
[----:B----4-:R-:W-:-:S03]  /*11860*/  SEL R12, RZ, 0x4, !P1 ;  /* 0x00000004ff0c7807 */ /* 0x010fc60004800000 */
[----:B------:R1:W-:Y:S01]  /*11870*/  STL [R1+0x8c0], R144 ;  /* 0x0008c09001007387 */ /* 0x0003e20000100800 */
[----:B------:R-:W-:-:S03]  /*11880*/  SEL R12, R12, RZ, !P0 ;  /* 0x000000ff0c0c7207 */ /* 0x000fc60004000000 */
[----:B------:R-:W-:Y:S04]  /*11890*/  STL [R1+0x8bc], R145 ;  /* 0x0008bc9101007387 */ /* 0x000fe80000100800 */
[----:B------:R-:W-:Y:S01]  /*118a0*/  STL [R1+0x8b4], R146 ;  /* 0x0008b49201007387 */ /* 0x000fe20000100800 */
[----:B------:R-:W-:-:S03]  /*118b0*/  ISETP.NE.U32.AND P1, PT, R12, RZ, PT ;  /* 0x000000ff0c00720c */ /* 0x000fc60003f25070 */
[----:B------:R-:W-:Y:S01]  /*118c0*/  STL [R1+0x8b0], R147 ;  /* 0x0008b09301007387 */ /* 0x000fe20000100800 */
[----:B------:R-:W-:-:S03]  /*118d0*/  IADD3 R12, P3, R2, R11, RZ ;  /* 0x0000000b020c7210 */ /* 0x000fc60007f7e0ff */
[----:B------:R4:W-:Y:S04]  /*118e0*/  STL [R1+0x8ac], R148 ;  /* 0x0008ac9401007387 */ /* 0x0009e80000100800 */
[----:B------:R-:W-:Y:S04]  /*118f0*/  STL [R1+0x8a8], R149 ;  /* 0x0008a89501007387 */ /* 0x000fe80000100800 */
[----:B------:R-:W-:Y:S04]  /*11900*/  STL [R1+0x8a4], R150 ;  /* 0x0008a49601007387 */ /* 0x000fe80000100800 */
[----:B------:R4:W-:Y:S04]  /*11910*/  STL [R1+0x8a0], R151 ;  /* 0x0008a09701007387 */ /* 0x0009e80000100800 */
[----:B------:R-:W4:Y:S01]  /*11920*/  LDL R11, [R1+0x698] ;  /* 0x00069800010b7983 */ /* 0x000f220000100800 */
[----:B---3--:R-:W-:-:S03]  /*11930*/  IMAD.X R13, R0, 0x1, R9, P3 ;  /* 0x00000001000d7824 */ /* 0x008fc600018e0609 */
[----:B------:R-:W3:Y:S04]  /*11940*/  LDL R9, [R1+0x694] ;  /* 0x0006940001097983 */ /* 0x000ee80000100800 */
[----:B------:R2:W-:Y:S04]  /*11950*/  LDGSTS.E [R8+0x4000], desc[UR16][R12.64], P2 ;  /* 0x040000000c087fae */ /* 0x0005e80009121850 */
[----:B-1----:R-:W3:Y:S01]  /*11960*/  LDL R144, [R1+0x824] ;  /* 0x0008240001907983 */ /* 0x002ee20000100800 */
[----:B--2---:R-:W-:-:S03]  /*11970*/  IADD3 R12, P2, R2, R143, RZ ;  /* 0x0000008f020c7210 */ /* 0x004fc60007f5e0ff */
[----:B------:R-:W2:Y:S02]  /*11980*/  LDL R143, [R1+0x6b0] ;  /* 0x0006b000018f7983 */ /* 0x000ea40000100800 */
[----:B------:R-:W-:Y:S01]  /*11990*/  IMAD.X R13, R0, 0x1, R142, P2 ;  /* 0x00000001000d7824 */ /* 0x000fe200010e068e */
[----:B------:R-:W-:Y:S01]  /*119a0*/  ISETP.GT.AND P2, PT, R7, 0x2, PT ;  /* 0x000000020700780c */ /* 0x000fe20003f44270 */
[----:B------:R-:W2:Y:S04]  /*119b0*/  LDL R142, [R1+0x6ac] ;  /* 0x0006ac00018e7983 */ /* 0x000ea80000100800 */
[----:B------:R1:W-:Y:S02]  /*119c0*/  LDGSTS.E [R8+0x4], desc[UR16][R12.64], P1 ;  /* 0x000040000c087fae */ /* 0x0003e40008921850 */
[----:B-1----:R-:W-:-:S04]  /*119d0*/  SEL R12, RZ, 0x4, !P2 ;  /* 0x00000004ff0c7807 */ /* 0x002fc80005000000 */
[----:B------:R-:W-:-:S04]  /*119e0*/  SEL R12, R12, RZ, !P0 ;  /* 0x000000ff0c0c7207 */ /* 0x000fc80004000000 */
[----:B------:R-:W-:Y:S02]  /*119f0*/  ISETP.NE.U32.AND P2, PT, R12, RZ, PT ;  /* 0x000000ff0c00720c */ /* 0x000fe40003f45070 */
[----:B------:R-:W-:Y:S02]  /*11a00*/  IADD3 R12, P3, R2, R141, RZ ;  /* 0x0000008d020c7210 */ /* 0x000fe40007f7e0ff */
[----:B------:R-:W2:Y:S03]  /*11a10*/  LDL R141, [R1+0x6b8] ;  /* 0x0006b800018d7983 */ /* 0x000ea60000100800 */
[----:B------:R-:W-:Y:S02]  /*11a20*/  IMAD.X R13, R0, 0x1, R140, P3 ;  /* 0x00000001000d7824 */ /* 0x000fe400018e068c */
[----:B------:R-:W2:Y:S04]  /*11a30*/  LDL R140, [R1+0x6b4] ;  /* 0x0006b400018c7983 */ /* 0x000ea80000100800 */
[----:B------:R1:W-:Y:S02]  /*11a40*/  LDGSTS.E [R8+0x4004], desc[UR16][R12.64], P1 ;  /* 0x040040000c087fae */ /* 0x0003e40008921850 */
[----:B-1----:R-:W-:-:S02]  /*11a50*/  IADD3 R12, P1, R2, R137, RZ ;  /* 0x00000089020c7210 */ /* 0x002fc40007f3e0ff */
[----:B------:R-:W2:Y:S03]  /*11a60*/  LDL R137, [R1+0x6a0] ;  /* 0x0006a00001897983 */ /* 0x000ea60000100800 */
[----:B------:R-:W-:Y:S02]  /*11a70*/  IMAD.X R13, R0, 0x1, R14, P1 ;  /* 0x00000001000d7824 */ /* 0x000fe400008e060e */
[----:B------:R-:W2:Y:S01]  /*11a80*/  LDL R14, [R1+0x69c] ;  /* 0x00069c00010e7983 */ /* 0x000ea20000100800 */
[----:B------:R-:W-:-:S03]  /*11a90*/  ISETP.GT.AND P1, PT, R7, 0x3, PT ;  /* 0x000000030700780c */ /* 0x000fc60003f24270 */
        /* <DEDUP_REMOVED lines=9> */
[----:B-1----:R-:W-:-:S05]  /*11b30*/  IADD3 R12, P2, R2, R139, RZ ;  /* 0x0000008b020c7210 */ /* 0x002fca0007f5e0ff */
[----:B------:R-:W-:Y:S02]  /*11b40*/  IMAD.X R13, R0, 0x1, R138, P2 ;  /* 0x00000001000d7824 */ /* 0x000fe400010e068a */
[----:B------:R-:W2:Y:S04]  /*11b50*/  LDL R138, [R1+0x6c0] ;  /* 0x0006c000018a7983 */ /* 0x000ea80000100800 */
[----:B------:R4:W-:Y:S02]  /*11b60*/  LDGSTS.E [R8+0xc], desc[UR16][R12.64], P1 ;  /* 0x0000c0000c087fae */ /* 0x0009e40008921850 */
[----:B----4-:R-:W-:Y:S02]  /*11b70*/  IADD3 R12, P2, R2, R11, RZ ;  /* 0x0000000b020c7210 */ /* 0x010fe40007f5e0ff */
[----:B------:R-:W4:Y:S03]  /*11b80*/  LDL R11, [R1+0x6bc] ;  /* 0x0006bc00010b7983 */ /* 0x000f260000100800 */
[----:B---3--:R-:W-:-:S05]  /*11b90*/  IMAD.X R13, R0, 0x1, R9, P2 ;  /* 0x00000001000d7824 */ /* 0x008fca00010e0609 */
[----:B------:R1:W-:Y:S01]  /*11ba0*/  LDGSTS.E [R8+0x400c], desc[UR16][R12.64], P1 ;  /* 0x0400c0000c087fae */ /* 0x0003e20008921850 */
[----:B------:R-:W-:-:S04]  /*11bb0*/  ISETP.GT.AND P1, PT, R7, 0x4, PT ;  /* 0x000000040700780c */ /* 0x000fc80003f24270 */
[----:B-1----:R-:W-:Y:S01]  /*11bc0*/  SEL R8, RZ, 0x4, !P1 ;  /* 0x00000004ff087807 */ /* 0x002fe20004800000 */
[----:B------:R-:W1:Y:S03]  /*11bd0*/  S2R R139, SR_TID.X ;  /* 0x00000000008b7919 */ /* 0x000e660000002100 */
[----:B------:R-:W-:-:S04]  /*11be0*/  SEL R8, R8, RZ, !P0 ;  /* 0x000000ff08087207 */ /* 0x000fc80004000000 */
[----:B------:R-:W-:Y:S01]  /*11bf0*/  ISETP.NE.U32.AND P2, PT, R8, RZ, PT ;  /* 0x000000ff0800720c */ /* 0x000fe20003f45070 */
[C---:B-1----:R-:W-:Y:S01]  /*11c00*/  IMAD.SHL.U32 R9, R139.reuse, 0x10, RZ ;  /* 0x000000108b097824 */ /* 0x042fe200078e00ff */
[----:B------:R-:W-:Y:S02]  /*11c10*/  LOP3.LUT R139, R139, 0x7f, RZ, 0xc0, !PT ;  /* 0x0000007f8b8b7812 */ /* 0x000fe400078ec0ff */
[----:B--2---:R-:W-:Y:S02]  /*11c20*/  IADD3 R12, P1, R2, R137, RZ ;  /* 0x00000089020c7210 */ /* 0x004fe40007f3e0ff */
[----:B------:R-:W-:Y:S01]  /*11c30*/  LOP3.LUT R9, R9, 0x70, RZ, 0xc0, !PT ;  /* 0x0000007009097812 */ /* 0x000fe200078ec0ff */
[----:B------:R-:W2:Y:S02]  /*11c40*/  LDL R137, [R1+0x6cc] ;  /* 0x0006cc0001897983 */ /* 0x000ea40000100800 */
[----:B------:R-:W-:Y:S02]  /*11c50*/  IMAD.X R13, R0, 0x1, R14, P1 ;  /* 0x00000001000d7824 */ /* 0x000fe400008e060e */
[----:B------:R-:W3:Y:S01]  /*11c60*/  LDL R14, [R1+0x6c8] ;  /* 0x0006c800010e7983 */ /* 0x000ee20000100800 */
[----:B------:R-:W-:Y:S01]  /*11c70*/  IMAD R9, R139, 0x80, R9 ;  /* 0x000000808b097824 */ /* 0x000fe200078e0209 */
[----:B------:R-:W-:-:S02]  /*11c80*/  ISETP.GT.AND P1, PT, R7, 0x5, PT ;  /* 0x000000050700780c */ /* 0x000fc40003f24270 */
[----:B------:R-:W2:Y:S02]  /*11c90*/  LDL R139, [R1+0x6d0] ;  /* 0x0006d000018b7983 */ /* 0x000ea40000100800 */
[----:B------:R-:W-:-:S05]  /*11ca0*/  LOP3.LUT R9, R9, 0x10, RZ, 0x3c, !PT ;  /* 0x0000001009097812 */ /* 0x000fca00078e3cff */
[----:B------:R-:W-:Y:S02]  /*11cb0*/  VIADD R8, R9, UR4 ;  /* 0x0000000409087c36 */ /* 0x000fe40008000000 */
[----:B------:R-:W2:Y:S04]  /*11cc0*/  LDL R9, [R1+0x6c4] ;  /* 0x0006c40001097983 */ /* 0x000ea80000100800 */
[----:B------:R1:W-:Y:S02]  /*11cd0*/  LDGSTS.E [R8], desc[UR16][R12.64], P2 ;  /* 0x000000000c087fae */ /* 0x0003e40009121850 */
        /* <DEDUP_REMOVED lines=24> */
[----:B----4-:R-:W-:Y:S02]  /*11e60*/  IMAD.X R13, R0, 0x1, R11, P1 ;  /* 0x00000001000d7824 */ /* 0x010fe400008e060b */
[----:B------:R-:W4:Y:S01]  /*11e70*/  LDL R11, [R1+0x6dc] ;  /* 0x0006dc00010b7983 */ /* 0x000f220000100800 */
[----:B------:R-:W-:-:S03]  /*11e80*/  ISETP.GT.AND P1, PT, R7, 0x7, PT ;  /* 0x000000070700780c */ /* 0x000fc60003f24270 */
[----:B------:R1:W-:Y:S02]  /*11e90*/  LDGSTS.E [R8+0x8], desc[UR16][R12.64], P2 ;  /* 0x000080000c087fae */ /* 0x0003e40009121850 */
[----:B-1----:R-:W-:-:S04]  /*11ea0*/  SEL R12, RZ, 0x4, !P1 ;  /* 0x00000004ff0c7807 */ /* 0x002fc80004800000 */
[----:B------:R-:W-:-:S04]  /*11eb0*/  SEL R12, R12, RZ, !P0 ;  /* 0x000000ff0c0c7207 */ /* 0x000fc80004000000 */
[----:B------:R-:W-:Y:S02]  /*11ec0*/  ISETP.NE.U32.AND P1, PT, R12, RZ, PT ;  /* 0x000000ff0c00720c */ /* 0x000fe40003f25070 */
[----:B---3--:R-:W-:Y:S02]  /*11ed0*/  IADD3 R12, P3, R2, R14, RZ ;  /* 0x0000000e020c7210 */ /* 0x008fe40007f7e0ff */
[----:B------:R-:W3:Y:S03]  /*11ee0*/  LDL R14, [R1+0x6e8] ;  /* 0x0006e800010e7983 */ /* 0x000ee60000100800 */
[----:B--2---:R-:W-:Y:S02]  /*11ef0*/  IMAD.X R13, R0, 0x1, R9, P3 ;  /* 0x00000001000d7824 */ /* 0x004fe400018e0609 */
[----:B------:R-:W2:Y:S04]  /*11f00*/  LDL R9, [R1+0x6e4] ;  /* 0x0006e40001097983 */ /* 0x000ea80000100800 */
[----:B------:R1:W-:Y:S02]  /*11f10*/  LDGSTS.E [R8+0x4008], desc[UR16][R12.64], P2 ;  /* 0x040080000c087fae */ /* 0x0003e40009121850 */
[----:B-1----:R-:W-:-:S02]  /*11f20*/  IADD3 R12, P2, R2, R139, RZ ;  /* 0x0000008b020c7210 */ /* 0x002fc40007f5e0ff */
[----:B------:R-:W1:Y:S03]  /*11f30*/  S2R R139, SR_TID.X ;  /* 0x00000000008b7919 */ /* 0x000e660000002100 */
[----:B------:R-:W-:Y:S02]  /*11f40*/  IMAD.X R13, R0, 0x1, R137, P2 ;  /* 0x00000001000d7824 */ /* 0x000fe400010e0689 */
[----:B------:R-:W2:Y:S04]  /*11f50*/  LDL R137, [R1+0x700] ;  /* 0x0007000001897983 */ /* 0x000ea80000100800 */
[----:B------:R1:W-:Y:S02]  /*11f60*/  LDGSTS.E [R8+0xc], desc[UR16][R12.64], P1 ;  /* 0x0000c0000c087fae */ /* 0x0003e40008921850 */
[----:B-1----:R-:W-:-:S02]  /*11f70*/  IADD3 R12, P2, R2, R16, RZ ;  /* 0x00000010020c7210 */ /* 0x002fc40007f5e0ff */
[----:B------:R-:W2:Y:S03]  /*11f80*/  LDL R16, [R1+0x6fc] ;  /* 0x0006fc0001107983 */ /* 0x000ea60000100800 */
[----:B------:R-:W-:-:S05]  /*11f90*/  IMAD.X R13, R0, 0x1, R10, P2 ;  /* 0x00000001000d7824 */ /* 0x000fca00010e060a */
[----:B------:R1:W-:Y:S01]  /*11fa0*/  LDGSTS.E [R8+0x400c], desc[UR16][R12.64], P1 ;  /* 0x0400c0000c087fae */ /* 0x0003e20008921850 */
[----:B------:R-:W-:Y:S01]  /*11fb0*/  IMAD.SHL.U32 R10, R139, 0x10, RZ ;  /* 0x000000108b0a7824 */ /* 0x000fe200078e00ff */
[----:B------:R-:W-:Y:S02]  /*11fc0*/  ISETP.GT.AND P1, PT, R7, 0x8, PT ;  /* 0x000000080700780c */ /* 0x000fe40003f24270 */
[----:B------:R-:W-:Y:S02]  /*11fd0*/  LOP3.LUT R139, R139, 0x7f, RZ, 0xc0, !PT ;  /* 0x0000007f8b8b7812 */ /* 0x000fe400078ec0ff */
[----:B------:R-:W-:-:S05]  /*11fe0*/  LOP3.LUT R10, R10, 0x70, RZ, 0xc0, !PT ;  /* 0x000000700a0a7812 */ /* 0x000fca00078ec0ff */
[----:B------:R-:W-:Y:S01]  /*11ff0*/  IMAD R10, R139, 0x80, R10 ;  /* 0x000000808b0a7824 */ /* 0x000fe200078e020a */
[----:B-1----:R-:W-:Y:S01]  /*12000*/  SEL R8, RZ, 0x4, !P1 ;  /* 0x00000004ff087807 */ /* 0x002fe20004800000 */
[----:B------:R-:W2:Y:S03]  /*12010*/  LDL R139, [R1+0x710] ;  /* 0x00071000018b7983 */ /* 0x000ea60000100800 */
[----:B------:R-:W-:Y:S02]  /*12020*/  SEL R8, R8, RZ, !P0 ;  /* 0x000000ff08087207 */ /* 0x000fe40004000000 */
[----:B------:R-:W-:Y:S02]  /*12030*/  LOP3.LUT R10, R10, 0x20, RZ, 0x3c, !PT ;  /* 0x000000200a0a7812 */ /* 0x000fe400078e3cff */
[----:B------:R-:W-:-:S03]  /*12040*/  ISETP.NE.U32.AND P2, PT, R8, RZ, PT ;  /* 0x000000ff0800720c */ /* 0x000fc60003f45070 */
[----:B------:R-:W-:Y:S02]  /*12050*/  VIADD R8, R10, UR4 ;  /* 0x000000040a087c36 */ /* 0x000fe40008000000 */
[----:B------:R-:W2:Y:S01]  /*12060*/  LDL R10, [R1+0x704] ;  /* 0x00070400010a7983 */ /* 0x000ea20000100800 */
[----:B------:R-:W-:-:S03]  /*12070*/  IADD3 R12, P1, R2, R138, RZ ;  /* 0x0000008a020c7210 */ /* 0x000fc60007f3e0ff */
[----:B------:R-:W2:Y:S02]  /*12080*/  LDL R138, [R1+0x70c] ;  /* 0x00070c00018a7983 */ /* 0x000ea40000100800 */
[----:B----4-:R-:W-:Y:S02]  /*12090*/  IMAD.X R13, R0, 0x1, R11, P1 ;  /* 0x00000001000d7824 */ /* 0x010fe400008e060b */
[----:B------:R-:W4:Y:S01]  /*120a0*/  LDL R11, [R1+0x708] ;  /* 0x00070800010b7983 */ /* 0x000f220000100800 */
[----:B------:R-:W-:-:S03]  /*120b0*/  ISETP.GT.AND P1, PT, R7, 0x9, PT ;  /* 0x000000090700780c */ /* 0x000fc60003f24270 */
[----:B------:R1:W-:Y:S02]  /*120c0*/  LDGSTS.E [R8], desc[UR16][R12.64], P2 ;  /* 0x000000000c087fae */ /* 0x0003e40009121850 */
        /* <DEDUP_REMOVED lines=31> */
[----:B----4-:R-:W-:Y:S02]  /*122c0*/  IADD3 R12, P3, R2, R11, RZ ;  /* 0x0000000b020c7210 */ /* 0x010fe40007f7e0ff */
[----:B------:R-:W4:Y:S03]  /*122d0*/  LDL R11, [R1+0x728] ;  /* 0x00072800010b7983 */ /* 0x000f260000100800 */
[----:B------:R-:W-:Y:S02]  /*122e0*/  IMAD.X R13, R0, 0x1, R10, P3 ;  /* 0x00000001000d7824 */ /* 0x000fe400018e060a */
[----:B------:R-:W4:Y:S04]  /*122f0*/  LDL R10, [R1+0x724] ;  /* 0x00072400010a7983 */ /* 0x000f280000100800 */
[----:B------:R1:W-:Y:S02]  /*12300*/  LDGSTS.E [R8+0x4008], desc[UR16][R12.64], P2 ;  /* 0x040080000c087fae */ /* 0x0003e40009121850 */
[----:B-1----:R-:W-:-:S05]  /*12310*/  IADD3 R12, P2, R2, R139, RZ ;  /* 0x0000008b020c7210 */ /* 0x002fca0007f5e0ff */
[----:B------:R-:W-:Y:S02]  /*12320*/  IMAD.X R13, R0, 0x1, R138, P2 ;  /* 0x00000001000d7824 */ /* 0x000fe400010e068a */
[----:B------:R-:W4:Y:S04]  /*12330*/  LDL R138, [R1+0x740] ;  /* 0x00074000018a7983 */ /* 0x000f280000100800 */
[----:B------:R3:W-:Y:S02]  /*12340*/  LDGSTS.E [R8+0xc], desc[UR16][R12.64], P1 ;  /* 0x0000c0000c087fae */ /* 0x0007e40008921850 */
[----:B---3--:R-:W-:Y:S02]  /*12350*/  IADD3 R12, P2, R2, R14, RZ ;  /* 0x0000000e020c7210 */ /* 0x008fe40007f5e0ff */
[----:B------:R-:W3:Y:S01]  /*12360*/  LDL R14, [R1+0x73c] ;  /* 0x00073c00010e7983 */ /* 0x000ee20000100800 */
[----:B------:R-:W1:Y:S02]  /*12370*/  S2R R139, SR_TID.X ;  /* 0x00000000008b7919 */ /* 0x000e640000002100 */
[----:B--2---:R-:W-:-:S05]  /*12380*/  IMAD.X R13, R0, 0x1, R9, P2 ;  /* 0x00000001000d7824 */ /* 0x004fca00010e0609 */
[----:B------:R2:W-:Y:S01]  /*12390*/  LDGSTS.E [R8+0x400c], desc[UR16][R12.64], P1 ;  /* 0x0400c0000c087fae */ /* 0x0005e20008921850 */
[----:B------:R-:W-:Y:S01]  /*123a0*/  ISETP.GT.AND P1, PT, R7, 0xc, PT ;  /* 0x0000000c0700780c */ /* 0x000fe20003f24270 */
[C---:B-1----:R-:W-:Y:S01]  /*123b0*/  IMAD.SHL.U32 R9, R139.reuse, 0x10, RZ ;  /* 0x000000108b097824 */ /* 0x042fe200078e00ff */
[----:B------:R-:W-:-:S04]  /*123c0*/  LOP3.LUT R139, R139, 0x7f, RZ, 0xc0, !PT ;  /* 0x0000007f8b8b7812 */ /* 0x000fc800078ec0ff */
[----:B------:R-:W-:Y:S02]  /*123d0*/  LOP3.LUT R9, R9, 0x70, RZ, 0xc0, !PT ;  /* 0x0000007009097812 */ /* 0x000fe400078ec0ff */
[----:B--2---:R-:W-:-:S03]  /*123e0*/  SEL R8, RZ, 0x4, !P1 ;  /* 0x00000004ff087807 */ /* 0x004fc60004800000 */
[----:B------:R-:W-:Y:S01]  /*123f0*/  IMAD R9, R139, 0x80, R9 ;  /* 0x000000808b097824 */ /* 0x000fe200078e0209 */
[----:B------:R-:W-:Y:S01]  /*12400*/  SEL R8, R8, RZ, !P0 ;  /* 0x000000ff08087207 */ /* 0x000fe20004000000 */
[----:B------:R-:W2:Y:S03]  /*12410*/  LDL R139, [R1+0x750] ;  /* 0x00075000018b7983 */ /* 0x000ea60000100800 */
[----:B------:R-:W-:Y:S02]  /*12420*/  LOP3.LUT R9, R9, 0x30, RZ, 0x3c, !PT ;  /* 0x0000003009097812 */ /* 0x000fe400078e3cff */
[----:B------:R-:W-:-:S03]  /*12430*/  ISETP.NE.U32.AND P2, PT, R8, RZ, PT ;  /* 0x000000ff0800720c */ /* 0x000fc60003f45070 */
[----:B------:R-:W-:Y:S02]  /*12440*/  VIADD R8, R9, UR4 ;  /* 0x0000000409087c36 */ /* 0x000fe40008000000 */
[----:B------:R-:W2:Y:S01]  /*12450*/  LDL R9, [R1+0x744] ;  /* 0x0007440001097983 */ /* 0x000ea20000100800 */
[----:B------:R-:W-:-:S03]  /*12460*/  IADD3 R12, P1, R2, R137, RZ ;  /* 0x00000089020c7210 */ /* 0x000fc60007f3e0ff */
[----:B------:R-:W2:Y:S02]  /*12470*/  LDL R137, [R1+0x748] ;  /* 0x0007480001897983 */ /* 0x000ea40000100800 */
[----:B------:R-:W-:Y:S01]  /*12480*/  IMAD.X R13, R0, 0x1, R16, P1 ;  /* 0x00000001000d7824 */ /* 0x000fe200008e0610 */
[----:B------:R-:W-:Y:S01]  /*12490*/  ISETP.GT.AND P1, PT, R7, 0xd, PT ;  /* 0x0000000d0700780c */ /* 0x000fe20003f24270 */
[----:B------:R-:W2:Y:S04]  /*124a0*/  LDL R16, [R1+0x74c] ;  /* 0x00074c0001107983 */ /* 0x000ea80000100800 */
[----:B------:R1:W-:Y:S02]  /*124b0*/  LDGSTS.E [R8], desc[UR16][R12.64], P2 ;  /* 0x000000000c087fae */ /* 0x0003e40009121850 */
        /* <DEDUP_REMOVED lines=8> */
[----:B-1----:R-:W-:-:S02]  /*12540*/  IADD3 R12, P2, R2, R143, RZ ;  /* 0x0000008f020c7210 */ /* 0x002fc40007f5e0ff */
[----:B------:R-:W4:Y:S03]  /*12550*/  LDL R143, [R1+0x770] ;  /* 0x00077000018f7983 */ /* 0x000f260000100800 */
[----:B------:R-:W-:Y:S01]  /*12560*/  IMAD.X R13, R0, 0x1, R142, P2 ;  /* 0x00000001000d7824 */ /* 0x000fe200010e068e */
[----:B------:R-:W-:Y:S01]  /*12570*/  ISETP.GT.AND P2, PT, R7, 0xe, PT ;  /* 0x0000000e0700780c */ /* 0x000fe20003f44270 */
[----:B------:R-:W4:Y:S04]  /*12580*/  LDL R142, [R1+0x76c] ;  /* 0x00076c00018e7983 */ /* 0x000f280000100800 */
[----:B------:R1:W-:Y:S02]  /*12590*/  LDGSTS.E [R8+0x4], desc[UR16][R12.64], P1 ;  /* 0x000040000c087fae */ /* 0x0003e40008921850 */
[----:B-1----:R-:W-:-:S04]  /*125a0*/  SEL R12, RZ, 0x4, !P2 ;  /* 0x00000004ff0c7807 */ /* 0x002fc80005000000 */
[----:B------:R-:W-:-:S04]  /*125b0*/  SEL R12, R12, RZ, !P0 ;  /* 0x000000ff0c0c7207 */ /* 0x000fc80004000000 */
[----:B------:R-:W-:Y:S02]  /*125c0*/  ISETP.NE.U32.AND P2, PT, R12, RZ, PT ;  /* 0x000000ff0c00720c */ /* 0x000fe40003f45070 */
[----:B------:R-:W-:Y:S02]  /*125d0*/  IADD3 R12, P3, R2, R141, RZ ;  /* 0x0000008d020c7210 */ /* 0x000fe40007f7e0ff */
[----:B------:R-:W4:Y:S03]  /*125e0*/  LDL R141, [R1+0x778] ;  /* 0x00077800018d7983 */ /* 0x000f260000100800 */
[----:B------:R-:W-:Y:S02]  /*125f0*/  IMAD.X R13, R0, 0x1, R140, P3 ;  /* 0x00000001000d7824 */ /* 0x000fe400018e068c */
[----:B------:R-:W4:Y:S04]  /*12600*/  LDL R140, [R1+0x774] ;  /* 0x00077400018c7983 */ /* 0x000f280000100800 */
[----:B------:R1:W-:Y:S02]  /*12610*/  LDGSTS.E [R8+0x4004], desc[UR16][R12.64], P1 ;  /* 0x040040000c087fae */ /* 0x0003e40008921850 */
[----:B-1----:R-:W-:-:S02]  /*12620*/  IADD3 R12, P1, R2, R138, RZ ;  /* 0x0000008a020c7210 */ /* 0x002fc40007f3e0ff */
[----:B------:R-:W4:Y:S03]  /*12630*/  LDL R138, [R1+0x760] ;  /* 0x00076000018a7983 */ /* 0x000f260000100800 */
[----:B---3--:R-:W-:Y:S02]  /*12640*/  IMAD.X R13, R0, 0x1, R14, P1 ;  /* 0x00000001000d7824 */ /* 0x008fe400008e060e */
[----:B------:R-:W3:Y:S01]  /*12650*/  LDL R14, [R1+0x75c] ;  /* 0x00075c00010e7983 */ /* 0x000ee20000100800 */
[----:B------:R-:W-:-:S03]  /*12660*/  ISETP.GT.AND P1, PT, R7, 0xf, PT ;  /* 0x0000000f0700780c */ /* 0x000fc60003f24270 */
[----:B------:R1:W-:Y:S02]  /*12670*/  LDGSTS.E [R8+0x8], desc[UR16][R12.64], P2 ;  /* 0x000080000c087fae */ /* 0x0003e40009121850 */
[----:B-1----:R-:W-:-:S04]  /*12680*/  SEL R12, RZ, 0x4, !P1 ;  /* 0x00000004ff0c7807 */ /* 0x002fc80004800000 */
[----:B------:R-:W-:-:S04]  /*12690*/  SEL R12, R12, RZ, !P0 ;  /* 0x000000ff0c0c7207 */ /* 0x000fc80004000000 */
[----:B------:R-:W-:Y:S02]  /*126a0*/  ISETP.NE.U32.AND P1, PT, R12, RZ, PT ;  /* 0x000000ff0c00720c */ /* 0x000fe40003f25070 */
[----:B--2---:R-:W-:Y:S02]  /*126b0*/  IADD3 R12, P3, R2, R137, RZ ;  /* 0x00000089020c7210 */ /* 0x004fe40007f7e0ff */
[----:B------:R-:W2:Y:S03]  /*126c0*/  LDL R137, [R1+0x768] ;  /* 0x0007680001897983 */ /* 0x000ea60000100800 */
[----:B------:R-:W-:Y:S02]  /*126d0*/  IMAD.X R13, R0, 0x1, R9, P3 ;  /* 0x00000001000d7824 */ /* 0x000fe400018e0609 */
[----:B------:R-:W2:Y:S04]  /*126e0*/  LDL R9, [R1+0x764] ;  /* 0x0007640001097983 */ /* 0x000ea80000100800 */
[----:B------:R1:W-:Y:S02]  /*126f0*/  LDGSTS.E [R8+0x4008], desc[UR16][R12.64], P2 ;  /* 0x040080000c087fae */ /* 0x0003e40009121850 */
[----:B-1----:R-:W-:-:S05]  /*12700*/  IADD3 R12, P2, R2, R139, RZ ;  /* 0x0000008b020c7210 */ /* 0x002fca0007f5e0ff */
[----:B------:R-:W-:Y:S01]  /*12710*/  IMAD.X R13, R0, 0x1, R16, P2 ;  /* 0x00000001000d7824 */ /* 0x000fe200010e0610 */
[----:B------:R-:W1:Y:S04]  /*12720*/  S2R R139, SR_TID.X ;  /* 0x00000000008b7919 */ /* 0x000e680000002100 */
[----:B------:R4:W-:Y:S04]  /*12730*/  LDGSTS.E [R8+0xc], desc[UR16][R12.64], P1 ;  /* 0x0000c0000c087fae */ /* 0x0009e80008921850 */
[----:B------:R-:W2:Y:S01]  /*12740*/  LDL R16, [R1+0x780] ;  /* 0x0007800001107983 */ /* 0x000ea20000100800 */
[----:B----4-:R-:W-:-:S05]  /*12750*/  IADD3 R12, P2, R2, R11, RZ ;  /* 0x0000000b020c7210 */ /* 0x010fca0007f5e0ff */
[----:B------:R-:W-:Y:S02]  /*12760*/  IMAD.X R13, R0, 0x1, R10, P2 ;  /* 0x00000001000d7824 */ /* 0x000fe400010e060a */
[----:B------:R-:W4:Y:S04]  /*12770*/  LDL R10, [R1+0x77c] ;  /* 0x00077c00010a7983 */ /* 0x000f280000100800 */
[----:B------:R1:W-:Y:S02]  /*12780*/  LDGSTS.E [R8+0x400c], desc[UR16][R12.64], P1 ;  /* 0x0400c0000c087fae */ /* 0x0003e40008921850 */
[----:B-1----:R-:W-:Y:S01]  /*12790*/  IMAD.SHL.U32 R11, R139, 0x10, RZ ;  /* 0x000000108b0b7824 */ /* 0x002fe200078e00ff */
[----:B------:R-:W-:Y:S02]  /*127a0*/  ISETP.GT.AND P1, PT, R7, 0x10, PT ;  /* 0x000000100700780c */ /* 0x000fe40003f24270 */
[----:B------:R-:W-:-:S02]  /*127b0*/  LOP3.LUT R139, R139, 0x7f, RZ, 0xc0, !PT ;  /* 0x0000007f8b8b7812 */ /* 0x000fc400078ec0ff */
[----:B------:R-:W-:Y:S02]  /*127c0*/  LOP3.LUT R11, R11, 0x70, RZ, 0xc0, !PT ;  /* 0x000000700b0b7812 */ /* 0x000fe400078ec0ff */
[----:B------:R-:W-:-:S03]  /*127d0*/  SEL R8, RZ, 0x4, !P1 ;  /* 0x00000004ff087807 */ /* 0x000fc60004800000 */
[----:B------:R-:W-:Y:S01]  /*127e0*/  IMAD R11, R139, 0x80, R11 ;  /* 0x000000808b0b7824 */ /* 0x000fe200078e020b */
[----:B------:R-:W-:Y:S01]  /*127f0*/  SEL R8, R8, RZ, !P0 ;  /* 0x000000ff08087207 */ /* 0x000fe20004000000 */
[----:B------:R-:W4:Y:S03]  /*12800*/  LDL R139, [R1+0x790] ;  /* 0x00079000018b7983 */ /* 0x000f260000100800 */
[----:B------:R-:W-:Y:S02]  /*12810*/  LOP3.LUT R11, R11, 0x40, RZ, 0x3c, !PT ;  /* 0x000000400b0b7812 */ /* 0x000fe400078e3cff */
[----:B------:R-:W-:-:S03]  /*12820*/  ISETP.NE.U32.AND P2, PT, R8, RZ, PT ;  /* 0x000000ff0800720c */ /* 0x000fc60003f45070 */
[----:B------:R-:W-:Y:S02]  /*12830*/  VIADD R8, R11, UR4 ;  /* 0x000000040b087c36 */ /* 0x000fe40008000000 */
[----:B------:R-:W4:Y:S01]  /*12840*/  LDL R11, [R1+0x784] ;  /* 0x00078400010b7983 */ /* 0x000f220000100800 */
[----:B------:R-:W-:-:S03]  /*12850*/  IADD3 R12, P1, R2, R138, RZ ;  /* 0x0000008a020c7210 */ /* 0x000fc60007f3e0ff */
[----:B------:R-:W4:Y:S02]  /*12860*/  LDL R138, [R1+0x78c] ;  /* 0x00078c00018a7983 */ /* 0x000f240000100800 */
[----:B---3--:R-:W-:Y:S02]  /*12870*/  IMAD.X R13, R0, 0x1, R14, P1 ;  /* 0x00000001000d7824 */ /* 0x008fe400008e060e */
[----:B------:R-:W3:Y:S01]  /*12880*/  LDL R14, [R1+0x788] ;  /* 0x00078800010e7983 */ /* 0x000ee20000100800 */
[----:B------:R-:W-:-:S03]  /*12890*/  ISETP.GT.AND P1, PT, R7, 0x11, PT ;  /* 0x000000110700780c */ /* 0x000fc60003f24270 */
[----:B------:R1:W-:Y:S02]  /*128a0*/  LDGSTS.E [R8], desc[UR16][R12.64], P2 ;  /* 0x000000000c087fae */ /* 0x0003e40009121850 */
        /* <DEDUP_REMOVED lines=33> */
[----:B------:R-:W-:Y:S02]  /*12ac0*/  IMAD.X R13, R0, 0x1, R11, P3 ;  /* 0x00000001000d7824 */ /* 0x000fe400018e060b */
[----:B------:R-:W3:Y:S04]  /*12ad0*/  LDL R11, [R1+0x7a4] ;  /* 0x0007a400010b7983 */ /* 0x000ee80000100800 */
[----:B------:R1:W-:Y:S02]  /*12ae0*/  LDGSTS.E [R8+0x4008], desc[UR16][R12.64], P2 ;  /* 0x040080000c087fae */ /* 0x0003e40009121850 */
[----:B-1----:R-:W-:-:S02]  /*12af0*/  IADD3 R12, P2, R2, R139, RZ ;  /* 0x0000008b020c7210 */ /* 0x002fc40007f5e0ff */
[----:B------:R-:W1:Y:S03]  /*12b00*/  S2R R139, SR_TID.X ;  /* 0x00000000008b7919 */ /* 0x000e660000002100 */
[----:B------:R-:W-:Y:S02]  /*12b10*/  IMAD.X R13, R0, 0x1, R138, P2 ;  /* 0x00000001000d7824 */ /* 0x000fe400010e068a */
[----:B------:R-:W3:Y:S04]  /*12b20*/  LDL R138, [R1+0x7c0] ;  /* 0x0007c000018a7983 */ /* 0x000ee80000100800 */
[----:B------:R2:W-:Y:S02]  /*12b30*/  LDGSTS.E [R8+0xc], desc[UR16][R12.64], P1 ;  /* 0x0000c0000c087fae */ /* 0x0005e40008921850 */
[----:B--2---:R-:W-:-:S02]  /*12b40*/  IADD3 R12, P2, R2, R137, RZ ;  /* 0x00000089020c7210 */ /* 0x004fc40007f5e0ff */
[----:B------:R-:W2:Y:S03]  /*12b50*/  LDL R137, [R1+0x7bc] ;  /* 0x0007bc0001897983 */ /* 0x000ea60000100800 */
[----:B------:R-:W-:Y:S02]  /*12b60*/  IMAD.X R13, R0, 0x1, R9, P2 ;  /* 0x00000001000d7824 */ /* 0x000fe400010e0609 */
[C---:B-1----:R-:W-:Y:S01]  /*12b70*/  IMAD.SHL.U32 R9, R139.reuse, 0x10, RZ ;  /* 0x000000108b097824 */ /* 0x042fe200078e00ff */
[----:B------:R-:W-:Y:S02]  /*12b80*/  LOP3.LUT R139, R139, 0x7f, RZ, 0xc0, !PT ;  /* 0x0000007f8b8b7812 */ /* 0x000fe400078ec0ff */
[----:B------:R1:W-:Y:S01]  /*12b90*/  LDGSTS.E [R8+0x400c], desc[UR16][R12.64], P1 ;  /* 0x0400c0000c087fae */ /* 0x0003e20008921850 */
[----:B------:R-:W-:Y:S02]  /*12ba0*/  ISETP.GT.AND P1, PT, R7, 0x14, PT ;  /* 0x000000140700780c */ /* 0x000fe40003f24270 */
[----:B------:R-:W-:-:S05]  /*12bb0*/  LOP3.LUT R9, R9, 0x70, RZ, 0xc0, !PT ;  /* 0x0000007009097812 */ /* 0x000fca00078ec0ff */
[----:B------:R-:W-:Y:S02]  /*12bc0*/  IMAD R9, R139, 0x80, R9 ;  /* 0x000000808b097824 */ /* 0x000fe400078e0209 */
[----:B------:R-:W2:Y:S01]  /*12bd0*/  LDL R139, [R1+0x7d0] ;  /* 0x0007d000018b7983 */ /* 0x000ea20000100800 */
[----:B-1----:R-:W-:Y:S02]  /*12be0*/  SEL R8, RZ, 0x4, !P1 ;  /* 0x00000004ff087807 */ /* 0x002fe40004800000 */
[----:B------:R-:W-:Y:S02]  /*12bf0*/  LOP3.LUT R9, R9, 0x50, RZ, 0x3c, !PT ;  /* 0x0000005009097812 */ /* 0x000fe400078e3cff */
[----:B------:R-:W-:-:S04]  /*12c00*/  SEL R8, R8, RZ, !P0 ;  /* 0x000000ff08087207 */ /* 0x000fc80004000000 */
[----:B------:R-:W-:Y:S01]  /*12c10*/  ISETP.NE.U32.AND P2, PT, R8, RZ, PT ;  /* 0x000000ff0800720c */ /* 0x000fe20003f45070 */
        /* <DEDUP_REMOVED lines=17> */
[----:B------:R-:W3:Y:S03]  /*12d30*/  LDL R143, [R1+0x7f0] ;  /* 0x0007f000018f7983 */ /* 0x000ee60000100800 */
[----:B------:R-:W-:Y:S01]  /*12d40*/  IMAD.X R13, R0, 0x1, R142, P2 ;  /* 0x00000001000d7824 */ /* 0x000fe200010e068e */
[----:B------:R-:W-:Y:S01]  /*12d50*/  ISETP.GT.AND P2, PT, R7, 0x16, PT ;  /* 0x000000160700780c */ /* 0x000fe20003f44270 */
[----:B------:R-:W3:Y:S04]  /*12d60*/  LDL R142, [R1+0x7ec] ;  /* 0x0007ec00018e7983 */ /* 0x000ee80000100800 */
[----:B------:R1:W-:Y:S02]  /*12d70*/  LDGSTS.E [R8+0x4], desc[UR16][R12.64], P1 ;  /* 0x000040000c087fae */ /* 0x0003e40008921850 */
[----:B-1----:R-:W-:-:S04]  /*12d80*/  SEL R12, RZ, 0x4, !P2 ;  /* 0x00000004ff0c7807 */ /* 0x002fc80005000000 */
[----:B------:R-:W-:-:S04]  /*12d90*/  SEL R12, R12, RZ, !P0 ;  /* 0x000000ff0c0c7207 */ /* 0x000fc80004000000 */
[----:B------:R-:W-:Y:S02]  /*12da0*/  ISETP.NE.U32.AND P2, PT, R12, RZ, PT ;  /* 0x000000ff0c00720c */ /* 0x000fe40003f45070 */
[----:B------:R-:W-:Y:S02]  /*12db0*/  IADD3 R12, P3, R2, R141, RZ ;  /* 0x0000008d020c7210 */ /* 0x000fe40007f7e0ff */
[----:B------:R-:W3:Y:S03]  /*12dc0*/  LDL R141, [R1+0x7f8] ;  /* 0x0007f800018d7983 */ /* 0x000ee60000100800 */
[----:B------:R-:W-:Y:S02]  /*12dd0*/  IMAD.X R13, R0, 0x1, R140, P3 ;  /* 0x00000001000d7824 */ /* 0x000fe400018e068c */
[----:B------:R-:W3:Y:S04]  /*12de0*/  LDL R140, [R1+0x7f4] ;  /* 0x0007f400018c7983 */ /* 0x000ee80000100800 */
[----:B------:R1:W-:Y:S02]  /*12df0*/  LDGSTS.E [R8+0x4004], desc[UR16][R12.64], P1 ;  /* 0x040040000c087fae */ /* 0x0003e40008921850 */
[----:B-1----:R-:W-:-:S02]  /*12e00*/  IADD3 R12, P1, R2, R138, RZ ;  /* 0x0000008a020c7210 */ /* 0x002fc40007f3e0ff */
[----:B------:R-:W3:Y:S03]  /*12e10*/  LDL R138, [R1+0x7e0] ;  /* 0x0007e000018a7983 */ /* 0x000ee60000100800 */
[----:B--2---:R-:W-:Y:S01]  /*12e20*/  IMAD.X R13, R0, 0x1, R137, P1 ;  /* 0x00000001000d7824 */ /* 0x004fe200008e0689 */
        /* <DEDUP_REMOVED lines=12> */
[----:B------:R-:W1:Y:S03]  /*12ef0*/  S2R R139, SR_TID.X ;  /* 0x00000000008b7919 */ /* 0x000e660000002100 */
[----:B------:R-:W-:Y:S02]  /*12f00*/  IMAD.X R13, R0, 0x1, R16, P2 ;  /* 0x00000001000d7824 */ /* 0x000fe400010e0610 */
[----:B------:R-:W4:Y:S04]  /*12f10*/  LDL R16, [R1+0x800] ;  /* 0x0008000001107983 */ /* 0x000f280000100800 */
[----:B------:R3:W-:Y:S02]  /*12f20*/  LDGSTS.E [R8+0xc], desc[UR16][R12.64], P1 ;  /* 0x0000c0000c087fae */ /* 0x0007e40008921850 */
[----:B---3--:R-:W-:-:S05]  /*12f30*/  IADD3 R12, P2, R2, R14, RZ ;  /* 0x0000000e020c7210 */ /* 0x008fca0007f5e0ff */
[----:B------:R-:W-:Y:S02]  /*12f40*/  IMAD.X R13, R0, 0x1, R11, P2 ;  /* 0x00000001000d7824 */ /* 0x000fe400010e060b */
[----:B------:R-:W3:Y:S01]  /*12f50*/  LDL R11, [R1+0x7fc] ;  /* 0x0007fc00010b7983 */ /* 0x000ee20000100800 */
[C---:B-1----:R-:W-:Y:S01]  /*12f60*/  IMAD.SHL.U32 R14, R139.reuse, 0x10, RZ ;  /* 0x000000108b0e7824 */ /* 0x042fe200078e00ff */
[----:B------:R-:W-:Y:S02]  /*12f70*/  LOP3.LUT R139, R139, 0x7f, RZ, 0xc0, !PT ;  /* 0x0000007f8b8b7812 */ /* 0x000fe400078ec0ff */
[----:B------:R1:W-:Y:S02]  /*12f80*/  LDGSTS.E [R8+0x400c], desc[UR16][R12.64], P1 ;  /* 0x0400c0000c087fae */ /* 0x0003e40008921850 */
[----:B------:R-:W-:Y:S02]  /*12f90*/  LOP3.LUT R14, R14, 0x70, RZ, 0xc0, !PT ;  /* 0x000000700e0e7812 */ /* 0x000fe400078ec0ff */
[----:B------:R-:W-:-:S03]  /*12fa0*/  ISETP.GT.AND P1, PT, R7, 0x18, PT ;  /* 0x000000180700780c */ /* 0x000fc60003f24270 */
[----:B------:R-:W-:Y:S02]  /*12fb0*/  IMAD R14, R139, 0x80, R14 ;  /* 0x000000808b0e7824 */ /* 0x000fe400078e020e */
[----:B------:R-:W3:Y:S01]  /*12fc0*/  LDL R139, [R1+0x808] ;  /* 0x00080800018b7983 */ /* 0x000ee20000100800 */
[----:B-1----:R-:W-:Y:S02]  /*12fd0*/  SEL R8, RZ, 0x4, !P1 ;  /* 0x00000004ff087807 */ /* 0x002fe40004800000 */
[----:B------:R-:W-:Y:S02]  /*12fe0*/  LOP3.LUT R14, R14, 0x60, RZ, 0x3c, !PT ;  /* 0x000000600e0e7812 */ /* 0x000fe400078e3cff */
[----:B------:R-:W-:-:S04]  /*12ff0*/  SEL R8, R8, RZ, !P0 ;  /* 0x000000ff08087207 */ /* 0x000fc80004000000 */
[----:B------:R-:W-:Y:S01]  /*13000*/  ISETP.NE.U32.AND P2, PT, R8, RZ, PT ;  /* 0x000000ff0800720c */ /* 0x000fe20003f45070 */
[----:B------:R-:W-:Y:S02]  /*13010*/  VIADD R8, R14, UR4 ;  /* 0x000000040e087c36 */ /* 0x000fe40008000000 */
[----:B------:R-:W3:Y:S01]  /*13020*/  LDL R14, [R1+0x804] ;  /* 0x00080400010e7983 */ /* 0x000ee20000100800 */
[----:B------:R-:W-:-:S03]  /*13030*/  IADD3 R12, P1, R2, R138, RZ ;  /* 0x0000008a020c7210 */ /* 0x000fc60007f3e0ff */
[----:B------:R-:W3:Y:S02]  /*13040*/  LDL R138, [R1+0x810] ;  /* 0x00081000018a7983 */ /* 0x000ee40000100800 */
[----:B--2---:R-:W-:Y:S01]  /*13050*/  IMAD.X R13, R0, 0x1, R137, P1 ;  /* 0x00000001000d7824 */ /* 0x004fe200008e0689 */
        /* <DEDUP_REMOVED lines=41> */
[----:B--2---:R-:W-:Y:S02]  /*132f0*/  IMAD.X R13, R0, 0x1, R137, P2 ;  /* 0x00000001000d7824 */ /* 0x004fe400010e0689 */
[----:B------:R-:W1:Y:S03]  /*13300*/  S2R R137, SR_TID.X ;  /* 0x0000000000897919 */ /* 0x000e660000002100 */
[----:B------:R4:W-:Y:S02]  /*13310*/  LDGSTS.E [R8+0xc], desc[UR16][R12.64], P1 ;  /* 0x0000c0000c087fae */ /* 0x0009e40008921850 */
[----:B----4-:R-:W-:-:S05]  /*13320*/  IADD3 R12, P2, R2, R10, RZ ;  /* 0x0000000a020c7210 */ /* 0x010fca0007f5e0ff */
[----:B------:R-:W-:Y:S02]  /*13330*/  IMAD.X R13, R0, 0x1, R9, P2 ;  /* 0x00000001000d7824 */ /* 0x000fe400010e0609 */
[----:B------:R-:W2:Y:S01]  /*13340*/  LDL R9, [R1+0x83c] ;  /* 0x00083c0001097983 */ /* 0x000ea20000100800 */
[C---:B-1----:R-:W-:Y:S01]  /*13350*/  IMAD.SHL.U32 R10, R137.reuse, 0x10, RZ ;  /* 0x00000010890a7824 */ /* 0x042fe200078e00ff */
[----:B------:R-:W-:Y:S02]  /*13360*/  LOP3.LUT R137, R137, 0x7f, RZ, 0xc0, !PT ;  /* 0x0000007f89897812 */ /* 0x000fe400078ec0ff */
[----:B------:R1:W-:Y:S01]  /*13370*/  LDGSTS.E [R8+0x400c], desc[UR16][R12.64], P1 ;  /* 0x0400c0000c087fae */ /* 0x0003e20008921850 */
[----:B------:R-:W-:Y:S02]  /*13380*/  ISETP.GT.AND P1, PT, R7, 0x1c, PT ;  /* 0x0000001c0700780c */ /* 0x000fe40003f24270 */
[----:B------:R-:W-:-:S05]  /*13390*/  LOP3.LUT R10, R10, 0x70, RZ, 0xc0, !PT ;  /* 0x000000700a0a7812 */ /* 0x000fca00078ec0ff */
[----:B------:R-:W-:Y:S02]  /*133a0*/  IMAD R10, R137, 0x80, R10 ;  /* 0x00000080890a7824 */ /* 0x000fe400078e020a */
[----:B------:R-:W4:Y:S01]  /*133b0*/  LDL R137, [R1+0x844] ;  /* 0x0008440001897983 */ /* 0x000f220000100800 */
[----:B-1----:R-:W-:Y:S02]  /*133c0*/  SEL R8, RZ, 0x4, !P1 ;  /* 0x00000004ff087807 */ /* 0x002fe40004800000 */
[----:B------:R-:W-:Y:S02]  /*133d0*/  LOP3.LUT R10, R10, 0x70, RZ, 0x3c, !PT ;  /* 0x000000700a0a7812 */ /* 0x000fe400078e3cff */
[----:B------:R-:W-:-:S04]  /*133e0*/  SEL R8, R8, RZ, !P0 ;  /* 0x000000ff08087207 */ /* 0x000fc80004000000 */
[----:B------:R-:W-:Y:S01]  /*133f0*/  ISETP.NE.U32.AND P2, PT, R8, RZ, PT ;  /* 0x000000ff0800720c */ /* 0x000fe20003f45070 */
        /* <DEDUP_REMOVED lines=11> */
[----:B------:R-:W-:Y:S02]  /*134b0*/  IADD3 R12, P3, R2, R14, RZ ;  /* 0x0000000e020c7210 */ /* 0x000fe40007f7e0ff */
[----:B------:R-:W3:Y:S03]  /*134c0*/  LDL R14, [R1+0x854] ;  /* 0x00085400010e7983 */ /* 0x000ee60000100800 */
[----:B------:R-:W-:-:S05]  /*134d0*/  IMAD.X R13, R0, 0x1, R144, P3 ;  /* 0x00000001000d7824 */ /* 0x000fca00018e0690 */
[----:B------:R1:W-:Y:S02]  /*134e0*/  LDGSTS.E [R8+0x4000], desc[UR16][R12.64], P2 ;  /* 0x040000000c087fae */ /* 0x0003e40009121850 */
[----:B-1----:R-:W-:-:S05]  /*134f0*/  IADD3 R12, P2, R2, R143, RZ ;  /* 0x0000008f020c7210 */ /* 0x002fca0007f5e0ff */
[----:B------:R-:W-:Y:S01]  /*13500*/  IMAD.X R13, R0, 0x1, R142, P2 ;  /* 0x00000001000d7824 */ /* 0x000fe200010e068e */
[----:B------:R-:W-:-:S04]  /*13510*/  ISETP.GT.AND P2, PT, R7, 0x1e, PT ;  /* 0x0000001e0700780c */ /* 0x000fc80003f44270 */
[----:B------:R1:W-:Y:S02]  /*13520*/  LDGSTS.E [R8+0x4], desc[UR16][R12.64], P1 ;  /* 0x000040000c087fae */ /* 0x0003e40008921850 */
[----:B-1----:R-:W-:-:S04]  /*13530*/  SEL R12, RZ, 0x4, !P2 ;  /* 0x00000004ff0c7807 */ /* 0x002fc80005000000 */
[----:B------:R-:W-:-:S04]  /*13540*/  SEL R12, R12, RZ, !P0 ;  /* 0x000000ff0c0c7207 */ /* 0x000fc80004000000 */
[----:B------:R-:W-:Y:S02]  /*13550*/  ISETP.NE.U32.AND P2, PT, R12, RZ, PT ;  /* 0x000000ff0c00720c */ /* 0x000fe40003f45070 */
[----:B------:R-:W-:-:S05]  /*13560*/  IADD3 R12, P3, R2, R141, RZ ;  /* 0x0000008d020c7210 */ /* 0x000fca0007f7e0ff */
[----:B------:R-:W-:-:S05]  /*13570*/  IMAD.X R13, R0, 0x1, R140, P3 ;  /* 0x00000001000d7824 */ /* 0x000fca00018e068c */
[----:B------:R1:W-:Y:S02]  /*13580*/  LDGSTS.E [R8+0x4004], desc[UR16][R12.64], P1 ;  /* 0x040040000c087fae */ /* 0x0003e40008921850 */
[----:B-1----:R-:W-:-:S05]  /*13590*/  IADD3 R12, P1, R2, R139, RZ ;  /* 0x0000008b020c7210 */ /* 0x002fca0007f3e0ff */
[----:B--2---:R-:W-:Y:S01]  /*135a0*/  IMAD.X R13, R0, 0x1, R9, P1 ;  /* 0x00000001000d7824 */ /* 0x004fe200008e0609 */
[----:B------:R-:W-:Y:S01]  /*135b0*/  ISETP.GT.AND P1, PT, R7, 0x1f, PT ;  /* 0x0000001f0700780c */ /* 0x000fe20003f24270 */
[----:B------:R-:W2:Y:S04]  /*135c0*/  LDL.LU R9, [R1+0x648] ;  /* 0x0006480001097983 */ /* 0x000ea80000300800 */
[----:B------:R1:W-:Y:S04]  /*135d0*/  LDGSTS.E [R8+0x8], desc[UR16][R12.64], P2 ;  /* 0x000080000c087fae */ /* 0x0003e80009121850 */
[----:B------:R-:W2:Y:S01]  /*135e0*/  LDL.LU R148, [R1+0x64c] ;  /* 0x00064c0001947983 */ /* 0x000ea20000300800 */
[----:B-1----:R-:W-:-:S04]  /*135f0*/  SEL R12, RZ, 0x4, !P1 ;  /* 0x00000004ff0c7807 */ /* 0x002fc80004800000 */
[----:B------:R-:W-:-:S04]  /*13600*/  SEL R12, R12, RZ, !P0 ;  /* 0x000000ff0c0c7207 */ /* 0x000fc80004000000 */
[----:B------:R-:W-:Y:S02]  /*13610*/  ISETP.NE.U32.AND P1, PT, R12, RZ, PT ;  /* 0x000000ff0c00720c */ /* 0x000fe40003f25070 */
[----:B------:R-:W-:-:S05]  /*13620*/  IADD3 R12, P3, R2, R138, RZ ;  /* 0x0000008a020c7210 */ /* 0x000fca0007f7e0ff */
[----:B----4-:R-:W-:-:S05]  /*13630*/  IMAD.X R13, R0, 0x1, R137, P3 ;  /* 0x00000001000d7824 */ /* 0x010fca00018e0689 */
[----:B------:R3:W-:Y:S02]  /*13640*/  LDGSTS.E [R8+0x4008], desc[UR16][R12.64], P2 ;  /* 0x040080000c087fae */ /* 0x0007e40009121850 */
[----:B---3--:R-:W-:Y:S02]  /*13650*/  IADD3 R12, P2, R2, R11, RZ ;  /* 0x0000000b020c7210 */ /* 0x008fe40007f5e0ff */
[----:B------:R-:W3:Y:S03]  /*13660*/  LDL.LU R11, [R1+0x638] ;  /* 0x00063800010b7983 */ /* 0x000ee60000300800 */
[----:B------:R-:W-:Y:S01]  /*13670*/  IMAD.X R13, R0, 0x1, R10, P2 ;  /* 0x00000001000d7824 */ /* 0x000fe200010e060a */
[----:B------:R-:W4:Y:S01]  /*13680*/  LDL.LU R151, [R1+0x628] ;  /* 0x0006280001977983 */ /* 0x000f220000300800 */
[----:B------:R-:W1:Y:S03]  /*13690*/  S2R R10, SR_TID.X ;  /* 0x00000000000a7919 */ /* 0x000e660000002100 */
[----:B------:R1:W-:Y:S04]  /*136a0*/  LDGSTS.E [R8+0xc], desc[UR16][R12.64], P1 ;  /* 0x0000c0000c087fae */ /* 0x0003e80008921850 */
[----:B------:R-:W4:Y:S04]  /*136b0*/  LDL.LU R142, [R1+0x62c] ;  /* 0x00062c00018e7983 */ /* 0x000f280000300800 */
[----:B------:R-:W3:Y:S01]  /*136c0*/  LDL.LU R145, [R1+0x63c] ;  /* 0x00063c0001917983 */ /* 0x000ee20000300800 */
[----:B-1----:R-:W-:-:S03]  /*136d0*/  IADD3 R12, P2, R2, R16, RZ ;  /* 0x00000010020c7210 */ /* 0x002fc60007f5e0ff */
[----:B------:R-:W4:Y:S04]  /*136e0*/  LDL.LU R149, [R1+0x618] ;  /* 0x0006180001957983 */ /* 0x000f280000300800 */
[----:B------:R-:W4:Y:S01]  /*136f0*/  LDL.LU R137, [R1+0x604] ;  /* 0x0006040001897983 */ /* 0x000f220000300800 */
[----:B------:R-:W-:-:S03]  /*13700*/  IMAD.X R13, R0, 0x1, R14, P2 ;  /* 0x00000001000d7824 */ /* 0x000fc600010e060e */
[----:B------:R-:W4:Y:S04]  /*13710*/  LDL.LU R138, [R1+0x60c] ;  /* 0x00060c00018a7983 */ /* 0x000f280000300800 */
[----:B------:R1:W-:Y:S01]  /*13720*/  LDGSTS.E [R8+0x400c], desc[UR16][R12.64], P1 ;  /* 0x0400c0000c087fae */ /* 0x0003e20008921850 */
[----:B------:R-:W-:-:S03]  /*13730*/  LOP3.LUT R10, R10, 0x1f, RZ, 0xc0, !PT ;  /* 0x0000001f0a0a7812 */ /* 0x000fc600078ec0ff */
[----:B------:R-:W4:Y:S01]  /*13740*/  LDL.LU R139, [R1+0x614] ;  /* 0x00061400018b7983 */ /* 0x000f220000300800 */
[----:B------:R-:W-:-:S03]  /*13750*/  ISETP.GE.AND P1, PT, R10, R7, PT ;  /* 0x000000070a00720c */ /* 0x000fc60003f26270 */
[----:B------:R-:W4:Y:S01]  /*13760*/  LDL.LU R140, [R1+0x61c] ;  /* 0x00061c00018c7983 */ /* 0x000f220000300800 */
[----:B------:R-:W1:Y:S03]  /*13770*/  S2R R10, SR_TID.X ;  /* 0x00000000000a7919 */ /* 0x000e660000002100 */
[----:B------:R-:W4:Y:S04]  /*13780*/  LDL.LU R141, [R1+0x624] ;  /* 0x00062400018d7983 */ /* 0x000f280000300800 */
[----:B------:R-:W4:Y:S04]  /*13790*/  LDL.LU R143, [R1+0x634] ;  /* 0x00063400018f7983 */ /* 0x000f280000300800 */
[----:B------:R-:W4:Y:S04]  /*137a0*/  LDL.LU R144, [R1+0x600] ;  /* 0x0006000001907983 */ /* 0x000f280000300800 */
[----:B------:R-:W0:Y:S01]  /*137b0*/  LDGDEPBAR ;  /* 0x00000000000079af */ /* 0x000e220000000000 */
[----:B-1----:R-:W-:-:S02]  /*137c0*/  LOP3.LUT R14, R10, 0x60, RZ, 0xc0, !PT ;  /* 0x000000600a0e7812 */ /* 0x002fc400078ec0ff */
[----:B------:R-:W-:Y:S02]  /*137d0*/  LOP3.LUT R10, R10, 0x7f, RZ, 0xc0, !PT ;  /* 0x0000007f0a0a7812 */ /* 0x000fe400078ec0ff */
[----:B------:R-:W-:-:S03]  /*137e0*/  SHF.R.U32.HI R14, RZ, 0x1, R14 ;  /* 0x00000001ff0e7819 */ /* 0x000fc6000001160e */
[----:B------:R-:W-:-:S05]  /*137f0*/  IMAD.SHL.U32 R10, R10, 0x4, RZ ;  /* 0x000000040a0a7824 */ /* 0x000fca00078e00ff */
[----:B------:R-:W-:Y:S02]  /*13800*/  LOP3.LUT R10, R10, R14, RZ, 0x3c, !PT ;  /* 0x0000000e0a0a7212 */ /* 0x000fe400078e3cff */
[----:B------:R-:W4:Y:S01]  /*13810*/  LDL.LU R14, [R1+0x608] ;  /* 0x00060800010e7983 */ /* 0x000f220000300800 */
[----:B------:R-:W-:-:S03]  /*13820*/  SEL R8, RZ, 0x4, P1 ;  /* 0x00000004ff087807 */ /* 0x000fc60000800000 */
[----:B------:R-:W4:Y:S01]  /*13830*/  LDL.LU R146, [R1+0x644] ;  /* 0x0006440001927983 */ /* 0x000f220000300800 */
[----:B------:R-:W-:-:S03]  /*13840*/  SEL R8, R8, RZ, !P0 ;  /* 0x000000ff08087207 */ /* 0x000fc60004000000 */
[----:B------:R-:W4:Y:S01]  /*13850*/  LDL.LU R147, [R1+0x610] ;  /* 0x0006100001937983 */ /* 0x000f220000300800 */
[----:B------:R-:W-:Y:S01]  /*13860*/  ISETP.NE.U32.AND P0, PT, R8, RZ, PT ;  /* 0x000000ff0800720c */ /* 0x000fe20003f05070 */
[----:B------:R-:W-:Y:S02]  /*13870*/  VIADD R8, R10, UR4 ;  /* 0x000000040a087c36 */ /* 0x000fe40008000000 */
[----:B------:R-:W4:Y:S04]  /*13880*/  LDL.LU R150, [R1+0x620] ;  /* 0x0006200001967983 */ /* 0x000f280000300800 */
[----:B------:R-:W4:Y:S04]  /*13890*/  LDL.LU R16, [R1+0x630] ;  /* 0x0006300001107983 */ /* 0x000f280000300800 */
[----:B------:R-:W4:Y:S01]  /*138a0*/  LDL.LU R10, [R1+0x640] ;  /* 0x00064000010a7983 */ /* 0x000f220000300800 */
[----:B--2---:R-:W-:-:S05]  /*138b0*/  IADD3 R12, P1, R3, R148, RZ ;  /* 0x00000094030c7210 */ /* 0x004fca0007f3e0ff */
[----:B------:R-:W-:-:S05]  /*138c0*/  IMAD.X R13, R9, 0x1, R4, P1 ;  /* 0x00000001090d7824 */ /* 0x000fca00008e0604 */
[----:B------:R3:W-:Y:S02]  /*138d0*/  LDGSTS.E [R8+0x18000], desc[UR16][R12.64], P0 ;  /* 0x180000000c087fae */ /* 0x0007e40008121850 */
[----:B---3--:R-:W-:-:S05]  /*138e0*/  IADD3 R12, P1, R3, R145, RZ ;  /* 0x00000091030c7210 */ /* 0x008fca0007f3e0ff */
[----:B------:R-:W-:-:S05]  /*138f0*/  IMAD.X R13, R11, 0x1, R4, P1 ;  /* 0x000000010b0d7824 */ /* 0x000fca00008e0604 */
[----:B------:R4:W-:Y:S02]  /*13900*/  LDGSTS.E [R8+0x18400], desc[UR16][R12.64], P0 ;  /* 0x184000000c087fae */ /* 0x0009e40008121850 */
[----:B----4-:R-:W-:-:S05]  /*13910*/  IADD3 R12, P1, R3, R142, RZ ;  /* 0x0000008e030c7210 */ /* 0x010fca0007f3e0ff */
[----:B------:R-:W-:-:S05]  /*13920*/  IMAD.X R13, R151, 0x1, R4, P1 ;  /* 0x00000001970d7824 */ /* 0x000fca00008e0604 */
[----:B------:R1:W-:Y:S02]  /*13930*/  LDGSTS.E [R8+0x18800], desc[UR16][R12.64], P0 ;  /* 0x188000000c087fae */ /* 0x0003e40008121850 */
[----:B-1----:R-:W-:-:S05]  /*13940*/  IADD3 R12, P1, R3, R140, RZ ;  /* 0x0000008c030c7210 */ /* 0x002fca0007f3e0ff */
        /* <DEDUP_REMOVED lines=85> */
[----:B------:R1:W-:Y:S04]  /*13ea0*/  LDGSTS.E [R8+0x1fc00], desc[UR16][R12.64], P0 ;  /* 0x1fc000000c087fae */ /* 0x0003e80008121850 */
[----:B------:R-:W2:Y:S01]  /*13eb0*/  LDL R8, [R1+0x868] ;  /* 0x0008680001087983 */ /* 0x000ea20000100800 */
[----:B-1----:R-:W-:-:S05]  /*13ec0*/  IADD3 R12, P1, R3, R146, RZ ;  /* 0x00000092030c7210 */ /* 0x002fca0007f3e0ff */
[----:B------:R-:W-:Y:S02]  /*13ed0*/  IMAD.X R13, R10, 0x1, R4, P1 ;  /* 0x000000010a0d7824 */ /* 0x000fe400008e0604 */
[----:B--2---:R-:W-:-:S05]  /*13ee0*/  VIADD R8, R8, UR4 ;  /* 0x0000000408087c36 */ /* 0x004fca0008000000 */
        /* <DEDUP_REMOVED lines=90> */
[----:B------:R1:W-:Y:S01]  /*14490*/  LDGSTS.E [R8+0x1fa00], desc[UR16][R12.64], P0 ;  /* 0x1fa000000c087fae */ /* 0x0003e20008121850 */
[-C--:B------:R-:W-:Y:S02]  /*144a0*/  IADD3 R20, P6, R20, R6.reuse, RZ ;  /* 0x0000000614147210 */ /* 0x080fe40007fde0ff */
[----:B------:R-:W-:Y:S02]  /*144b0*/  IADD3 R156, P3, R156, R6, RZ ;  /* 0x000000069c9c7210 */ /* 0x000fe40007f7e0ff */
[----:B-1----:R-:W-:Y:S02]  /*144c0*/  IADD3 R12, P1, R3, R18, RZ ;  /* 0x00000012030c7210 */ /* 0x002fe40007f3e0ff */
[----:B------:R-:W-:-:S03]  /*144d0*/  IADD3 R18, P5, R18, R6, RZ ;  /* 0x0000000612127210 */ /* 0x000fc60007fbe0ff */
[C---:B------:R-:W-:Y:S01]  /*144e0*/  IMAD.X R13, R17.reuse, 0x1, R4, P1 ;  /* 0x00000001110d7824 */ /* 0x040fe200008e0604 */
[-C--:B------:R-:W-:Y:S01]  /*144f0*/  IADD3 R158, P4, R158, R6.reuse, RZ ;  /* 0x000000069e9e7210 */ /* 0x080fe20007f9e0ff */
[--C-:B------:R-:W-:Y:S01]  /*14500*/  IMAD.X R17, R17, 0x1, R5.reuse, P5 ;  /* 0x0000000111117824 */ /* 0x100fe200028e0605 */
[-C--:B------:R-:W-:Y:S02]  /*14510*/  IADD3 R160, P5, R160, R6.reuse, RZ ;  /* 0x00000006a0a07210 */ /* 0x080fe40007fbe0ff */
[----:B------:R1:W-:Y:S01]  /*14520*/  LDGSTS.E [R8+0x1fe00], desc[UR16][R12.64], P0 ;  /* 0x1fe000000c087fae */ /* 0x0003e20008121850 */
[-C--:B------:R-:W-:Y:S01]  /*14530*/  IADD3 R22, P0, R22, R6.reuse, RZ ;  /* 0x0000000616167210 */ /* 0x080fe20007f1e0ff */
[--C-:B------:R-:W-:Y:S01]  /*14540*/  IMAD.X R19, R19, 0x1, R5.reuse, P6 ;  /* 0x0000000113137824 */ /* 0x100fe200030e0605 */
        /* <DEDUP_REMOVED lines=95> */
[----:B------:R2:W-:Y:S01]  /*14b40*/  STL [R1+0x604], R137 ;  /* 0x0006048901007387 */ /* 0x0005e20000100800 */
[-C--:B------:R-:W-:Y:S01]  /*14b50*/  IADD3 R139, P5, R139, R6.reuse, RZ ;  /* 0x000000068b8b7210 */ /* 0x080fe20007fbe0ff */
[--C-:B------:R-:W-:Y:S01]  /*14b60*/  IMAD.X R245, R245, 0x1, R5.reuse, P6 ;  /* 0x00000001f5f57824 */ /* 0x100fe200030e0605 */
[-C--:B------:R-:W-:Y:S01]  /*14b70*/  IADD3 R250, P1, R250, R6.reuse, RZ ;  /* 0x00000006fafa7210 */ /* 0x080fe20007f3e0ff */
[--C-:B------:R-:W-:Y:S01]  /*14b80*/  IMAD.X R237, R237, 0x1, R5.reuse, P2 ;  /* 0x00000001eded7824 */ /* 0x100fe200010e0605 */
[-C--:B------:R-:W-:Y:S01]  /*14b90*/  IADD3 R140, P6, R140, R6.reuse, RZ ;  /* 0x000000068c8c7210 */ /* 0x080fe20007fde0ff */
[----:B------:R-:W-:Y:S01]  /*14ba0*/  IMAD.X R247, R247, 0x1, R5, P0 ;  /* 0x00000001f7f77824 */ /* 0x000fe200000e0605 */
[-C--:B------:R-:W-:Y:S01]  /*14bb0*/  IADD3 R252, P2, R252, R6.reuse, RZ ;  /* 0x00000006fcfc7210 */ /* 0x080fe20007f5e0ff */
[----:B------:R-:W-:Y:S01]  /*14bc0*/  VIADD R15, R15, 0x1 ;  /* 0x000000010f0f7836 */ /* 0x000fe20000000000 */
[----:B------:R-:W0:Y:S01]  /*14bd0*/  LDGDEPBAR ;  /* 0x00000000000079af */ /* 0x000e220000000000 */
[----:B------:R-:W-:-:S03]  /*14be0*/  IADD3 R141, P0, R141, R6, RZ ;  /* 0x000000068d8d7210 */ /* 0x000fc60007f1e0ff */
[----:B--2---:R2:W5:Y:S01]  /*14bf0*/  LDL.LU R137, [R1+0x8dc] ;  /* 0x0008dc0001897983 */ /* 0x0045620000300800 */
[----:B------:R-:W-:-:S03]  /*14c00*/  IMAD.X R249, R249, 0x1, R5, P1 ;  /* 0x00000001f9f97824 */ /* 0x000fc600008e0605 */
[----:B------:R3:W-:Y:S01]  /*14c10*/  STL [R1+0x60c], R138 ;  /* 0x00060c8a01007387 */ /* 0x0007e20000100800 */
[-C--:B------:R-:W-:Y:S01]  /*14c20*/  IADD3 R142, P1, R142, R6.reuse, RZ ;  /* 0x000000068e8e7210 */ /* 0x080fe20007f3e0ff */
[--C-:B------:R-:W-:Y:S01]  /*14c30*/  IMAD.X R251, R251, 0x1, R5.reuse, P2 ;  /* 0x00000001fbfb7824 */ /* 0x100fe200010e0605 */
[-C--:B------:R-:W-:Y:S01]  /*14c40*/  IADD3 R143, P2, R143, R6.reuse, RZ ;  /* 0x000000068f8f7210 */ /* 0x080fe20007f5e0ff */
[----:B---3--:R2:W5:Y:S04]  /*14c50*/  LDL.LU R138, [R1+0x8d8] ;  /* 0x0008d800018a7983 */ /* 0x0085680000300800 */
[----:B------:R3:W-:Y:S01]  /*14c60*/  STL [R1+0x614], R139 ;  /* 0x0006148b01007387 */ /* 0x0007e20000100800 */
[----:B------:R-:W-:Y:S01]  /*14c70*/  IMAD.X R144, R144, 0x1, R5, P3 ;  /* 0x0000000190907824 */ /* 0x000fe200018e0605 */
[----:B------:R-:W-:-:S02]  /*14c80*/  IADD3 R145, P3, R145, R6, RZ ;  /* 0x0000000691917210 */ /* 0x000fc40007f7e0ff */
[----:B---3--:R2:W5:Y:S04]  /*14c90*/  LDL.LU R139, [R1+0x8d4] ;  /* 0x0008d400018b7983 */ /* 0x0085680000300800 */
[----:B------:R3:W-:Y:S01]  /*14ca0*/  STL [R1+0x61c], R140 ;  /* 0x00061c8c01007387 */ /* 0x0007e20000100800 */
[----:B------:R-:W-:-:S03]  /*14cb0*/  IMAD.X R14, R14, 0x1, R5, P4 ;  /* 0x000000010e0e7824 */ /* 0x000fc600020e0605 */
[----:B---3--:R2:W5:Y:S04]  /*14cc0*/  LDL.LU R140, [R1+0x8d0] ;  /* 0x0008d000018c7983 */ /* 0x0085680000300800 */
[----:B------:R-:W3:Y:S04]  /*14cd0*/  LDL R8, [R1+0x660] ;  /* 0x0006600001087983 */ /* 0x000ee80000100800 */
[----:B------:R4:W-:Y:S01]  /*14ce0*/  STL [R1+0x624], R141 ;  /* 0x0006248d01007387 */ /* 0x0009e20000100800 */
[----:B------:R-:W-:Y:S01]  /*14cf0*/  IADD3 R146, P4, R146, R6, RZ ;  /* 0x0000000692927210 */ /* 0x000fe20007f9e0ff */
[----:B------:R-:W-:-:S02]  /*14d00*/  IMAD.X R147, R147, 0x1, R5, P5 ;  /* 0x0000000193937824 */ /* 0x000fc400028e0605 */
[----:B----4-:R2:W5:Y:S04]  /*14d10*/  LDL.LU R141, [R1+0x8cc] ;  /* 0x0008cc00018d7983 */ /* 0x0105680000300800 */
[----:B------:R4:W-:Y:S01]  /*14d20*/  STL [R1+0x62c], R142 ;  /* 0x00062c8e01007387 */ /* 0x0009e20000100800 */
[----:B------:R-:W-:-:S03]  /*14d30*/  IADD3 R148, P5, R148, R6, RZ ;  /* 0x0000000694947210 */ /* 0x000fc60007fbe0ff */
[----:B----4-:R2:W5:Y:S04]  /*14d40*/  LDL.LU R142, [R1+0x8c8] ;  /* 0x0008c800018e7983 */ /* 0x0105680000300800 */
[----:B------:R4:W-:Y:S01]  /*14d50*/  STL [R1+0x634], R143 ;  /* 0x0006348f01007387 */ /* 0x0009e20000100800 */
[----:B------:R-:W-:-:S03]  /*14d60*/  IMAD.X R149, R149, 0x1, R5, P6 ;  /* 0x0000000195957824 */ /* 0x000fc600030e0605 */
        /* <DEDUP_REMOVED lines=9> */
[----:B----4-:R-:W1:Y:S04]  /*14e00*/  LDL.LU R14, [R1+0x8b8] ;  /* 0x0008b800010e7983 */ /* 0x010e680000300800 */
        /* <DEDUP_REMOVED lines=9> */
[----:B------:R4:W-:Y:S04]  /*14ea0*/  STL [R1+0x618], R149 ;  /* 0x0006189501007387 */ /* 0x0009e80000100800 */
        /* <DEDUP_REMOVED lines=12> */
[----:B----4-:R2:W5:Y:S01]  /*14f70*/  LDL.LU R9, [R1+0x890] ;  /* 0x0008900001097983 */ /* 0x0105620000300800 */
[----:B------:R-:W-:Y:S01]  /*14f80*/  VIADD R7, R7, 0xffffffe0 ;  /* 0xffffffe007077836 */ /* 0x000fe20000000000 */
[----:B---3--:R-:W-:-:S02]  /*14f90*/  ISETP.NE.U32.AND P0, PT, R8, R15, PT ;  /* 0x0000000f0800720c */ /* 0x008fc40003f05070 */
[----:B-1----:R-:W-:Y:S02]  /*14fa0*/  SHF.R.S32.HI R8, RZ, 0x1f, R14 ;  /* 0x0000001fff087819 */ /* 0x002fe4000001140e */
[C---:B------:R-:W-:Y:S02]  /*14fb0*/  LEA R2, P6, R14.reuse, R2, 0x2 ;  /* 0x000000020e027211 */ /* 0x040fe400078c10ff */
[----:B------:R-:W-:-:S05]  /*14fc0*/  SHF.L.U64.HI R8, R14, 0x2, R8 ;  /* 0x000000020e087819 */ /* 0x000fca0000010208 */
[----:B------:R-:W-:Y:S02]  /*14fd0*/  IMAD.X R0, R0, 0x1, R8, P6 ;  /* 0x0000000100007824 */ /* 0x000fe400030e0608 */
[----:B--2---:R-:W-:Y:S05]  /*14fe0*/  @P0 BRA `(.L_x_1) ;  /* 0xffffff9400d00947 */ /* 0x004fea000383ffff */
.L_x_0:
[----:B------:R-:W1:Y:S01]  /*14ff0*/  S2R R8, SR_TID.X ;  /* 0x0000000000087919 */ /* 0x000e620000002100 */
[----:B------:R-:W-:-:S04]  /*15000*/  DEPBAR.LE SB0, 0x0 ;  /* 0x000080000000791a */ /* 0x000fc80000000000 */
[----:B------:R-:W2:Y:S01]  /*15010*/  LDL.LU R13, [R1+0x864] ;  /* 0x00086400010d7983 */ /* 0x000ea20000300800 */
[----:B------:R-:W-:Y:S01]  /*15020*/  IMAD.MOV.U32 R7, RZ, RZ, R26 ;  /* 0x000000ffff077224 */ /* 0x000fe200078e001a */
[----:B------:R-:W-:Y:S01]  /*15030*/  ULDC UR5, c[0x0][0x22c] ;  /* 0x00008b0000057ab9 */ /* 0x000fe20000000800 */
[----:B------:R-:W-:Y:S01]  /*15040*/  IMAD.MOV.U32 R158, RZ, RZ, R121 ;  /* 0x000000ffff9e7224 */ /* 0x000fe200078e0079 */
[----:B------:R-:W-:Y:S01]  /*15050*/  ULDC UR4, c[0x0][0x22c] ;  /* 0x00008b0000047ab9 */ /* 0x000fe20000000800 */
[----:B------:R-:W-:Y:S01]  /*15060*/  IMAD.MOV.U32 R159, RZ, RZ, R123 ;  /* 0x000000ffff9f7224 */ /* 0x000fe200078e007b */
[----:B------:R-:W-:Y:S01]  /*15070*/  ULDC.64 UR26, c[0x0][0x228] ;  /* 0x00008a00001a7ab9 */ /* 0x000fe20000000a00 */
[----:B------:R-:W-:Y:S01]  /*15080*/  IMAD.MOV.U32 R154, RZ, RZ, R124 ;  /* 0x000000ffff9a7224 */ /* 0x000fe200078e007c */
[----:B------:R-:W-:Y:S01]  /*15090*/  ULDC UR28, c[0x0][0x248] ;  /* 0x00009200001c7ab9 */ /* 0x000fe20000000800 */
[----:B------:R-:W-:Y:S01]  /*150a0*/  IMAD.MOV.U32 R155, RZ, RZ, R126 ;  /* 0x000000ffff9b7224 */ /* 0x000fe200078e007e */
[----:B------:R-:W-:Y:S01]  /*150b0*/  ULDC.64 UR22, c[0x0][0x228] ;  /* 0x00008a0000167ab9 */ /* 0x000fe20000000a00 */
        /* <DEDUP_REMOVED lines=12> */
[----:B-----5:R-:W-:Y:S01]  /*15180*/  IMAD.MOV.U32 R202, RZ, RZ, R137 ;  /* 0x000000ffffca7224 */ /* 0x020fe200078e0089 */
[----:B------:R-:W-:Y:S01]  /*15190*/  ULDC UR6, c[0x0][0x22c] ;  /* 0x00008b0000067ab9 */ /* 0x000fe20000000800 */
[----:B-1----:R-:W-:-:S02]  /*151a0*/  IMAD.SHL.U32 R12, R8, 0x10, RZ ;  /* 0x00000010080c7824 */ /* 0x002fc400078e00ff */
[----:B------:R-:W-:-:S03]  /*151b0*/  IMAD.SHL.U32 R15, R8, 0x40, RZ ;  /* 0x00000040080f7824 */ /* 0x000fc600078e00ff */
[----:B------:R-:W-:Y:S02]  /*151c0*/  LOP3.LUT R6, R12, 0xf0, RZ, 0xc0, !PT ;  /* 0x000000f00c067812 */ /* 0x000fe400078ec0ff */
[----:B------:R-:W3:Y:S01]  /*151d0*/  LDL.LU R12, [R1+0x860] ;  /* 0x00086000010c7983 */ /* 0x000ee20000300800 */
[----:B------:R-:W-:-:S04]  /*151e0*/  LOP3.LUT R15, R15, 0x400, RZ, 0xc0, !PT ;  /* 0x000004000f0f7812 */ /* 0x000fc800078ec0ff */
[----:B------:R-:W-:Y:S01]  /*151f0*/  IADD3 R0, R15, UR12, R6 ;  /* 0x0000000c0f007c10 */ /* 0x000fe2000fffe006 */
[----:B------:R-:W-:Y:S01]  /*15200*/  BAR.SYNC.DEFER_BLOCKING 0x0 ;  /* 0x0000000000007b1d */ /* 0x000fe20000010000 */
[----:B--2---:R-:W-:Y:S02]  /*15210*/  ISETP.GE.AND P2, PT, R9, R13, PT ;  /* 0x0000000d0900720c */ /* 0x004fe40003f46270 */
[----:B---3--:R-:W-:-:S03]  /*15220*/  ISETP.GE.AND P4, PT, R10, R12, PT ;  /* 0x0000000c0a00720c */ /* 0x008fc60003f86270 */
[----:B------:R-:W2:Y:S04]  /*15230*/  LDL.LU R12, [R1+0x400] ;  /* 0x00040000010c7983 */ /* 0x000ea80000300800 */
[----:B------:R-:W2:Y:S04]  /*15240*/  LDL.LU R13, [R1+0x408] ;  /* 0x00040800010d7983 */ /* 0x000ea80000300800 */
[----:B------:R-:W2:Y:S04]  /*15250*/  LDL.LU R14, [R1+0x200] ;  /* 0x00020000010e7983 */ /* 0x000ea80000300800 */
[----:B------:R-:W2:Y:S01]  /*15260*/  LDL.LU R15, [R1+0x208] ;  /* 0x00020800010f7983 */ /* 0x000ea20000300800 */
[----:B------:R-:W-:-:S03]  /*15270*/  LOP3.LUT R8, R8, 0x60, RZ, 0xc0, !PT ;  /* 0x0000006008087812 */ /* 0x000fc600078ec0ff */
[----:B------:R-:W3:Y:S02]  /*15280*/  LDL.LU R4, [R1] ;  /* 0x0000000001047983 */ /* 0x000ee40000300800 */
[----:B------:R-:W-:Y:S02]  /*15290*/  IMAD R0, R8, 0x8, R0 ;  /* 0x0000000808007824 */ /* 0x000fe400078e0200 */
[----:B------:R-:W1:Y:S01]  /*152a0*/  S2R R8, SR_TID.X ;  /* 0x0000000000087919 */ /* 0x000e620000002100 */
[----:B------:R-:W3:Y:S01]  /*152b0*/  LDL.LU R5, [R1+0x8] ;  /* 0x0000080001057983 */ /* 0x000ee20000300800 */
[----:B-1----:R-:W-:-:S04]  /*152c0*/  LOP3.LUT R8, R8, 0x7f, RZ, 0xc0, !PT ;  /* 0x0000007f08087812 */ /* 0x002fc800078ec0ff */
[----:B------:R-:W-:Y:S01]  /*152d0*/  LEA R251, R8, UR12, 0x4 ;  /* 0x0000000c08fb7c11 */ /* 0x000fe2000f8e20ff */
[----:B------:R-:W-:Y:S01]  /*152e0*/  IMAD.MOV.U32 R6, RZ, RZ, R24 ;  /* 0x000000ffff067224 */ /* 0x000fe200078e0018 */
[----:B------:R-:W1:Y:S01]  /*152f0*/  LDC R8, c[0x0][0x244] ;  /* 0x00009100ff087b82 */ /* 0x000e620000000800 */
[----:B------:R-:W-:Y:S02]  /*15300*/  IMAD.MOV.U32 R203, RZ, RZ, R139 ;  /* 0x000000ffffcb7224 */ /* 0x000fe400078e008b */
[----:B------:R-:W-:Y:S02]  /*15310*/  IMAD.MOV.U32 R214, RZ, RZ, R141 ;  /* 0x000000ffffd67224 */ /* 0x000fe400078e008d */
[----:B------:R-:W-:Y:S02]  /*15320*/  IMAD.MOV.U32 R215, RZ, RZ, R143 ;  /* 0x000000ffffd77224 */ /* 0x000fe400078e008f */
[----:B------:R-:W-:Y:S02]  /*15330*/  IMAD.MOV.U32 R222, RZ, RZ, R145 ;  /* 0x000000ffffde7224 */ /* 0x000fe400078e0091 */
[----:B------:R-:W-:-:S02]  /*15340*/  IMAD.MOV.U32 R223, RZ, RZ, R147 ;  /* 0x000000ffffdf7224 */ /* 0x000fc400078e0093 */
[----:B------:R-:W-:Y:S02]  /*15350*/  IMAD.MOV.U32 R226, RZ, RZ, R148 ;  /* 0x000000ffffe27224 */ /* 0x000fe400078e0094 */
[----:B------:R-:W-:Y:S02]  /*15360*/  IMAD.MOV.U32 R227, RZ, RZ, R150 ;  /* 0x000000ffffe37224 */ /* 0x000fe400078e0096 */
[C---:B------:R-:W-:Y:S02]  /*15370*/  VIADD R3, R9.reuse, 0x2 ;  /* 0x0000000209037836 */ /* 0x040fe40000000000 */
[C---:B------:R-:W-:Y:S01]  /*15380*/  VIADD R2, R9.reuse, 0x1 ;  /* 0x0000000109027836 */ /* 0x040fe20000000000 */
[----:B------:R-:W-:Y:S01]  /*15390*/  ISETP.LT.AND P4, PT, R9, UR27, !P4 ;  /* 0x0000001b09007c0c */ /* 0x000fe2000e781270 */
[----:B------:R-:W-:Y:S01]  /*153a0*/  ULDC.64 UR12, c[0x0][0x228] ;  /* 0x00008a00000c7ab9 */ /* 0x000fe20000000a00 */
[----:B--2---:R-:W-:Y:S01]  /*153b0*/  STSM.16.M88.4 [R0], R12 ;  /* 0x0000000c00007844 */ /* 0x004fe20000000200 */
[----:B------:R-:W-:Y:S06]  /*153c0*/  BAR.SYNC.DEFER_BLOCKING 0x0 ;  /* 0x0000000000007b1d */ /* 0x000fec0000010000 */
[----:B------:R-:W2:Y:S02]  /*153d0*/  LDS.128 R12, [R251] ;  /* 0x00000000fb0c7984 */ /* 0x000ea40000000c00 */
[----:B------:R-:W-:Y:S06]  /*153e0*/  BAR.SYNC.DEFER_BLOCKING 0x0 ;  /* 0x0000000000007b1d */ /* 0x000fec0000010000 */
[----:B--2---:R2:W-:Y:S04]  /*153f0*/  STL.64 [R1+0x600], R12 ;  /* 0x0006000c01007387 */ /* 0x0045e80000100a00 */
[----:B------:R4:W-:Y:S04]  /*15400*/  STL.64 [R1+0x608], R14 ;  /* 0x0006080e01007387 */ /* 0x0009e80000100a00 */
[----:B--2---:R-:W2:Y:S04]  /*15410*/  LDL.LU R12, [R1+0x404] ;  /* 0x00040400010c7983 */ /* 0x004ea80000300800 */
[----:B------:R-:W2:Y:S04]  /*15420*/  LDL.LU R13, [R1+0x40c] ;  /* 0x00040c00010d7983 */ /* 0x000ea80000300800 */
[----:B----4-:R-:W2:Y:S04]  /*15430*/  LDL.LU R14, [R1+0x204] ;  /* 0x00020400010e7983 */ /* 0x010ea80000300800 */
[----:B------:R-:W2:Y:S04]  /*15440*/  LDL.LU R15, [R1+0x20c] ;  /* 0x00020c00010f7983 */ /* 0x000ea80000300800 */
[----:B---3--:R3:W-:Y:S01]  /*15450*/  STSM.16.M88.4 [R0], R4 ;  /* 0x0000000400007844 */ /* 0x0087e20000000200 */
[----:B------:R-:W-:Y:S06]  /*15460*/  BAR.SYNC.DEFER_BLOCKING 0x0 ;  /* 0x0000000000007b1d */ /* 0x000fec0000010000 */
[----:B---3--:R-:W3:Y:S04]  /*15470*/  LDL.LU R4, [R1+0x4] ;  /* 0x0000040001047983 */ /* 0x008ee80000300800 */
[----:B------:R-:W3:Y:S04]  /*15480*/  LDL.LU R5, [R1+0xc] ;  /* 0x00000c0001057983 */ /* 0x000ee80000300800 */
[----:B------:R-:W4:Y:S01]  /*15490*/  LDS.128 R16, [R251] ;  /* 0x00000000fb107984 */ /* 0x000f220000000c00 */
[----:B------:R-:W-:Y:S06]  /*154a0*/  BAR.SYNC.DEFER_BLOCKING 0x0 ;  /* 0x0000000000007b1d */ /* 0x000fec0000010000 */
[----:B----4-:R-:W-:Y:S04]  /*154b0*/  STL [R1+0x4], R17 ;  /* 0x0000041101007387 */ /* 0x010fe80000100800 */
[----:B------:R-:W-:Y:S04]  /*154c0*/  STL.64 [R1+0x8], R18 ;  /* 0x0000081201007387 */ /* 0x000fe80000100a00 */
[----:B--2---:R-:W-:Y:S01]  /*154d0*/  STSM.16.M88.4 [R0], R12 ;  /* 0x0000000c00007844 */ /* 0x004fe20000000200 */
[----:B------:R-:W-:Y:S06]  /*154e0*/  BAR.SYNC.DEFER_BLOCKING 0x0 ;  /* 0x0000000000007b1d */ /* 0x000fec0000010000 */
[----:B------:R-:W2:Y:S04]  /*154f0*/  LDS.128 R12, [R251] ;  /* 0x00000000fb0c7984 */ /* 0x000ea80000000c00 */
[----:B--2---:R2:W-:Y:S04]  /*15500*/  STL.64 [R1+0x400], R12 ;  /* 0x0004000c01007387 */ /* 0x0045e80000100a00 */
[----:B------:R4:W-:Y:S04]  /*15510*/  STL.64 [R1+0x408], R14 ;  /* 0x0004080e01007387 */ /* 0x0009e80000100a00 */
[----:B--2---:R-:W2:Y:S04]  /*15520*/  LDL.LU R12, [R1+0x410] ;  /* 0x00041000010c7983 */ /* 0x004ea80000300800 */
[----:B------:R-:W2:Y:S04]  /*15530*/  LDL.LU R13, [R1+0x418] ;  /* 0x00041800010d7983 */ /* 0x000ea80000300800 */
[----:B----4-:R-:W2:Y:S04]  /*15540*/  LDL.LU R14, [R1+0x210] ;  /* 0x00021000010e7983 */ /* 0x010ea80000300800 */
[----:B------:R-:W2:Y:S01]  /*15550*/  LDL.LU R15, [R1+0x218] ;  /* 0x00021800010f7983 */ /* 0x000ea20000300800 */
[----:B------:R-:W-:Y:S01]  /*15560*/  BAR.SYNC.DEFER_BLOCKING 0x0 ;  /* 0x0000000000007b1d */ /* 0x000fe20000010000 */
[----:B------:R-:W-:-:S02]  /*15570*/  IMAD.MOV.U32 R6, RZ, RZ, R25 ;  /* 0x000000ffff067224 */ /* 0x000fc400078e0019 */
[----:B------:R-:W-:-:S05]  /*15580*/  IMAD.MOV.U32 R7, RZ, RZ, R27 ;  /* 0x000000ffff077224 */ /* 0x000fca00078e001b */
[----:B---3--:R3:W-:Y:S01]  /*15590*/  STSM.16.M88.4 [R0], R4 ;  /* 0x0000000400007844 */ /* 0x0087e20000000200 */
[----:B------:R-:W-:Y:S01]  /*155a0*/  IMAD.MOV.U32 R250, RZ, RZ, R16 ;  /* 0x000000fffffa7224 */ /* 0x000fe200078e0010 */
[----:B------:R-:W-:Y:S06]  /*155b0*/  BAR.SYNC.DEFER_BLOCKING 0x0 ;  /* 0x0000000000007b1d */ /* 0x000fec0000010000 */
[----:B---3--:R-:W3:Y:S04]  /*155c0*/  LDL.LU R4, [R1+0x10] ;  /* 0x0000100001047983 */ /* 0x008ee80000300800 */
[----:B------:R-:W3:Y:S04]  /*155d0*/  LDL.LU R5, [R1+0x18] ;  /* 0x0000180001057983 */ /* 0x000ee80000300800 */
[----:B------:R-:W4:Y:S01]  /*155e0*/  LDS.128 R16, [R251] ;  /* 0x00000000fb107984 */ /* 0x000f220000000c00 */
[----:B------:R-:W-:Y:S06]  /*155f0*/  BAR.SYNC.DEFER_BLOCKING 0x0 ;  /* 0x0000000000007b1d */ /* 0x000fec0000010000 */
[----:B----4-:R-:W-:Y:S04]  /*15600*/  STL.64 [R1+0x200], R16 ;  /* 0x0002001001007387 */ /* 0x010fe80000100a00 */
        /* <DEDUP_REMOVED lines=643> */
[----:B------:R-:W2:Y:S02]  /*17e40*/  LDS.128 R16, [R251] ;  /* 0x00000000fb107984 */ /* 0x000ea40000000c00 */
[----:B--2---:R-:W-:-:S02]  /*17e50*/  IMAD.MOV.U32 R252, RZ, RZ, R19 ;  /* 0x000000fffffc7224 */ /* 0x004fc400078e0013 */
[----:B------:R-:W-:Y:S04]  /*17e60*/  STL.64 [R1+0x710], R16 ;  /* 0x0007101001007387 */ /* 0x000fe80000100a00 */
[----:B------:R-:W-:Y:S04]  /*17e70*/  STL [R1+0x718], R18 ;  /* 0x0007181201007387 */ /* 0x000fe80000100800 */
[----:B------:R-:W-:Y:S04]  /*17e80*/  STL [R1+0x890], R252 ;  /* 0x000890fc01007387 */ /* 0x000fe80000100800 */
[----:B------:R-:W2:Y:S04]  /*17e90*/  LDL.LU R12, [R1+0x514] ;  /* 0x00051400010c7983 */ /* 0x000ea80000300800 */
[----:B------:R-:W2:Y:S04]  /*17ea0*/  LDL.LU R13, [R1+0x51c] ;  /* 0x00051c00010d7983 */ /* 0x000ea80000300800 */
[----:B------:R-:W2:Y:S04]  /*17eb0*/  LDL.LU R14, [R1+0x314] ;  /* 0x00031400010e7983 */ /* 0x000ea80000300800 */
        /* <DEDUP_REMOVED lines=10> */
[----:B----4-:R-:W-:Y:S04]  /*17f60*/  STL [R1+0x8a0], R244 ;  /* 0x0008a0f401007387 */ /* 0x010fe80000100800 */
[----:B------:R-:W-:Y:S04]  /*17f70*/  STL [R1+0x89c], R245 ;  /* 0x00089cf501007387 */ /* 0x000fe80000100800 */
[----:B------:R-:W-:Y:S04]  /*17f80*/  STL [R1+0x898], R246 ;  /* 0x000898f601007387 */ /* 0x000fe80000100800 */
[----:B------:R-:W-:Y:S04]  /*17f90*/  STL [R1+0x894], R247 ;  /* 0x000894f701007387 */ /* 0x000fe80000100800 */
[----:B--2---:R-:W-:Y:S01]  /*17fa0*/  STSM.16.M88.4 [R0], R12 ;  /* 0x0000000c00007844 */ /* 0x004fe20000000200 */
[----:B------:R-:W-:Y:S06]  /*17fb0*/  BAR.SYNC.DEFER_BLOCKING 0x0 ;  /* 0x0000000000007b1d */ /* 0x000fec0000010000 */
[----:B------:R-:W2:Y:S04]  /*17fc0*/  LDS.128 R240, [R251] ;  /* 0x00000000fbf07984 */ /* 0x000ea80000000c00 */
[----:B--2---:R-:W-:Y:S04]  /*17fd0*/  STL [R1+0x8b0], R240 ;  /* 0x0008b0f001007387 */ /* 0x004fe80000100800 */
[----:B------:R-:W-:Y:S04]  /*17fe0*/  STL [R1+0x8ac], R241 ;  /* 0x0008acf101007387 */ /* 0x000fe80000100800 */
[----:B------:R-:W-:Y:S04]  /*17ff0*/  STL [R1+0x8a8], R242 ;  /* 0x0008a8f201007387 */ /* 0x000fe80000100800 */
[----:B------:R-:W-:Y:S04]  /*18000*/  STL [R1+0x8a4], R243 ;  /* 0x0008a4f301007387 */ /* 0x000fe80000100800 */
[----:B------:R-:W2:Y:S04]  /*18010*/  LDL.LU R16, [R1+0x520] ;  /* 0x0005200001107983 */ /* 0x000ea80000300800 */
[----:B------:R-:W2:Y:S04]  /*18020*/  LDL.LU R17, [R1+0x528] ;  /* 0x0005280001117983 */ /* 0x000ea80000300800 */
[----:B------:R-:W2:Y:S04]  /*18030*/  LDL.LU R18, [R1+0x320] ;  /* 0x0003200001127983 */ /* 0x000ea80000300800 */
[----:B------:R-:W2:Y:S04]  /*18040*/  LDL.LU R19, [R1+0x328] ;  /* 0x0003280001137983 */ /* 0x000ea80000300800 */
[----:B------:R-:W4:Y:S04]  /*18050*/  LDL.LU R12, [R1+0x120] ;  /* 0x00012000010c7983 */ /* 0x000f280000300800 */
[----:B------:R-:W4:Y:S01]  /*18060*/  LDL.LU R13, [R1+0x128] ;  /* 0x00012800010d7983 */ /* 0x000f220000300800 */
[----:B------:R-:W-:Y:S01]  /*18070*/  BAR.SYNC.DEFER_BLOCKING 0x0 ;  /* 0x0000000000007b1d */ /* 0x000fe20000010000 */
[----:B------:R-:W-:-:S02]  /*18080*/  IMAD.MOV.U32 R6, RZ, RZ, R93 ;  /* 0x000000ffff067224 */ /* 0x000fc400078e005d */
[----:B------:R-:W-:-:S05]  /*18090*/  IMAD.MOV.U32 R7, RZ, RZ, R95 ;  /* 0x000000ffff077224 */ /* 0x000fca00078e005f */
[----:B---3--:R-:W-:Y:S01]  /*180a0*/  STSM.16.M88.4 [R0], R4 ;  /* 0x0000000400007844 */ /* 0x008fe20000000200 */
[----:B------:R-:W-:Y:S06]  /*180b0*/  BAR.SYNC.DEFER_BLOCKING 0x0 ;  /* 0x0000000000007b1d */ /* 0x000fec0000010000 */
[----:B------:R-:W3:Y:S02]  /*180c0*/  LDS.128 R236, [R251] ;  /* 0x00000000fbec7984 */ /* 0x000ee40000000c00 */
[----:B------:R-:W-:Y:S01]  /*180d0*/  BAR.SYNC.DEFER_BLOCKING 0x0 ;  /* 0x0000000000007b1d */ /* 0x000fe20000010000 */
[----:B------:R-:W-:-:S02]  /*180e0*/  IMAD.MOV.U32 R14, RZ, RZ, R96 ;  /* 0x000000ffff0e7224 */ /* 0x000fc400078e0060 */
[----:B------:R-:W-:-:S03]  /*180f0*/  IMAD.MOV.U32 R15, RZ, RZ, R98 ;  /* 0x000000ffff0f7224 */ /* 0x000fc600078e0062 */
[----:B---3--:R-:W-:Y:S04]  /*18100*/  STL [R1+0x8c0], R236 ;  /* 0x0008c0ec01007387 */ /* 0x008fe80000100800 */
[----:B------:R-:W-:Y:S04]  /*18110*/  STL [R1+0x8bc], R237 ;  /* 0x0008bced01007387 */ /* 0x000fe80000100800 */
[----:B------:R-:W-:Y:S04]  /*18120*/  STL [R1+0x8b8], R238 ;  /* 0x0008b8ee01007387 */ /* 0x000fe80000100800 */
[----:B------:R-:W-:Y:S04]  /*18130*/  STL [R1+0x8b4], R239 ;  /* 0x0008b4ef01007387 */ /* 0x000fe80000100800 */
[----:B--2---:R-:W-:Y:S01]  /*18140*/  STSM.16.M88.4 [R0], R16 ;  /* 0x0000001000007844 */ /* 0x004fe20000000200 */
[----:B------:R-:W-:Y:S06]  /*18150*/  BAR.SYNC.DEFER_BLOCKING 0x0 ;  /* 0x0000000000007b1d */ /* 0x000fec0000010000 */
[----:B------:R-:W2:Y:S02]  /*18160*/  LDS.128 R4, [R251] ;  /* 0x00000000fb047984 */ /* 0x000ea40000000c00 */
[----:B------:R-:W-:Y:S06]  /*18170*/  BAR.SYNC.DEFER_BLOCKING 0x0 ;  /* 0x0000000000007b1d */ /* 0x000fec0000010000 */
[----:B----4-:R3:W-:Y:S02]  /*18180*/  STSM.16.M88.4 [R0], R12 ;  /* 0x0000000c00007844 */ /* 0x0107e40000000200 */
[----:B------:R-:W-:Y:S06]  /*18190*/  BAR.SYNC.DEFER_BLOCKING 0x0 ;  /* 0x0000000000007b1d */ /* 0x000fec0000010000 */
[----:B---3--:R-:W3:Y:S04]  /*181a0*/  LDL.LU R12, [R1+0x524] ;  /* 0x00052400010c7983 */ /* 0x008ee80000300800 */
[----:B------:R-:W3:Y:S04]  /*181b0*/  LDL.LU R13, [R1+0x52c] ;  /* 0x00052c00010d7983 */ /* 0x000ee80000300800 */
[----:B------:R-:W3:Y:S04]  /*181c0*/  LDL.LU R14, [R1+0x324] ;  /* 0x00032400010e7983 */ /* 0x000ee80000300800 */
[----:B------:R-:W3:Y:S04]  /*181d0*/  LDL.LU R15, [R1+0x32c] ;  /* 0x00032c00010f7983 */ /* 0x000ee80000300800 */
[----:B------:R-:W4:Y:S04]  /*181e0*/  LDL.LU R32, [R1+0x124] ;  /* 0x0001240001207983 */ /* 0x000f280000300800 */
[----:B------:R-:W4:Y:S04]  /*181f0*/  LDL.LU R33, [R1+0x12c] ;  /* 0x00012c0001217983 */ /* 0x000f280000300800 */
[----:B------:R-:W2:Y:S04]  /*18200*/  LDL.LU R36, [R1+0x530] ;  /* 0x0005300001247983 */ /* 0x000ea80000300800 */
[----:B------:R-:W2:Y:S04]  /*18210*/  LDL.LU R37, [R1+0x538] ;  /* 0x0005380001257983 */ /* 0x000ea80000300800 */
[----:B------:R-:W2:Y:S04]  /*18220*/  LDL.LU R38, [R1+0x330] ;  /* 0x0003300001267983 */ /* 0x000ea80000300800 */
[----:B------:R-:W2:Y:S04]  /*18230*/  LDL.LU R39, [R1+0x338] ;  /* 0x0003380001277983 */ /* 0x000ea80000300800 */
[----:B------:R-:W2:Y:S04]  /*18240*/  LDL.LU R28, [R1+0x130] ;  /* 0x00013000011c7983 */ /* 0x000ea80000300800 */
[----:B------:R-:W2:Y:S04]  /*18250*/  LDL.LU R29, [R1+0x138] ;  /* 0x00013800011d7983 */ /* 0x000ea80000300800 */
[----:B------:R-:W1:Y:S01]  /*18260*/  LDS.128 R24, [R251] ;  /* 0x00000000fb187984 */ /* 0x000e620000000c00 */
[----:B------:R-:W-:Y:S01]  /*18270*/  BAR.SYNC.DEFER_BLOCKING 0x0 ;  /* 0x0000000000007b1d */ /* 0x000fe20000010000 */
[----:B------:R-:W-:-:S02]  /*18280*/  IMAD.MOV.U32 R34, RZ, RZ, R97 ;  /* 0x000000ffff227224 */ /* 0x000fc400078e0061 */
[----:B------:R-:W-:Y:S02]  /*18290*/  IMAD.MOV.U32 R35, RZ, RZ, R99 ;  /* 0x000000ffff237224 */ /* 0x000fe400078e0063 */
[----:B------:R-:W-:Y:S02]  /*182a0*/  IMAD.MOV.U32 R30, RZ, RZ, R100 ;  /* 0x000000ffff1e7224 */ /* 0x000fe400078e0064 */
[----:B------:R-:W-:Y:S01]  /*182b0*/  IMAD.MOV.U32 R31, RZ, RZ, R102 ;  /* 0x000000ffff1f7224 */ /* 0x000fe200078e0066 */
[----:B---3--:R-:W-:Y:S01]  /*182c0*/  STSM.16.M88.4 [R0], R12 ;  /* 0x0000000c00007844 */ /* 0x008fe20000000200 */
[----:B------:R-:W-:Y:S06]  /*182d0*/  BAR.SYNC.DEFER_BLOCKING 0x0 ;  /* 0x0000000000007b1d */ /* 0x000fec0000010000 */
[----:B------:R-:W3:Y:S02]  /*182e0*/  LDS.128 R20, [R251] ;  /* 0x00000000fb147984 */ /* 0x000ee40000000c00 */
[----:B------:R-:W-:Y:S06]  /*182f0*/  BAR.SYNC.DEFER_BLOCKING 0x0 ;  /* 0x0000000000007b1d */ /* 0x000fec0000010000 */
[----:B----4-:R-:W-:Y:S02]  /*18300*/  STSM.16.M88.4 [R0], R32 ;  /* 0x0000002000007844 */ /* 0x010fe40000000200 */
[----:B------:R-:W-:Y:S06]  /*18310*/  BAR.SYNC.DEFER_BLOCKING 0x0 ;  /* 0x0000000000007b1d */ /* 0x000fec0000010000 */
[----:B------:R-:W4:Y:S02]  /*18320*/  LDS.128 R16, [R251] ;  /* 0x00000000fb107984 */ /* 0x000f240000000c00 */
[----:B------:R-:W-:Y:S06]  /*18330*/  BAR.SYNC.DEFER_BLOCKING 0x0 ;  /* 0x0000000000007b1d */ /* 0x000fec0000010000 */
[----:B--2---:R-:W-:Y:S02]  /*18340*/  STSM.16.M88.4 [R0], R36 ;  /* 0x0000002400007844 */ /* 0x004fe40000000200 */
[----:B------:R-:W-:Y:S06]  /*18350*/  BAR.SYNC.DEFER_BLOCKING 0x0 ;  /* 0x0000000000007b1d */ /* 0x000fec0000010000 */
[----:B------:R-:W2:Y:S02]  /*18360*/  LDS.128 R12, [R251] ;  /* 0x00000000fb0c7984 */ /* 0x000ea40000000c00 */
[----:B------:R-:W-:Y:S06]  /*18370*/  BAR.SYNC.DEFER_BLOCKING 0x0 ;  /* 0x0000000000007b1d */ /* 0x000fec0000010000 */
[----:B------:R1:W-:Y:S02]  /*18380*/  STSM.16.M88.4 [R0], R28 ;  /* 0x0000001c00007844 */ /* 0x0003e40000000200 */
[----:B------:R-:W-:Y:S06]  /*18390*/  BAR.SYNC.DEFER_BLOCKING 0x0 ;  /* 0x0000000000007b1d */ /* 0x000fec0000010000 */
[----:B-1----:R-:W3:Y:S04]  /*183a0*/  LDL.LU R28, [R1+0x534] ;  /* 0x00053400011c7983 */ /* 0x002ee80000300800 */
        /* <DEDUP_REMOVED lines=172> */
[----:B------:R-:W-:Y:S06]  /*18e70*/  BAR.SYNC.DEFER_BLOCKING 0x0 ;  /* 0x0000000000007b1d */ /* 0x000fec0000010000 */
[----:B---3--:R-:W-:Y:S02]  /*18e80*/  STSM.16.M88.4 [R0], R108 ;  /* 0x0000006c00007844 */ /* 0x008fe40000000200 */
        /* <DEDUP_REMOVED lines=19> */
[----:B------:R-:W1:Y:S01]  /*18fc0*/  LDS.128 R160, [R251] ;  /* 0x00000000fba07984 */ /* 0x000e620000000c00 */
[----:B------:R-:W-:Y:S06]  /*18fd0*/  BAR.SYNC.DEFER_BLOCKING 0x0 ;  /* 0x0000000000007b1d */ /* 0x000fec0000010000 */
[----:B------:R-:W2:Y:S04]  /*18fe0*/  LDL.LU R124, [R1+0x5a0] ;  /* 0x0005a000017c7983 */ /* 0x000ea80000300800 */
[----:B------:R-:W2:Y:S04]  /*18ff0*/  LDL.LU R125, [R1+0x5a8] ;  /* 0x0005a800017d7983 */ /* 0x000ea80000300800 */
[----:B------:R-:W2:Y:S04]  /*19000*/  LDL.LU R126, [R1+0x3a0] ;  /* 0x0003a000017e7983 */ /* 0x000ea80000300800 */
[----:B------:R-:W2:Y:S04]  /*19010*/  LDL.LU R127, [R1+0x3a8] ;  /* 0x0003a800017f7983 */ /* 0x000ea80000300800 */
[----:B---3--:R-:W-:Y:S01]  /*19020*/  STSM.16.M88.4 [R0], R152 ;  /* 0x0000009800007844 */ /* 0x008fe20000000200 */
[----:B------:R-:W-:Y:S06]  /*19030*/  BAR.SYNC.DEFER_BLOCKING 0x0 ;  /* 0x0000000000007b1d */ /* 0x000fec0000010000 */
[----:B------:R-:W3:Y:S02]  /*19040*/  LDS.128 R156, [R251] ;  /* 0x00000000fb9c7984 */ /* 0x000ee40000000c00 */
[----:B------:R-:W-:Y:S06]  /*19050*/  BAR.SYNC.DEFER_BLOCKING 0x0 ;  /* 0x0000000000007b1d */ /* 0x000fec0000010000 */
[----:B----4-:R4:W-:Y:S02]  /*19060*/  STSM.16.M88.4 [R0], R164 ;  /* 0x000000a400007844 */ /* 0x0109e40000000200 */
[----:B------:R-:W-:Y:S06]  /*19070*/  BAR.SYNC.DEFER_BLOCKING 0x0 ;  /* 0x0000000000007b1d */ /* 0x000fec0000010000 */
[----:B----4-:R-:W4:Y:S04]  /*19080*/  LDL.LU R164, [R1+0x1a0] ;  /* 0x0001a00001a47983 */ /* 0x010f280000300800 */
[----:B------:R-:W4:Y:S04]  /*19090*/  LDL.LU R165, [R1+0x1a8] ;  /* 0x0001a80001a57983 */ /* 0x000f280000300800 */
[----:B------:R-:W3:Y:S01]  /*190a0*/  LDS.128 R152, [R251] ;  /* 0x00000000fb987984 */ /* 0x000ee20000000c00 */
[----:B------:R-:W-:Y:S06]  /*190b0*/  BAR.SYNC.DEFER_BLOCKING 0x0 ;  /* 0x0000000000007b1d */ /* 0x000fec0000010000 */
[----:B--2---:R-:W-:Y:S02]  /*190c0*/  STSM.16.M88.4 [R0], R124 ;  /* 0x0000007c00007844 */ /* 0x004fe40000000200 */
[----:B------:R-:W-:Y:S01]  /*190d0*/  BAR.SYNC.DEFER_BLOCKING 0x0 ;  /* 0x0000000000007b1d */ /* 0x000fe20000010000 */
[----:B------:R-:W-:-:S02]  /*190e0*/  IMAD.MOV.U32 R166, RZ, RZ, R128 ;  /* 0x000000ffffa67224 */ /* 0x000fc400078e0080 */
[----:B------:R-:W-:-:S03]  /*190f0*/  IMAD.MOV.U32 R167, RZ, RZ, R130 ;  /* 0x000000ffffa77224 */ /* 0x000fc600078e0082 */
[----:B------:R-:W2:Y:S02]  /*19100*/  LDS.128 R124, [R251] ;  /* 0x00000000fb7c7984 */ /* 0x000ea40000000c00 */
[----:B------:R-:W-:Y:S06]  /*19110*/  BAR.SYNC.DEFER_BLOCKING 0x0 ;  /* 0x0000000000007b1d */ /* 0x000fec0000010000 */
[----:B----4-:R4:W-:Y:S02]  /*19120*/  STSM.16.M88.4 [R0], R164 ;  /* 0x000000a400007844 */ /* 0x0109e40000000200 */
[----:B------:R-:W-:Y:S06]  /*19130*/  BAR.SYNC.DEFER_BLOCKING 0x0 ;  /* 0x0000000000007b1d */ /* 0x000fec0000010000 */
[----:B----4-:R-:W4:Y:S04]  /*19140*/  LDL.LU R164, [R1+0x5a4] ;  /* 0x0005a40001a47983 */ /* 0x010f280000300800 */
[----:B------:R-:W4:Y:S04]  /*19150*/  LDL.LU R165, [R1+0x5ac] ;  /* 0x0005ac0001a57983 */ /* 0x000f280000300800 */
[----:B------:R-:W4:Y:S04]  /*19160*/  LDL.LU R166, [R1+0x3a4] ;  /* 0x0003a40001a67983 */ /* 0x000f280000300800 */
[----:B------:R-:W4:Y:S04]  /*19170*/  LDL.LU R167, [R1+0x3ac] ;  /* 0x0003ac0001a77983 */ /* 0x000f280000300800 */
[----:B------:R-:W3:Y:S04]  /*19180*/  LDL.LU R176, [R1+0x1a4] ;  /* 0x0001a40001b07983 */ /* 0x000ee80000300800 */
[----:B------:R-:W3:Y:S04]  /*19190*/  LDL.LU R177, [R1+0x1ac] ;  /* 0x0001ac0001b17983 */ /* 0x000ee80000300800 */
[----:B------:R-:W2:Y:S01]  /*191a0*/  LDS.128 R172, [R251] ;  /* 0x00000000fbac7984 */ /* 0x000ea20000000c00 */
[----:B------:R-:W-:Y:S06]  /*191b0*/  BAR.SYNC.DEFER_BLOCKING 0x0 ;  /* 0x0000000000007b1d */ /* 0x000fec0000010000 */
[----:B------:R-:W2:Y:S04]  /*191c0*/  LDL.LU R128, [R1+0x5b0] ;  /* 0x0005b00001807983 */ /* 0x000ea80000300800 */
[----:B------:R-:W2:Y:S04]  /*191d0*/  LDL.LU R129, [R1+0x5b8] ;  /* 0x0005b80001817983 */ /* 0x000ea80000300800 */
[----:B------:R-:W2:Y:S04]  /*191e0*/  LDL.LU R130, [R1+0x3b0] ;  /* 0x0003b00001827983 */ /* 0x000ea80000300800 */
[----:B------:R-:W2:Y:S04]  /*191f0*/  LDL.LU R131, [R1+0x3b8] ;  /* 0x0003b80001837983 */ /* 0x000ea80000300800 */
[----:B----4-:R-:W-:Y:S01]  /*19200*/  STSM.16.M88.4 [R0], R164 ;  /* 0x000000a400007844 */ /* 0x010fe20000000200 */
[----:B------:R-:W-:Y:S06]  /*19210*/  BAR.SYNC.DEFER_BLOCKING 0x0 ;  /* 0x0000000000007b1d */ /* 0x000fec0000010000 */
[----:B------:R-:W4:Y:S02]  /*19220*/  LDS.128 R168, [R251] ;  /* 0x00000000fba87984 */ /* 0x000f240000000c00 */
[----:B------:R-:W-:Y:S06]  /*19230*/  BAR.SYNC.DEFER_BLOCKING 0x0 ;  /* 0x0000000000007b1d */ /* 0x000fec0000010000 */
[----:B---3--:R3:W-:Y:S02]  /*19240*/  STSM.16.M88.4 [R0], R176 ;  /* 0x000000b000007844 */ /* 0x0087e40000000200 */
[----:B------:R-:W-:Y:S06]  /*19250*/  BAR.SYNC.DEFER_BLOCKING 0x0 ;  /* 0x0000000000007b1d */ /* 0x000fec0000010000 */
[----:B---3--:R-:W3:Y:S04]  /*19260*/  LDL.LU R176, [R1+0x1b0] ;  /* 0x0001b00001b07983 */ /* 0x008ee80000300800 */
[----:B------:R-:W3:Y:S04]  /*19270*/  LDL.LU R177, [R1+0x1b8] ;  /* 0x0001b80001b17983 */ /* 0x000ee80000300800 */
[----:B------:R-:W4:Y:S01]  /*19280*/  LDS.128 R164, [R251] ;  /* 0x00000000fba47984 */ /* 0x000f220000000c00 */
[----:B------:R-:W-:Y:S06]  /*19290*/  BAR.SYNC.DEFER_BLOCKING 0x0 ;  /* 0x0000000000007b1d */ /* 0x000fec0000010000 */
[----:B--2---:R-:W-:Y:S02]  /*192a0*/  STSM.16.M88.4 [R0], R128 ;  /* 0x0000008000007844 */ /* 0x004fe40000000200 */
[----:B------:R-:W-:Y:S01]  /*192b0*/  BAR.SYNC.DEFER_BLOCKING 0x0 ;  /* 0x0000000000007b1d */ /* 0x000fe20000010000 */
[----:B------:R-:W-:-:S02]  /*192c0*/  IMAD.MOV.U32 R178, RZ, RZ, R132 ;  /* 0x000000ffffb27224 */ /* 0x000fc400078e0084 */
[----:B------:R-:W-:-:S03]  /*192d0*/  IMAD.MOV.U32 R179, RZ, RZ, R134 ;  /* 0x000000ffffb37224 */ /* 0x000fc600078e0086 */
[----:B------:R-:W2:Y:S02]  /*192e0*/  LDS.128 R128, [R251] ;  /* 0x00000000fb807984 */ /* 0x000ea40000000c00 */
[----:B------:R-:W-:Y:S06]  /*192f0*/  BAR.SYNC.DEFER_BLOCKING 0x0 ;  /* 0x0000000000007b1d */ /* 0x000fec0000010000 */
[----:B---3--:R3:W-:Y:S02]  /*19300*/  STSM.16.M88.4 [R0], R176 ;  /* 0x000000b000007844 */ /* 0x0087e40000000200 */
[----:B------:R-:W-:Y:S06]  /*19310*/  BAR.SYNC.DEFER_BLOCKING 0x0 ;  /* 0x0000000000007b1d */ /* 0x000fec0000010000 */
[----:B---3--:R-:W3:Y:S04]  /*19320*/  LDL.LU R176, [R1+0x5b4] ;  /* 0x0005b40001b07983 */ /* 0x008ee80000300800 */
[----:B------:R-:W3:Y:S04]  /*19330*/  LDL.LU R177, [R1+0x5bc] ;  /* 0x0005bc0001b17983 */ /* 0x000ee80000300800 */
[----:B------:R-:W3:Y:S04]  /*19340*/  LDL.LU R178, [R1+0x3b4] ;  /* 0x0003b40001b27983 */ /* 0x000ee80000300800 */
[----:B------:R-:W3:Y:S04]  /*19350*/  LDL.LU R179, [R1+0x3bc] ;  /* 0x0003bc0001b37983 */ /* 0x000ee80000300800 */
[----:B------:R-:W4:Y:S04]  /*19360*/  LDL.LU R188, [R1+0x1b4] ;  /* 0x0001b40001bc7983 */ /* 0x000f280000300800 */
[----:B------:R-:W4:Y:S04]  /*19370*/  LDL.LU R189, [R1+0x1bc] ;  /* 0x0001bc0001bd7983 */ /* 0x000f280000300800 */
[----:B------:R-:W2:Y:S01]  /*19380*/  LDS.128 R184, [R251] ;  /* 0x00000000fbb87984 */ /* 0x000ea20000000c00 */
        /* <DEDUP_REMOVED lines=73> */
[----:B------:R-:W3:Y:S04]  /*19820*/  LDL.LU R216, [R1+0x5e4] ;  /* 0x0005e40001d87983 */ /* 0x000ee80000300800 */
[----:B------:R-:W3:Y:S04]  /*19830*/  LDL.LU R217, [R1+0x5ec] ;  /* 0x0005ec0001d97983 */ /* 0x000ee80000300800 */
[----:B------:R-:W3:Y:S04]  /*19840*/  LDL.LU R218, [R1+0x3e4] ;  /* 0x0003e40001da7983 */ /* 0x000ee80000300800 */
[----:B------:R-:W3:Y:S04]  /*19850*/  LDL.LU R219, [R1+0x3ec] ;  /* 0x0003ec0001db7983 */ /* 0x000ee80000300800 */
[----:B------:R-:W3:Y:S04]  /*19860*/  LDL.LU R220, [R1+0x1e4] ;  /* 0x0001e40001dc7983 */ /* 0x000ee80000300800 */
[----:B------:R-:W3:Y:S01]  /*19870*/  LDL.LU R221, [R1+0x1ec] ;  /* 0x0001ec0001dd7983 */ /* 0x000ee20000300800 */
[----:B------:R-:W-:-:S02]  /*19880*/  IMAD.MOV.U32 R214, RZ, RZ, R144 ;  /* 0x000000ffffd67224 */ /* 0x000fc400078e0090 */
[----:B------:R-:W-:Y:S01]  /*19890*/  IMAD.MOV.U32 R215, RZ, RZ, R146 ;  /* 0x000000ffffd77224 */ /* 0x000fe200078e0092 */
[----:B------:R-:W3:Y:S04]  /*198a0*/  LDL.LU R144, [R1+0x5f0] ;  /* 0x0005f00001907983 */ /* 0x000ee80000300800 */
[----:B------:R-:W3:Y:S04]  /*198b0*/  LDL.LU R145, [R1+0x5f8] ;  /* 0x0005f80001917983 */ /* 0x000ee80000300800 */
[----:B------:R-:W3:Y:S04]  /*198c0*/  LDL.LU R146, [R1+0x3f0] ;  /* 0x0003f00001927983 */ /* 0x000ee80000300800 */
[----:B------:R-:W3:Y:S04]  /*198d0*/  LDL.LU R147, [R1+0x3f8] ;  /* 0x0003f80001937983 */ /* 0x000ee80000300800 */
[----:B------:R-:W3:Y:S04]  /*198e0*/  LDL.LU R224, [R1+0x1f0] ;  /* 0x0001f00001e07983 */ /* 0x000ee80000300800 */
[----:B------:R-:W3:Y:S04]  /*198f0*/  LDL.LU R225, [R1+0x1f8] ;  /* 0x0001f80001e17983 */ /* 0x000ee80000300800 */
[----:B------:R-:W1:Y:S01]  /*19900*/  LDS.128 R200, [R251] ;  /* 0x00000000fbc87984 */ /* 0x000e620000000c00 */
[----:B------:R-:W-:Y:S06]  /*19910*/  BAR.SYNC.DEFER_BLOCKING 0x0 ;  /* 0x0000000000007b1d */ /* 0x000fec0000010000 */
[----:B--2---:R-:W-:Y:S02]  /*19920*/  STSM.16.M88.4 [R0], R140 ;  /* 0x0000008c00007844 */ /* 0x004fe40000000200 */
[----:B------:R-:W-:Y:S06]  /*19930*/  BAR.SYNC.DEFER_BLOCKING 0x0 ;  /* 0x0000000000007b1d */ /* 0x000fec0000010000 */
[----:B------:R-:W2:Y:S02]  /*19940*/  LDS.128 R140, [R251] ;  /* 0x00000000fb8c7984 */ /* 0x000ea40000000c00 */
[----:B------:R-:W-:Y:S06]  /*19950*/  BAR.SYNC.DEFER_BLOCKING 0x0 ;  /* 0x0000000000007b1d */ /* 0x000fec0000010000 */
[----:B----4-:R-:W-:Y:S02]  /*19960*/  STSM.16.M88.4 [R0], R212 ;  /* 0x000000d400007844 */ /* 0x010fe40000000200 */
[----:B------:R-:W-:Y:S06]  /*19970*/  BAR.SYNC.DEFER_BLOCKING 0x0 ;  /* 0x0000000000007b1d */ /* 0x000fec0000010000 */
[----:B------:R-:W4:Y:S02]  /*19980*/  LDS.128 R212, [R251] ;  /* 0x00000000fbd47984 */ /* 0x000f240000000c00 */
[----:B------:R-:W-:Y:S06]  /*19990*/  BAR.SYNC.DEFER_BLOCKING 0x0 ;  /* 0x0000000000007b1d */ /* 0x000fec0000010000 */
[----:B---3--:R-:W-:Y:S02]  /*199a0*/  STSM.16.M88.4 [R0], R216 ;  /* 0x000000d800007844 */ /* 0x008fe40000000200 */
[----:B------:R-:W-:Y:S06]  /*199b0*/  BAR.SYNC.DEFER_BLOCKING 0x0 ;  /* 0x0000000000007b1d */ /* 0x000fec0000010000 */
[----:B------:R-:W3:Y:S02]  /*199c0*/  LDS.128 R216, [R251] ;  /* 0x00000000fbd87984 */ /* 0x000ee40000000c00 */
[----:B------:R-:W-:Y:S06]  /*199d0*/  BAR.SYNC.DEFER_BLOCKING 0x0 ;  /* 0x0000000000007b1d */ /* 0x000fec0000010000 */
[----:B------:R-:W-:Y:S02]  /*199e0*/  STSM.16.M88.4 [R0], R220 ;  /* 0x000000dc00007844 */ /* 0x000fe40000000200 */
[----:B------:R-:W-:Y:S06]  /*199f0*/  BAR.SYNC.DEFER_BLOCKING 0x0 ;  /* 0x0000000000007b1d */ /* 0x000fec0000010000 */
[----:B------:R-:W3:Y:S02]  /*19a00*/  LDS.128 R220, [R251] ;  /* 0x00000000fbdc7984 */ /* 0x000ee40000000c00 */
[----:B------:R-:W-:Y:S06]  /*19a10*/  BAR.SYNC.DEFER_BLOCKING 0x0 ;  /* 0x0000000000007b1d */ /* 0x000fec0000010000 */
[----:B------:R-:W-:Y:S02]  /*19a20*/  STSM.16.M88.4 [R0], R144 ;  /* 0x0000009000007844 */ /* 0x000fe40000000200 */
[----:B------:R-:W-:Y:S06]  /*19a30*/  BAR.SYNC.DEFER_BLOCKING 0x0 ;  /* 0x0000000000007b1d */ /* 0x000fec0000010000 */
[----:B------:R-:W3:Y:S02]  /*19a40*/  LDS.128 R144, [R251] ;  /* 0x00000000fb907984 */ /* 0x000ee40000000c00 */
[----:B------:R-:W-:Y:S06]  /*19a50*/  BAR.SYNC.DEFER_BLOCKING 0x0 ;  /* 0x0000000000007b1d */ /* 0x000fec0000010000 */
[----:B------:R1:W-:Y:S02]  /*19a60*/  STSM.16.M88.4 [R0], R224 ;  /* 0x000000e000007844 */ /* 0x0003e40000000200 */
[----:B------:R-:W-:Y:S06]  /*19a70*/  BAR.SYNC.DEFER_BLOCKING 0x0 ;  /* 0x0000000000007b1d */ /* 0x000fec0000010000 */
[----:B-1----:R-:W2:Y:S04]  /*19a80*/  LDL.LU R224, [R1+0x5f4] ;  /* 0x0005f40001e07983 */ /* 0x002ea80000300800 */
[----:B------:R-:W2:Y:S04]  /*19a90*/  LDL.LU R225, [R1+0x5fc] ;  /* 0x0005fc0001e17983 */ /* 0x000ea80000300800 */
[----:B------:R-:W2:Y:S04]  /*19aa0*/  LDL.LU R226, [R1+0x3f4] ;  /* 0x0003f40001e27983 */ /* 0x000ea80000300800 */
[----:B------:R-:W2:Y:S04]  /*19ab0*/  LDL.LU R227, [R1+0x3fc] ;  /* 0x0003fc0001e37983 */ /* 0x000ea80000300800 */
[----:B------:R-:W1:Y:S01]  /*19ac0*/  LDS.128 R228, [R251] ;  /* 0x00000000fbe47984 */ /* 0x000e620000000c00 */
[----:B------:R-:W-:Y:S06]  /*19ad0*/  BAR.SYNC.DEFER_BLOCKING 0x0 ;  /* 0x0000000000007b1d */ /* 0x000fec0000010000 */
[----:B--2---:R2:W-:Y:S04]  /*19ae0*/  STSM.16.M88.4 [R0], R224 ;  /* 0x000000e000007844 */ /* 0x0045e80000000200 */
[----:B--2---:R-:W2:Y:S04]  /*19af0*/  LDL.LU R224, [R1+0x1f4] ;  /* 0x0001f40001e07983 */ /* 0x004ea80000300800 */
[----:B------:R-:W2:Y:S01]  /*19b00*/  LDL.LU R225, [R1+0x1fc] ;  /* 0x0001fc0001e17983 */ /* 0x000ea20000300800 */
[----:B------:R-:W-:-:S02]  /*19b10*/  IMAD.MOV.U32 R226, RZ, RZ, R149 ;  /* 0x000000ffffe27224 */ /* 0x000fc400078e0095 */
[----:B------:R-:W-:Y:S01]  /*19b20*/  IMAD.MOV.U32 R227, RZ, RZ, R151 ;  /* 0x000000ffffe37224 */ /* 0x000fe200078e0097 */
[----:B------:R-:W-:Y:S06]  /*19b30*/  BAR.SYNC.DEFER_BLOCKING 0x0 ;  /* 0x0000000000007b1d */ /* 0x000fec0000010000 */
[----:B------:R-:W4:Y:S04]  /*19b40*/  LDL.LU R239, [R1+0x200] ;  /* 0x0002000001ef7983 */ /* 0x000f280000300800 */
[----:B------:R-:W3:Y:S04]  /*19b50*/  LDL.LU R238, [R1+0x604] ;  /* 0x0006040001ee7983 */ /* 0x000ee80000300800 */
[----:B------:R-:W3:Y:S04]  /*19b60*/  LDL.LU R237, [R1+0x4] ;  /* 0x0000040001ed7983 */ /* 0x000ee80000300800 */
[----:B------:R-:W3:Y:S04]  /*19b70*/  LDL.LU R236, [R1+0x404] ;  /* 0x0004040001ec7983 */ /* 0x000ee80000300800 */
[----:B------:R-:W1:Y:S01]  /*19b80*/  LDS.128 R148, [R251] ;  /* 0x00000000fb947984 */ /* 0x000e620000000c00 */
[----:B------:R-:W-:Y:S06]  /*19b90*/  BAR.SYNC.DEFER_BLOCKING 0x0 ;  /* 0x0000000000007b1d */ /* 0x000fec0000010000 */
        /* <DEDUP_REMOVED lines=9> */
[----:B--2---:R2:W-:Y:S04]  /*19c30*/  STSM.16.M88.4 [R0], R224 ;  /* 0x000000e000007844 */ /* 0x0045e80000000200 */
[----:B--2---:R-:W2:Y:S01]  /*19c40*/  LDL.LU R0, [R1+0x600] ;  /* 0x0006000001007983 */ /* 0x004ea20000300800 */
[----:B------:R-:W-:Y:S01]  /*19c50*/  BAR.SYNC.DEFER_BLOCKING 0x0 ;  /* 0x0000000000007b1d */ /* 0x000fe20000010000 */
[----:B------:R-:W-:Y:S01]  /*19c60*/  ISETP.GE.AND P1, PT, R3, UR5, PT ;  /* 0x0000000503007c0c */ /* 0x000fe2000bf26270 */
[C---:B------:R-:W-:Y:S01]  /*19c70*/  VIADD R3, R9.reuse, 0x4 ;  /* 0x0000000409037836 */ /* 0x040fe20000000000 */
[----:B------:R-:W-:Y:S01]  /*19c80*/  ISETP.GE.AND P0, PT, R2, UR4, PT ;  /* 0x0000000402007c0c */ /* 0x000fe2000bf06270 */
[----:B------:R-:W-:-:S02]  /*19c90*/  VIADD R2, R9, 0x3 ;  /* 0x0000000309027836 */ /* 0x000fc40000000000 */
[----:B------:R-:W-:Y:S01]  /*19ca0*/  ULDC UR5, c[0x0][0x22c] ;  /* 0x00008b0000057ab9 */ /* 0x000fe20000000800 */
[----:B------:R-:W-:Y:S01]  /*19cb0*/  ULDC UR4, c[0x0][0x22c] ;  /* 0x00008b0000047ab9 */ /* 0x000fe20000000800 */
[----:B------:R-:W-:Y:S01]  /*19cc0*/  ISETP.GE.AND P5, PT, R3, UR5, PT ;  /* 0x0000000503007c0c */ /* 0x000fe2000bfa6270 */
[----:B------:R-:W-:Y:S01]  /*19cd0*/  IMAD R3, R10, R8, RZ ;  /* 0x000000080a037224 */ /* 0x000fe200078e02ff */
[----:B------:R-:W-:Y:S01]  /*19ce0*/  ISETP.GE.AND P3, PT, R2, UR4, PT ;  /* 0x0000000402007c0c */ /* 0x000fe2000bf66270 */
[----:B------:R-:W-:Y:S02]  /*19cf0*/  ULDC.64 UR4, c[0x0][0x220] ;  /* 0x0000880000047ab9 */ /* 0x000fe40000000a00 */
[----:B------:R-:W-:Y:S01]  /*19d00*/  IMAD R8, R8, 0x80, R3 ;  /* 0x0000008008087824 */ /* 0x000fe200078e0203 */
[----:B------:R-:W-:-:S04]  /*19d10*/  LEA R2, P6, R3, UR4, 0x2 ;  /* 0x0000000403027c11 */ /* 0x000fc8000f8c10ff */
[----:B------:R-:W-:Y:S02]  /*19d20*/  LEA.HI.X.SX32 R3, R3, UR5, 0x2, P6 ;  /* 0x0000000503037c11 */ /* 0x000fe4000b0f16ff */
[C---:B------:R-:W-:Y:S01]  /*19d30*/  LEA R232, P6, R8.reuse, UR4, 0x2 ;  /* 0x0000000408e87c11 */ /* 0x040fe2000f8c10ff */
[----:B------:R-:W-:Y:S01]  /*19d40*/  ULDC UR4, c[0x0][0x22c] ;  /* 0x00008b0000047ab9 */ /* 0x000fe20000000800 */
[----:B------:R-:W-:Y:S02]  /*19d50*/  ISETP.LT.AND P2, PT, R11, UR22, !P2 ;  /* 0x000000160b007c0c */ /* 0x000fe4000d741270 */
[----:B------:R-:W-:Y:S01]  /*19d60*/  LEA.HI.X.SX32 R233, R8, UR5, 0x2, P6 ;  /* 0x0000000508e97c11 */ /* 0x000fe2000b0f16ff */
[----:B------:R-:W-:-:S04]  /*19d70*/  IMAD R8, R9, UR28, RZ ;  /* 0x0000001c09087c24 */ /* 0x000fc8000f8e02ff */
[----:B------:R-:W-:-:S04]  /*19d80*/  IMAD.WIDE R248, R8, 0x4, R2 ;  /* 0x0000000408f87825 */ /* 0x000fc800078e0202 */
[----:B------:R-:W-:-:S04]  /*19d90*/  IMAD.WIDE R234, R8, 0x4, R232 ;  /* 0x0000000408ea7825 */ /* 0x000fc800078e02e8 */
[----:B------:R-:W-:-:S04]  /*19da0*/  VIADD R8, R8, UR28 ;  /* 0x0000001c08087c36 */ /* 0x000fc80008000000 */
[----:B------:R-:W-:-:S04]  /*19db0*/  IMAD.WIDE R224, R8, 0x4, R2 ;  /* 0x0000000408e07825 */ /* 0x000fc800078e0202 */
[----:B------:R-:W-:Y:S01]  /*19dc0*/  IMAD.WIDE R226, R8, 0x4, R232 ;  /* 0x0000000408e27825 */ /* 0x000fe200078e02e8 */
[----:B--2---:R2:W-:Y:S04]  /*19dd0*/  @P4 STG.E desc[UR16][R248.64], R0 ;  /* 0x00000000f8004986 */ /* 0x0045e8000c101910 */
[----:B------:R1:W-:Y:S01]  /*19de0*/  @P2 STG.E desc[UR16][R234.64], R250 ;  /* 0x000000faea002986 */ /* 0x0003e2000c101910 */
[----:B--2---:R-:W-:-:S05]  /*19df0*/  VIADD R0, R9, 0x5 ;  /* 0x0000000509007836 */ /* 0x004fca0000000000 */
[----:B------:R-:W-:Y:S01]  /*19e00*/  ISETP.GE.AND P2, PT, R0, UR4, PT ;  /* 0x0000000400007c0c */ /* 0x000fe2000bf46270 */
[----:B------:R-:W-:Y:S01]  /*19e10*/  VIADD R0, R8, UR28 ;  /* 0x0000001c08007c36 */ /* 0x000fe20008000000 */
[C---:B------:R-:W-:Y:S01]  /*19e20*/  ISETP.LT.AND P4, PT, R10.reuse, UR24, !P0 ;  /* 0x000000180a007c0c */ /* 0x040fe2000c781270 */
[----:B------:R-:W2:Y:S01]  /*19e30*/  LDL.LU R8, [R1+0x400] ;  /* 0x0004000001087983 */ /* 0x000ea20000300800 */
[C---:B------:R-:W-:Y:S02]  /*19e40*/  ISETP.LT.AND P0, PT, R11.reuse, UR18, !P0 ;  /* 0x000000120b007c0c */ /* 0x040fe4000c701270 */
[----:B------:R-:W-:Y:S01]  /*19e50*/  ISETP.LT.AND P6, PT, R10, UR20, !P1 ;  /* 0x000000140a007c0c */ /* 0x000fe2000cfc1270 */
[C---:B-1----:R-:W-:Y:S01]  /*19e60*/  IMAD.WIDE R234, R0.reuse, 0x4, R2 ;  /* 0x0000000400ea7825 */ /* 0x042fe200078e0202 */
[----:B------:R-:W-:Y:S01]  /*19e70*/  ISETP.LT.AND P1, PT, R11, UR12, !P1 ;  /* 0x0000000c0b007c0c */ /* 0x000fe2000cf21270 */
[----:B------:R-:W-:Y:S01]  /*19e80*/  ULDC UR4, c[0x0][0x22c] ;  /* 0x00008b0000047ab9 */ /* 0x000fe20000000800 */
[----:B------:R-:W-:Y:S01]  /*19e90*/  ULDC UR12, c[0x0][0x228] ;  /* 0x00008a00000c7ab9 */ /* 0x000fe20000000800 */
[----:B------:R-:W-:Y:S01]  /*19ea0*/  VIADD R250, R9, 0x6 ;  /* 0x0000000609fa7836 */ /* 0x000fe20000000000 */
[----:B------:R-:W-:Y:S01]  /*19eb0*/  ULDC UR18, c[0x0][0x228] ;  /* 0x00008a0000127ab9 */ /* 0x000fe20000000800 */
[----:B------:R-:W-:-:S02]  /*19ec0*/  IMAD.WIDE R248, R0, 0x4, R232 ;  /* 0x0000000400f87825 */ /* 0x000fc400078e02e8 */
[----:B--2---:R1:W-:Y:S01]  /*19ed0*/  @P4 STG.E desc[UR16][R224.64], R8 ;  /* 0x00000008e0004986 */ /* 0x0043e2000c101910 */
[----:B------:R-:W-:Y:S01]  /*19ee0*/  ISETP.GE.AND P4, PT, R250, UR4, PT ;  /* 0x00000004fa007c0c */ /* 0x000fe2000bf86270 */
[----:B------:R-:W-:Y:S02]  /*19ef0*/  ULDC.64 UR4, c[0x0][0x228] ;  /* 0x00008a0000047ab9 */ /* 0x000fe40000000a00 */
[----:B----4-:R2:W-:Y:S04]  /*19f00*/  @P0 STG.E desc[UR16][R226.64], R239 ;  /* 0x000000efe2000986 */ /* 0x0105e8000c101910 */
[----:B---3--:R3:W-:Y:S01]  /*19f10*/  @P6 STG.E desc[UR16][R234.64], R238 ;  /* 0x000000eeea006986 */ /* 0x0087e2000c101910 */
[----:B------:R-:W-:Y:S01]  /*19f20*/  ISETP.LT.AND P6, PT, R10, UR4, !P5 ;  /* 0x000000040a007c0c */ /* 0x000fe2000efc1270 */
[----:B-1----:R-:W-:-:S02]  /*19f30*/  VIADD R224, R9, 0x7 ;  /* 0x0000000709e07836 */ /* 0x002fc40000000000 */
[----:B------:R1:W-:Y:S01]  /*19f40*/  @P1 STG.E desc[UR16][R248.64], R237 ;  /* 0x000000edf8001986 */ /* 0x0003e2000c101910 */
[----:B------:R-:W-:Y:S01]  /*19f50*/  ISETP.LT.AND P1, PT, R10, UR14, !P3 ;  /* 0x0000000e0a007c0c */ /* 0x000fe2000df21270 */
[----:B------:R-:W-:Y:S01]  /*19f60*/  VIADD R8, R0, UR28 ;  /* 0x0000001c00087c36 */ /* 0x000fe20008000000 */
[----:B------:R-:W-:Y:S01]  /*19f70*/  ISETP.LT.AND P3, PT, R11, UR10, !P3 ;  /* 0x0000000a0b007c0c */ /* 0x000fe2000df61270 */
[----:B------:R-:W-:Y:S01]  /*19f80*/  VIADD R250, R9, 0x8 ;  /* 0x0000000809fa7836 */ /* 0x000fe20000000000 */
[----:B------:R-:W-:Y:S01]  /*19f90*/  ISETP.LT.AND P5, PT, R11, UR8, !P5 ;  /* 0x000000080b007c0c */ /* 0x000fe2000efa1270 */
[----:B------:R-:W-:Y:S01]  /*19fa0*/  VIADD R0, R8, UR28 ;  /* 0x0000001c08007c36 */ /* 0x000fe20008000000 */
[----:B------:R-:W-:Y:S01]  /*19fb0*/  ISETP.GE.AND P0, PT, R224, UR6, PT ;  /* 0x00000006e0007c0c */ /* 0x000fe2000bf06270 */
[C---:B------:R-:W-:Y:S01]  /*19fc0*/  IMAD.WIDE R224, R8.reuse, 0x4, R2 ;  /* 0x0000000408e07825 */ /* 0x040fe200078e0202 */
[----:B------:R-:W-:Y:S01]  /*19fd0*/  ULDC.64 UR6, c[0x0][0x228] ;  /* 0x00008a0000067ab9 */ /* 0x000fe20000000a00 */
[----:B------:R-:W-:Y:S01]  /*19fe0*/  ULDC UR8, c[0x0][0x228] ;  /* 0x00008a0000087ab9 */ /* 0x000fe20000000800 */
[----:B------:R-:W-:Y:S01]  /*19ff0*/  ULDC UR4, c[0x0][0x22c] ;  /* 0x00008b0000047ab9 */ /* 0x000fe20000000800 */
[----:B--2---:R-:W-:Y:S01]  /*1a000*/  IMAD.WIDE R226, R8, 0x4, R232 ;  /* 0x0000000408e27825 */ /* 0x004fe200078e02e8 */
[----:B------:R-:W-:Y:S01]  /*1a010*/  ULDC UR10, c[0x0][0x228] ;  /* 0x00008a00000a7ab9 */ /* 0x000fe20000000800 */
[----:B------:R-:W-:-:S02]  /*1a020*/  ULDC UR14, c[0x0][0x228] ;  /* 0x00008a00000e7ab9 */ /* 0x000fc40000000800 */
[C---:B---3--:R-:W-:Y:S01]  /*1a030*/  IMAD.WIDE R234, R0.reuse, 0x4, R2 ;  /* 0x0000000400ea7825 */ /* 0x048fe200078e0202 */
[----:B------:R2:W-:Y:S03]  /*1a040*/  @P1 STG.E desc[UR16][R224.64], R236 ;  /* 0x000000ece0001986 */ /* 0x0005e6000c101910 */
[----:B-1----:R-:W-:Y:S01]  /*1a050*/  IMAD.WIDE R248, R0, 0x4, R232 ;  /* 0x0000000400f87825 */ /* 0x002fe200078e02e8 */
[----:B------:R1:W-:Y:S04]  /*1a060*/  @P3 STG.E desc[UR16][R226.64], R243 ;  /* 0x000000f3e2003986 */ /* 0x0003e8000c101910 */
[----:B------:R3:W-:Y:S01]  /*1a070*/  @P6 STG.E desc[UR16][R234.64], R242 ;  /* 0x000000f2ea006986 */ /* 0x0007e2000c101910 */
[----:B------:R-:W-:Y:S01]  /*1a080*/  ISETP.LT.AND P6, PT, R10, UR26, !P4 ;  /* 0x0000001a0a007c0c */ /* 0x000fe2000e7c1270 */
[----:B------:R-:W-:-:S02]  /*1a090*/  ULDC.64 UR26, c[0x0][0x228] ;  /* 0x00008a00001a7ab9 */ /* 0x000fc40000000a00 */
[----:B------:R4:W-:Y:S01]  /*1a0a0*/  @P5 STG.E desc[UR16][R248.64], R241 ;  /* 0x000000f1f8005986 */ /* 0x0009e2000c101910 */
[----:B------:R-:W-:Y:S01]  /*1a0b0*/  ISETP.LT.AND P5, PT, R10, UR26, !P2 ;  /* 0x0000001a0a007c0c */ /* 0x000fe2000d7a1270 */
[----:B--2---:R-:W-:Y:S01]  /*1a0c0*/  VIADD R224, R9, 0x9 ;  /* 0x0000000909e07836 */ /* 0x004fe20000000000 */
[C---:B------:R-:W-:Y:S01]  /*1a0d0*/  ISETP.LT.AND P2, PT, R11.reuse, UR6, !P2 ;  /* 0x000000060b007c0c */ /* 0x040fe2000d741270 */
[----:B------:R-:W-:Y:S01]  /*1a0e0*/  VIADD R8, R0, UR28 ;  /* 0x0000001c00087c36 */ /* 0x000fe20008000000 */
[----:B------:R-:W-:Y:S01]  /*1a0f0*/  ISETP.LT.AND P4, PT, R11, UR8, !P4 ;  /* 0x000000080b007c0c */ /* 0x000fe2000e781270 */
[----:B------:R-:W-:Y:S01]  /*1a100*/  ULDC UR6, c[0x0][0x228] ;  /* 0x00008a0000067ab9 */ /* 0x000fe20000000800 */
[----:B------:R-:W-:Y:S01]  /*1a110*/  ISETP.GE.AND P1, PT, R250, UR4, PT ;  /* 0x00000004fa007c0c */ /* 0x000fe2000bf26270 */
[----:B------:R-:W-:Y:S01]  /*1a120*/  ULDC UR4, c[0x0][0x22c] ;  /* 0x00008b0000047ab9 */ /* 0x000fe20000000800 */
[----:B------:R-:W-:Y:S01]  /*1a130*/  VIADD R0, R8, UR28 ;  /* 0x0000001c08007c36 */ /* 0x000fe20008000000 */
[----:B------:R-:W-:Y:S01]  /*1a140*/  ISETP.GE.AND P3, PT, R224, UR4, PT ;  /* 0x00000004e0007c0c */ /* 0x000fe2000bf66270 */
[----:B------:R-:W-:Y:S01]  /*1a150*/  IMAD.WIDE R224, R8, 0x4, R2 ;  /* 0x0000000408e07825 */ /* 0x000fe200078e0202 */
[----:B------:R-:W-:Y:S01]  /*1a160*/  ULDC UR4, c[0x0][0x22c] ;  /* 0x00008b0000047ab9 */ /* 0x000fe20000000800 */
[----:B------:R-:W-:-:S02]  /*1a170*/  ULDC UR8, c[0x0][0x228] ;  /* 0x00008a0000087ab9 */ /* 0x000fc40000000800 */
[----:B-1----:R-:W-:Y:S01]  /*1a180*/  IMAD.WIDE R226, R8, 0x4, R232 ;  /* 0x0000000408e27825 */ /* 0x002fe200078e02e8 */
[----:B------:R1:W-:Y:S03]  /*1a190*/  @P5 STG.E desc[UR16][R224.64], R240 ;  /* 0x000000f0e0005986 */ /* 0x0003e6000c101910 */
[C---:B---3--:R-:W-:Y:S01]  /*1a1a0*/  IMAD.WIDE R234, R0.reuse, 0x4, R2 ;  /* 0x0000000400ea7825 */ /* 0x048fe200078e0202 */
[----:B------:R2:W-:Y:S03]  /*1a1b0*/  @P2 STG.E desc[UR16][R226.64], R247 ;  /* 0x000000f7e2002986 */ /* 0x0005e6000c101910 */
[----:B----4-:R-:W-:Y:S01]  /*1a1c0*/  IMAD.WIDE R248, R0, 0x4, R232 ;  /* 0x0000000400f87825 */ /* 0x010fe200078e02e8 */
[----:B------:R3:W-:Y:S03]  /*1a1d0*/  @P6 STG.E desc[UR16][R234.64], R246 ;  /* 0x000000f6ea006986 */ /* 0x0007e6000c101910 */
[C---:B------:R-:W-:Y:S01]  /*1a1e0*/  VIADD R250, R9.reuse, 0xa ;  /* 0x0000000a09fa7836 */ /* 0x040fe20000000000 */
[----:B------:R-:W-:Y:S01]  /*1a1f0*/  @P4 STG.E desc[UR16][R248.64], R245 ;  /* 0x000000f5f8004986 */ /* 0x000fe2000c101910 */
[----:B------:R-:W-:Y:S01]  /*1a200*/  ISETP.LT.AND P4, PT, R10, UR6, !P0 ;  /* 0x000000060a007c0c */ /* 0x000fe2000c781270 */
[----:B-1----:R-:W-:-:S02]  /*1a210*/  VIADD R224, R9, 0xb ;  /* 0x0000000b09e07836 */ /* 0x002fc40000000000 */
[----:B------:R-:W-:Y:S01]  /*1a220*/  ISETP.GE.AND P5, PT, R250, UR4, PT ;  /* 0x00000004fa007c0c */ /* 0x000fe2000bfa6270 */
[----:B------:R-:W-:Y:S01]  /*1a230*/  VIADD R8, R0, UR28 ;  /* 0x0000001c00087c36 */ /* 0x000fe20008000000 */
[----:B------:R-:W-:Y:S01]  /*1a240*/  ULDC UR4, c[0x0][0x22c] ;  /* 0x00008b0000047ab9 */ /* 0x000fe20000000800 */
[----:B------:R-:W-:Y:S01]  /*1a250*/  ISETP.LT.AND P6, PT, R10, UR10, !P1 ;  /* 0x0000000a0a007c0c */ /* 0x000fe2000cfc1270 */
[----:B------:R-:W-:Y:S01]  /*1a260*/  ULDC UR6, c[0x0][0x228] ;  /* 0x00008a0000067ab9 */ /* 0x000fe20000000800 */
[----:B------:R-:W-:Y:S01]  /*1a270*/  ISETP.GE.AND P2, PT, R224, UR4, PT ;  /* 0x00000004e0007c0c */ /* 0x000fe2000bf46270 */
[----:B------:R-:W-:-:S04]  /*1a280*/  IMAD.WIDE R224, R8, 0x4, R2 ;  /* 0x0000000408e07825 */ /* 0x000fc800078e0202 */
[C---:B------:R-:W-:Y:S01]  /*1a290*/  VIADD R0, R8.reuse, UR28 ;  /* 0x0000001c08007c36 */ /* 0x040fe20008000000 */
[----:B------:R1:W-:Y:S01]  /*1a2a0*/  @P4 STG.E desc[UR16][R224.64], R244 ;  /* 0x000000f4e0004986 */ /* 0x0003e2000c101910 */
[----:B--2---:R-:W-:Y:S01]  /*1a2b0*/  IMAD.WIDE R226, R8, 0x4, R232 ;  /* 0x0000000408e27825 */ /* 0x004fe200078e02e8 */
[C---:B------:R-:W-:Y:S01]  /*1a2c0*/  ISETP.LT.AND P0, PT, R11.reuse, UR8, !P0 ;  /* 0x000000080b007c0c */ /* 0x040fe2000c701270 */
[----:B------:R-:W-:Y:S01]  /*1a2d0*/  ULDC UR4, c[0x0][0x22c] ;  /* 0x00008b0000047ab9 */ /* 0x000fe20000000800 */
[----:B------:R-:W2:Y:S01]  /*1a2e0*/  LDL.LU R8, [R1+0x10] ;  /* 0x0000100001087983 */ /* 0x000ea20000300800 */
[----:B------:R-:W-:Y:S01]  /*1a2f0*/  ISETP.LT.AND P1, PT, R11, UR12, !P1 ;  /* 0x0000000c0b007c0c */ /* 0x000fe2000cf21270 */
[C---:B---3--:R-:W-:Y:S01]  /*1a300*/  IMAD.WIDE R234, R0.reuse, 0x4, R2 ;  /* 0x0000000400ea7825 */ /* 0x048fe200078e0202 */
[----:B------:R-:W-:Y:S01]  /*1a310*/  ULDC UR8, c[0x0][0x228] ;  /* 0x00008a0000087ab9 */ /* 0x000fe20000000800 */
[----:B------:R-:W-:Y:S01]  /*1a320*/  ULDC UR10, c[0x0][0x228] ;  /* 0x00008a00000a7ab9 */ /* 0x000fe20000000800 */
[----:B------:R-:W-:Y:S01]  /*1a330*/  ULDC UR12, c[0x0][0x228] ;  /* 0x00008a00000c7ab9 */ /* 0x000fe20000000800 */
[----:B-1----:R-:W3:Y:S01]  /*1a340*/  LDL.LU R225, [R1+0x610] ;  /* 0x0006100001e17983 */ /* 0x002ee20000300800 */
[----:B------:R-:W-:-:S03]  /*1a350*/  IMAD.WIDE R248, R0, 0x4, R232 ;  /* 0x0000000400f87825 */ /* 0x000fc600078e02e8 */
[----:B------:R-:W4:Y:S01]  /*1a360*/  LDL.LU R239, [R1+0x210] ;  /* 0x0002100001ef7983 */ /* 0x000f220000300800 */
[----:B------:R-:W-:-:S03]  /*1a370*/  VIADD R250, R9, 0xc ;  /* 0x0000000c09fa7836 */ /* 0x000fc60000000000 */
[----:B------:R-:W4:Y:S04]  /*1a380*/  LDL.LU R238, [R1+0x614] ;  /* 0x0006140001ee7983 */ /* 0x000f280000300800 */
[----:B------:R-:W4:Y:S01]  /*1a390*/  LDL.LU R237, [R1+0x14] ;  /* 0x0000140001ed7983 */ /* 0x000f220000300800 */
[----:B------:R-:W-:-:S03]  /*1a3a0*/  VIADD R224, R9, 0xd ;  /* 0x0000000d09e07836 */ /* 0x000fc60000000000 */
[----:B------:R-:W4:Y:S04]  /*1a3b0*/  LDL.LU R236, [R1+0x414] ;  /* 0x0004140001ec7983 */ /* 0x000f280000300800 */
[----:B------:R-:W-:Y:S04]  /*1a3c0*/  @P0 STG.E desc[UR16][R226.64], R252 ;  /* 0x000000fce2000986 */ /* 0x000fe8000c101910 */
[----:B------:R-:W4:Y:S01]  /*1a3d0*/  LDL.LU R243, [R1+0x214] ;  /* 0x0002140001f37983 */ /* 0x000f220000300800 */
[----:B------:R-:W-:Y:S01]  /*1a3e0*/  ISETP.GE.AND P4, PT, R250, UR4, PT ;  /* 0x00000004fa007c0c */ /* 0x000fe2000bf86270 */
[----:B------:R-:W-:-:S02]  /*1a3f0*/  ULDC UR4, c[0x0][0x22c] ;  /* 0x00008b0000047ab9 */ /* 0x000fc40000000800 */
[----:B------:R-:W4:Y:S04]  /*1a400*/  LDL.LU R242, [R1+0x618] ;  /* 0x0006180001f27983 */ /* 0x000f280000300800 */
[----:B------:R-:W4:Y:S04]  /*1a410*/  LDL.LU R241, [R1+0x18] ;  /* 0x0000180001f17983 */ /* 0x000f280000300800 */
[----:B------:R-:W4:Y:S01]  /*1a420*/  LDL.LU R240, [R1+0x418] ;  /* 0x0004180001f07983 */ /* 0x000f220000300800 */
[----:B------:R-:W-:-:S03]  /*1a430*/  ISETP.GE.AND P0, PT, R224, UR4, PT ;  /* 0x00000004e0007c0c */ /* 0x000fc6000bf06270 */
[----:B---3--:R-:W-:Y:S01]  /*1a440*/  @P6 STG.E desc[UR16][R234.64], R225 ;  /* 0x000000e1ea006986 */ /* 0x008fe2000c101910 */
[----:B------:R-:W-:Y:S01]  /*1a450*/  VIADD R250, R9, 0xe ;  /* 0x0000000e09fa7836 */ /* 0x000fe20000000000 */
[----:B------:R-:W-:Y:S02]  /*1a460*/  ULDC UR4, c[0x0][0x22c] ;  /* 0x00008b0000047ab9 */ /* 0x000fe40000000800 */
[----:B--2---:R1:W-:Y:S04]  /*1a470*/  @P1 STG.E desc[UR16][R248.64], R8 ;  /* 0x00000008f8001986 */ /* 0x0043e8000c101910 */
[----:B------:R-:W2:Y:S04]  /*1a480*/  LDL.LU R247, [R1+0x218] ;  /* 0x0002180001f77983 */ /* 0x000ea80000300800 */
[----:B------:R-:W3:Y:S01]  /*1a490*/  LDL.LU R246, [R1+0x61c] ;  /* 0x00061c0001f67983 */ /* 0x000ee20000300800 */
[----:B-1----:R-:W-:-:S03]  /*1a4a0*/  VIADD R8, R0, UR28 ;  /* 0x0000001c00087c36 */ /* 0x002fc60008000000 */
[----:B------:R-:W3:Y:S01]  /*1a4b0*/  LDL.LU R245, [R1+0x1c] ;  /* 0x00001c0001f57983 */ /* 0x000ee20000300800 */
[----:B------:R-:W-:-:S03]  /*1a4c0*/  VIADD R0, R8, UR28 ;  /* 0x0000001c08007c36 */ /* 0x000fc60008000000 */
[----:B------:R-:W3:Y:S01]  /*1a4d0*/  LDL.LU R244, [R1+0x41c] ;  /* 0x00041c0001f47983 */ /* 0x000ee20000300800 */
[----:B------:R-:W-:-:S03]  /*1a4e0*/  IMAD.WIDE R224, R8, 0x4, R2 ;  /* 0x0000000408e07825 */ /* 0x000fc600078e0202 */
[----:B------:R-:W3:Y:S01]  /*1a4f0*/  LDL.LU R252, [R1+0x21c] ;  /* 0x00021c0001fc7983 */ /* 0x000ee20000300800 */
[----:B------:R-:W-:-:S03]  /*1a500*/  IMAD.WIDE R226, R8, 0x4, R232 ;  /* 0x0000000408e27825 */ /* 0x000fc600078e02e8 */
[----:B------:R-:W4:Y:S01]  /*1a510*/  LDL.LU R8, [R1+0x410] ;  /* 0x0004100001087983 */ /* 0x000f220000300800 */
[C---:B------:R-:W-:Y:S02]  /*1a520*/  ISETP.LT.AND P1, PT, R10.reuse, UR6, !P3 ;  /* 0x000000060a007c0c */ /* 0x040fe4000df21270 */
[----:B------:R-:W-:Y:S01]  /*1a530*/  ISETP.LT.AND P6, PT, R10, UR10, !P5 ;  /* 0x0000000a0a007c0c */ /* 0x000fe2000efc1270 */
[C---:B------:R-:W-:Y:S01]  /*1a540*/  IMAD.WIDE R234, R0.reuse, 0x4, R2 ;  /* 0x0000000400ea7825 */ /* 0x040fe200078e0202 */
[C---:B------:R-:W-:Y:S01]  /*1a550*/  ISETP.LT.AND P3, PT, R11.reuse, UR8, !P3 ;  /* 0x000000080b007c0c */ /* 0x040fe2000df61270 */
[----:B------:R-:W-:Y:S01]  /*1a560*/  ULDC UR6, c[0x0][0x228] ;  /* 0x00008a0000067ab9 */ /* 0x000fe20000000800 */
[----:B------:R-:W-:Y:S01]  /*1a570*/  ISETP.LT.AND P5, PT, R11, UR12, !P5 ;  /* 0x0000000c0b007c0c */ /* 0x000fe2000efa1270 */
[----:B------:R-:W-:Y:S01]  /*1a580*/  IMAD.WIDE R248, R0, 0x4, R232 ;  /* 0x0000000400f87825 */ /* 0x000fe200078e02e8 */
[----:B------:R-:W-:Y:S01]  /*1a590*/  ULDC UR8, c[0x0][0x228] ;  /* 0x00008a0000087ab9 */ /* 0x000fe20000000800 */
[----:B------:R-:W-:Y:S01]  /*1a5a0*/  ULDC UR10, c[0x0][0x228] ;  /* 0x00008a00000a7ab9 */ /* 0x000fe20000000800 */
[----:B------:R-:W-:-:S03]  /*1a5b0*/  ULDC UR12, c[0x0][0x228] ;  /* 0x00008a00000c7ab9 */ /* 0x000fc60000000800 */
[----:B----4-:R1:W-:Y:S04]  /*1a5c0*/  @P1 STG.E desc[UR16][R224.64], R8 ;  /* 0x00000008e0001986 */ /* 0x0103e8000c101910 */
[----:B------:R4:W-:Y:S04]  /*1a5d0*/  @P3 STG.E desc[UR16][R226.64], R239 ;  /* 0x000000efe2003986 */ /* 0x0009e8000c101910 */
[----:B------:R2:W-:Y:S01]  /*1a5e0*/  @P6 STG.E desc[UR16][R234.64], R238 ;  /* 0x000000eeea006986 */ /* 0x0005e2000c101910 */
[----:B------:R-:W-:Y:S01]  /*1a5f0*/  ISETP.LT.AND P6, PT, R10, UR10, !P4 ;  /* 0x0000000a0a007c0c */ /* 0x000fe2000e7c1270 */
[----:B------:R-:W-:-:S02]  /*1a600*/  ULDC UR10, c[0x0][0x228] ;  /* 0x00008a00000a7ab9 */ /* 0x000fc40000000800 */
[----:B------:R3:W-:Y:S01]  /*1a610*/  @P5 STG.E desc[UR16][R248.64], R237 ;  /* 0x000000edf8005986 */ /* 0x0007e2000c101910 */
[----:B------:R-:W-:Y:S01]  /*1a620*/  ISETP.LT.AND P5, PT, R10, UR6, !P2 ;  /* 0x000000060a007c0c */ /* 0x000fe2000d7a1270 */
[----:B-1----:R-:W-:Y:S01]  /*1a630*/  VIADD R224, R9, 0xf ;  /* 0x0000000f09e07836 */ /* 0x002fe20000000000 */
        /* <DEDUP_REMOVED lines=8> */
[C---:B------:R-:W-:Y:S01]  /*1a6c0*/  IMAD.WIDE R224, R8.reuse, 0x4, R2 ;  /* 0x0000000408e07825 */ /* 0x040fe200078e0202 */
[----:B------:R-:W-:Y:S01]  /*1a6d0*/  ULDC UR8, c[0x0][0x228] ;  /* 0x00008a0000087ab9 */ /* 0x000fe20000000800 */
[----:B------:R-:W-:Y:S01]  /*1a6e0*/  ULDC UR12, c[0x0][0x228] ;  /* 0x00008a00000c7ab9 */ /* 0x000fe20000000800 */
[----:B------:R-:W-:Y:S01]  /*1a6f0*/  ULDC UR4, c[0x0][0x22c] ;  /* 0x00008b0000047ab9 */ /* 0x000fe20000000800 */
[----:B----4-:R-:W-:Y:S01]  /*1a700*/  IMAD.WIDE R226, R8, 0x4, R232 ;  /* 0x0000000408e27825 */ /* 0x010fe200078e02e8 */
[----:B------:R1:W-:Y:S03]  /*1a710*/  @P5 STG.E desc[UR16][R224.64], R236 ;  /* 0x000000ece0005986 */ /* 0x0003e6000c101910 */
[C---:B--2---:R-:W-:Y:S01]  /*1a720*/  IMAD.WIDE R234, R0.reuse, 0x4, R2 ;  /* 0x0000000400ea7825 */ /* 0x044fe200078e0202 */
[----:B------:R2:W-:Y:S03]  /*1a730*/  @P2 STG.E desc[UR16][R226.64], R243 ;  /* 0x000000f3e2002986 */ /* 0x0005e6000c101910 */
[----:B---3--:R-:W-:Y:S01]  /*1a740*/  IMAD.WIDE R248, R0, 0x4, R232 ;  /* 0x0000000400f87825 */ /* 0x008fe200078e02e8 */
[----:B------:R3:W-:Y:S03]  /*1a750*/  @P6 STG.E desc[UR16][R234.64], R242 ;  /* 0x000000f2ea006986 */ /* 0x0007e6000c101910 */
[C---:B------:R-:W-:Y:S01]  /*1a760*/  VIADD R250, R9.reuse, 0x10 ;  /* 0x0000001009fa7836 */ /* 0x040fe20000000000 */
[----:B------:R4:W-:Y:S01]  /*1a770*/  @P4 STG.E desc[UR16][R248.64], R241 ;  /* 0x000000f1f8004986 */ /* 0x0009e2000c101910 */
[----:B------:R-:W-:Y:S01]  /*1a780*/  ISETP.LT.AND P4, PT, R10, UR6, !P0 ;  /* 0x000000060a007c0c */ /* 0x000fe2000c781270 */
[----:B-1----:R-:W-:Y:S01]  /*1a790*/  VIADD R224, R9, 0x11 ;  /* 0x0000001109e07836 */ /* 0x002fe20000000000 */
[C---:B------:R-:W-:Y:S01]  /*1a7a0*/  ISETP.LT.AND P0, PT, R11.reuse, UR8, !P0 ;  /* 0x000000080b007c0c */ /* 0x040fe2000c701270 */
[----:B------:R-:W-:Y:S01]  /*1a7b0*/  VIADD R8, R0, UR28 ;  /* 0x0000001c00087c36 */ /* 0x000fe20008000000 */
[----:B------:R-:W-:Y:S01]  /*1a7c0*/  ISETP.LT.AND P6, PT, R10, UR10, !P1 ;  /* 0x0000000a0a007c0c */ /* 0x000fe2000cfc1270 */
[----:B------:R-:W-:Y:S01]  /*1a7d0*/  ULDC UR6, c[0x0][0x228] ;  /* 0x00008a0000067ab9 */ /* 0x000fe20000000800 */
[----:B------:R-:W-:-:S02]  /*1a7e0*/  ISETP.LT.AND P1, PT, R11, UR12, !P1 ;  /* 0x0000000c0b007c0c */ /* 0x000fc4000cf21270 */
        /* <DEDUP_REMOVED lines=8> */
[----:B--2---:R-:W-:Y:S01]  /*1a870*/  IMAD.WIDE R226, R8, 0x4, R232 ;  /* 0x0000000408e27825 */ /* 0x004fe200078e02e8 */
[----:B------:R1:W-:Y:S01]  /*1a880*/  @P4 STG.E desc[UR16][R224.64], R240 ;  /* 0x000000f0e0004986 */ /* 0x0003e2000c101910 */
[----:B------:R-:W-:-:S02]  /*1a890*/  ULDC UR12, c[0x0][0x228] ;  /* 0x00008a00000c7ab9 */ /* 0x000fc40000000800 */
        /* <DEDUP_REMOVED lines=22> */
[----:B------:R-:W-:Y:S01]  /*1aa00*/  VIADD R250, R9, 0x14 ;  /* 0x0000001409fa7836 */ /* 0x000fe20000000000 */
[----:B------:R-:W-:Y:S01]  /*1aa10*/  ULDC UR8, c[0x0][0x22c] ;  /* 0x00008b0000087ab9 */ /* 0x000fe20000000800 */
[C---:B---3--:R-:W-:Y:S01]  /*1aa20*/  IMAD.WIDE R234, R0.reuse, 0x4, R2 ;  /* 0x0000000400ea7825 */ /* 0x048fe200078e0202 */
[----:B------:R-:W-:Y:S01]  /*1aa30*/  ULDC UR10, c[0x0][0x228] ;  /* 0x00008a00000a7ab9 */ /* 0x000fe20000000800 */
[----:B------:R-:W-:Y:S01]  /*1aa40*/  ULDC UR12, c[0x0][0x228] ;  /* 0x00008a00000c7ab9 */ /* 0x000fe20000000800 */
[----:B-1----:R-:W3:Y:S01]  /*1aa50*/  LDL.LU R225, [R1+0x620] ;  /* 0x0006200001e17983 */ /* 0x002ee20000300800 */
[----:B------:R-:W-:-:S03]  /*1aa60*/  IMAD.WIDE R248, R0, 0x4, R232 ;  /* 0x0000000400f87825 */ /* 0x000fc600078e02e8 */
[----:B------:R-:W4:Y:S01]  /*1aa70*/  LDL.LU R239, [R1+0x220] ;  /* 0x0002200001ef7983 */ /* 0x000f220000300800 */
[----:B------:R-:W-:Y:S01]  /*1aa80*/  ISETP.GE.AND P1, PT, R250, UR4, PT ;  /* 0x00000004fa007c0c */ /* 0x000fe2000bf26270 */
[----:B------:R-:W-:Y:S02]  /*1aa90*/  ULDC UR4, c[0x0][0x248] ;  /* 0x0000920000047ab9 */ /* 0x000fe40000000800 */
[----:B------:R-:W4:Y:S04]  /*1aaa0*/  LDL.LU R238, [R1+0x624] ;  /* 0x0006240001ee7983 */ /* 0x000f280000300800 */
[----:B------:R-:W4:Y:S01]  /*1aab0*/  LDL.LU R237, [R1+0x24] ;  /* 0x0000240001ed7983 */ /* 0x000f220000300800 */
[----:B------:R-:W-:-:S03]  /*1aac0*/  VIADD R224, R9, 0x15 ;  /* 0x0000001509e07836 */ /* 0x000fc60000000000 */
[----:B------:R-:W4:Y:S04]  /*1aad0*/  LDL.LU R236, [R1+0x424] ;  /* 0x0004240001ec7983 */ /* 0x000f280000300800 */
[----:B------:R1:W-:Y:S04]  /*1aae0*/  @P3 STG.E desc[UR16][R226.64], R252 ;  /* 0x000000fce2003986 */ /* 0x0003e8000c101910 */
[----:B------:R-:W4:Y:S04]  /*1aaf0*/  LDL.LU R243, [R1+0x224] ;  /* 0x0002240001f37983 */ /* 0x000f280000300800 */
[----:B------:R-:W4:Y:S04]  /*1ab00*/  LDL.LU R242, [R1+0x628] ;  /* 0x0006280001f27983 */ /* 0x000f280000300800 */
[----:B------:R-:W4:Y:S04]  /*1ab10*/  LDL.LU R241, [R1+0x28] ;  /* 0x0000280001f17983 */ /* 0x000f280000300800 */
[----:B------:R-:W4:Y:S01]  /*1ab20*/  LDL.LU R240, [R1+0x428] ;  /* 0x0004280001f07983 */ /* 0x000f220000300800 */
[----:B------:R-:W-:Y:S01]  /*1ab30*/  ISETP.GE.AND P3, PT, R224, UR8, PT ;  /* 0x00000008e0007c0c */ /* 0x000fe2000bf66270 */
[----:B------:R-:W-:Y:S01]  /*1ab40*/  VIADD R250, R9, 0x16 ;  /* 0x0000001609fa7836 */ /* 0x000fe20000000000 */
[----:B------:R-:W-:Y:S01]  /*1ab50*/  ULDC UR8, c[0x0][0x22c] ;  /* 0x00008b0000087ab9 */ /* 0x000fe20000000800 */
[----:B------:R-:W4:Y:S04]  /*1ab60*/  LDL.LU R247, [R1+0x228] ;  /* 0x0002280001f77983 */ /* 0x000f280000300800 */
[----:B------:R-:W4:Y:S04]  /*1ab70*/  LDL.LU R246, [R1+0x62c] ;  /* 0x00062c0001f67983 */ /* 0x000f280000300800 */
[----:B------:R-:W4:Y:S04]  /*1ab80*/  LDL.LU R245, [R1+0x2c] ;  /* 0x00002c0001f57983 */ /* 0x000f280000300800 */
[----:B------:R-:W4:Y:S04]  /*1ab90*/  LDL.LU R244, [R1+0x42c] ;  /* 0x00042c0001f47983 */ /* 0x000f280000300800 */
[----:B-1----:R-:W4:Y:S04]  /*1aba0*/  LDL.LU R252, [R1+0x22c] ;  /* 0x00022c0001fc7983 */ /* 0x002f280000300800 */
[----:B---3--:R-:W-:Y:S04]  /*1abb0*/  @P6 STG.E desc[UR16][R234.64], R225 ;  /* 0x000000e1ea006986 */ /* 0x008fe8000c101910 */
[----:B--2---:R1:W-:Y:S02]  /*1abc0*/  @P5 STG.E desc[UR16][R248.64], R8 ;  /* 0x00000008f8005986 */ /* 0x0043e4000c101910 */
[----:B-1----:R-:W-:Y:S01]  /*1abd0*/  VIADD R8, R0, UR4 ;  /* 0x0000000400087c36 */ /* 0x002fe20008000000 */
[----:B------:R-:W-:Y:S01]  /*1abe0*/  ISETP.LT.AND P5, PT, R10, UR10, !P2 ;  /* 0x0000000a0a007c0c */ /* 0x000fe2000d7a1270 */
[----:B------:R-:W-:-:S02]  /*1abf0*/  ULDC UR4, c[0x0][0x22c] ;  /* 0x00008b0000047ab9 */ /* 0x000fc40000000800 */
[C---:B------:R-:W-:Y:S02]  /*1ac00*/  VIADD R0, R8.reuse, UR6 ;  /* 0x0000000608007c36 */ /* 0x040fe40008000000 */
[----:B------:R-:W-:-:S04]  /*1ac10*/  IMAD.WIDE R224, R8, 0x4, R2 ;  /* 0x0000000408e07825 */ /* 0x000fc800078e0202 */
[----:B------:R-:W-:Y:S01]  /*1ac20*/  IMAD.WIDE R226, R8, 0x4, R232 ;  /* 0x0000000408e27825 */ /* 0x000fe200078e02e8 */
[C---:B------:R-:W-:Y:S01]  /*1ac30*/  ISETP.LT.AND P2, PT, R11.reuse, UR12, !P2 ;  /* 0x0000000c0b007c0c */ /* 0x040fe2000d741270 */
[----:B------:R-:W2:Y:S01]  /*1ac40*/  LDL.LU R8, [R1+0x420] ;  /* 0x0004200001087983 */ /* 0x000ea20000300800 */
[----:B------:R-:W-:Y:S01]  /*1ac50*/  ISETP.LT.AND P6, PT, R10, UR14, !P4 ;  /* 0x0000000e0a007c0c */ /* 0x000fe2000e7c1270 */
[C---:B------:R-:W-:Y:S01]  /*1ac60*/  IMAD.WIDE R234, R0.reuse, 0x4, R2 ;  /* 0x0000000400ea7825 */ /* 0x040fe200078e0202 */
[----:B------:R-:W-:Y:S01]  /*1ac70*/  ISETP.LT.AND P4, PT, R11, UR18, !P4 ;  /* 0x000000120b007c0c */ /* 0x000fe2000e781270 */
[----:B------:R-:W-:Y:S01]  /*1ac80*/  ULDC UR10, c[0x0][0x228] ;  /* 0x00008a00000a7ab9 */ /* 0x000fe20000000800 */
[----:B------:R-:W-:Y:S01]  /*1ac90*/  ULDC UR12, c[0x0][0x228] ;  /* 0x00008a00000c7ab9 */ /* 0x000fe20000000800 */
[----:B------:R-:W-:Y:S01]  /*1aca0*/  IMAD.WIDE R248, R0, 0x4, R232 ;  /* 0x0000000400f87825 */ /* 0x000fe200078e02e8 */
[----:B------:R-:W-:Y:S01]  /*1acb0*/  ULDC UR14, c[0x0][0x228] ;  /* 0x00008a00000e7ab9 */ /* 0x000fe20000000800 */
[----:B------:R-:W-:Y:S01]  /*1acc0*/  ULDC UR18, c[0x0][0x228] ;  /* 0x00008a0000127ab9 */ /* 0x000fe20000000800 */
[----:B------:R-:W-:Y:S01]  /*1acd0*/  ULDC UR6, c[0x0][0x248] ;  /* 0x0000920000067ab9 */ /* 0x000fe20000000800 */
[----:B--2---:R1:W-:Y:S01]  /*1ace0*/  @P5 STG.E desc[UR16][R224.64], R8 ;  /* 0x00000008e0005986 */ /* 0x0043e2000c101910 */
[----:B------:R-:W-:Y:S01]  /*1acf0*/  ISETP.GE.AND P5, PT, R250, UR4, PT ;  /* 0x00000004fa007c0c */ /* 0x000fe2000bfa6270 */
[----:B------:R-:W-:-:S02]  /*1ad00*/  ULDC UR4, c[0x0][0x248] ;  /* 0x0000920000047ab9 */ /* 0x000fc40000000800 */
[----:B----4-:R2:W-:Y:S04]  /*1ad10*/  @P2 STG.E desc[UR16][R226.64], R239 ;  /* 0x000000efe2002986 */ /* 0x0105e8000c101910 */
[----:B------:R3:W-:Y:S01]  /*1ad20*/  @P6 STG.E desc[UR16][R234.64], R238 ;  /* 0x000000eeea006986 */ /* 0x0007e2000c101910 */
[C---:B------:R-:W-:Y:S01]  /*1ad30*/  ISETP.LT.AND P6, PT, R10.reuse, UR14, !P1 ;  /* 0x0000000e0a007c0c */ /* 0x040fe2000cfc1270 */
[----:B-1----:R-:W-:Y:S02]  /*1ad40*/  VIADD R224, R9, 0x17 ;  /* 0x0000001709e07836 */ /* 0x002fe40000000000 */
        /* <DEDUP_REMOVED lines=9> */
[----:B------:R-:W-:Y:S01]  /*1ade0*/  ULDC UR4, c[0x0][0x22c] ;  /* 0x00008b0000047ab9 */ /* 0x000fe20000000800 */
[----:B------:R-:W-:Y:S01]  /*1adf0*/  ULDC UR10, c[0x0][0x228] ;  /* 0x00008a00000a7ab9 */ /* 0x000fe20000000800 */
[----:B------:R-:W-:Y:S01]  /*1ae00*/  ULDC UR12, c[0x0][0x228] ;  /* 0x00008a00000c7ab9 */ /* 0x000fe20000000800 */
[----:B--2---:R-:W-:Y:S01]  /*1ae10*/  IMAD.WIDE R226, R8, 0x4, R232 ;  /* 0x0000000408e27825 */ /* 0x004fe200078e02e8 */
[----:B------:R-:W-:Y:S01]  /*1ae20*/  ULDC UR14, c[0x0][0x228] ;  /* 0x00008a00000e7ab9 */ /* 0x000fe20000000800 */
[----:B------:R-:W-:Y:S01]  /*1ae30*/  ULDC UR18, c[0x0][0x228] ;  /* 0x00008a0000127ab9 */ /* 0x000fe20000000800 */
[----:B------:R-:W-:Y:S01]  /*1ae40*/  ULDC UR6, c[0x0][0x248] ;  /* 0x0000920000067ab9 */ /* 0x000fe20000000800 */
[C---:B---3--:R-:W-:Y:S01]  /*1ae50*/  IMAD.WIDE R234, R0.reuse, 0x4, R2 ;  /* 0x0000000400ea7825 */ /* 0x048fe200078e0202 */
[----:B------:R2:W-:Y:S03]  /*1ae60*/  @P4 STG.E desc[UR16][R224.64], R236 ;  /* 0x000000ece0004986 */ /* 0x0005e6000c101910 */
[--C-:B-1----:R-:W-:Y:S01]  /*1ae70*/  IMAD.WIDE R248, R0, 0x4, R232.reuse ;  /* 0x0000000400f87825 */ /* 0x102fe200078e02e8 */
[----:B------:R1:W-:Y:S01]  /*1ae80*/  @P0 STG.E desc[UR16][R226.64], R243 ;  /* 0x000000f3e2000986 */ /* 0x0003e2000c101910 */
[----:B------:R-:W-:Y:S01]  /*1ae90*/  ISETP.GE.AND P4, PT, R250, UR4, PT ;  /* 0x00000004fa007c0c */ /* 0x000fe2000bf86270 */
[----:B------:R-:W-:Y:S01]  /*1aea0*/  ULDC UR4, c[0x0][0x248] ;  /* 0x0000920000047ab9 */ /* 0x000fe20000000800 */
[----:B------:R-:W-:Y:S01]  /*1aeb0*/  ULDC UR8, c[0x0][0x22c] ;  /* 0x00008b0000087ab9 */ /* 0x000fe20000000800 */
[----:B------:R3:W-:Y:S01]  /*1aec0*/  @P6 STG.E desc[UR16][R234.64], R242 ;  /* 0x000000f2ea006986 */ /* 0x0007e2000c101910 */
[----:B------:R-:W-:Y:S01]  /*1aed0*/  VIADD R8, R0, UR4 ;  /* 0x0000000400087c36 */ /* 0x000fe20008000000 */
[C---:B------:R-:W-:Y:S01]  /*1aee0*/  ISETP.LT.AND P6, PT, R10.reuse, UR14, !P5 ;  /* 0x0000000e0a007c0c */ /* 0x040fe2000efc1270 */
[----:B--2---:R-:W-:Y:S01]  /*1aef0*/  VIADD R224, R9, 0x19 ;  /* 0x0000001909e07836 */ /* 0x004fe20000000000 */
[----:B------:R2:W-:Y:S01]  /*1af00*/  @P1 STG.E desc[UR16][R248.64], R241 ;  /* 0x000000f1f8001986 */ /* 0x0005e2000c101910 */
[----:B------:R-:W-:Y:S01]  /*1af10*/  ISETP.LT.AND P1, PT, R10, UR10, !P3 ;  /* 0x0000000a0a007c0c */ /* 0x000fe2000df21270 */
[C---:B------:R-:W-:Y:S01]  /*1af20*/  VIADD R0, R8.reuse, UR6 ;  /* 0x0000000608007c36 */ /* 0x040fe20008000000 */
[C---:B------:R-:W-:Y:S01]  /*1af30*/  ISETP.LT.AND P3, PT, R11.reuse, UR12, !P3 ;  /* 0x0000000c0b007c0c */ /* 0x040fe2000df61270 */
[----:B-1----:R-:W-:Y:S01]  /*1af40*/  IMAD.WIDE R226, R8, 0x4, R232 ;  /* 0x0000000408e27825 */ /* 0x002fe200078e02e8 */
[----:B------:R-:W-:Y:S01]  /*1af50*/  ISETP.LT.AND P5, PT, R11, UR18, !P5 ;  /* 0x000000120b007c0c */ /* 0x000fe2000efa1270 */
[----:B------:R-:W-:Y:S01]  /*1af60*/  ULDC UR10, c[0x0][0x228] ;  /* 0x00008a00000a7ab9 */ /* 0x000fe20000000800 */
[----:B------:R-:W-:Y:S01]  /*1af70*/  ISETP.GE.AND P0, PT, R224, UR8, PT ;  /* 0x00000008e0007c0c */ /* 0x000fe2000bf06270 */
[--C-:B------:R-:W-:Y:S01]  /*1af80*/  IMAD.WIDE R224, R8, 0x4, R2.reuse ;  /* 0x0000000408e07825 */ /* 0x100fe200078e0202 */
[----:B------:R-:W-:Y:S01]  /*1af90*/  ULDC UR4, c[0x0][0x22c] ;  /* 0x00008b0000047ab9 */ /* 0x000fe20000000800 */
[----:B------:R-:W-:Y:S01]  /*1afa0*/  ULDC UR8, c[0x0][0x22c] ;  /* 0x00008b0000087ab9 */ /* 0x000fe20000000800 */
[----:B------:R-:W-:Y:S01]  /*1afb0*/  ULDC UR6, c[0x0][0x248] ;  /* 0x0000920000067ab9 */ /* 0x000fe20000000800 */
[C---:B---3--:R-:W-:Y:S01]  /*1afc0*/  IMAD.WIDE R234, R0.reuse, 0x4, R2 ;  /* 0x0000000400ea7825 */ /* 0x048fe200078e0202 */
[----:B------:R-:W-:Y:S01]  /*1afd0*/  ULDC UR12, c[0x0][0x228] ;  /* 0x00008a00000c7ab9 */ /* 0x000fe20000000800 */
[----:B------:R1:W-:Y:S01]  /*1afe0*/  @P1 STG.E desc[UR16][R224.64], R240 ;  /* 0x000000f0e0001986 */ /* 0x0003e2000c101910 */
[----:B------:R-:W-:Y:S01]  /*1aff0*/  ULDC UR14, c[0x0][0x228] ;  /* 0x00008a00000e7ab9 */ /* 0x000fe20000000800 */
[----:B--2---:R-:W-:Y:S01]  /*1b000*/  IMAD.WIDE R248, R0, 0x4, R232 ;  /* 0x0000000400f87825 */ /* 0x004fe200078e02e8 */
[----:B------:R-:W-:Y:S01]  /*1b010*/  ULDC UR18, c[0x0][0x228] ;  /* 0x00008a0000127ab9 */ /* 0x000fe20000000800 */
[----:B------:R2:W-:Y:S02]  /*1b020*/  @P3 STG.E desc[UR16][R226.64], R247 ;  /* 0x000000f7e2003986 */ /* 0x0005e4000c101910 */
[----:B------:R-:W-:-:S02]  /*1b030*/  VIADD R250, R9, 0x1a ;  /* 0x0000001a09fa7836 */ /* 0x000fc40000000000 */
[----:B------:R-:W-:Y:S04]  /*1b040*/  @P6 STG.E desc[UR16][R234.64], R246 ;  /* 0x000000f6ea006986 */ /* 0x000fe8000c101910 */
[----:B------:R-:W-:Y:S01]  /*1b050*/  @P5 STG.E desc[UR16][R248.64], R245 ;  /* 0x000000f5f8005986 */ /* 0x000fe2000c101910 */
[----:B------:R-:W-:Y:S01]  /*1b060*/  ISETP.LT.AND P5, PT, R10, UR10, !P2 ;  /* 0x0000000a0a007c0c */ /* 0x000fe2000d7a1270 */
[----:B-1----:R-:W-:Y:S01]  /*1b070*/  VIADD R224, R9, 0x1b ;  /* 0x0000001b09e07836 */ /* 0x002fe20000000000 */
[----:B------:R-:W-:Y:S01]  /*1b080*/  ISETP.GE.AND P1, PT, R250, UR4, PT ;  /* 0x00000004fa007c0c */ /* 0x000fe2000bf26270 */
[----:B------:R-:W-:Y:S01]  /*1b090*/  ULDC UR4, c[0x0][0x248] ;  /* 0x0000920000047ab9 */ /* 0x000fe20000000800 */
[----:B------:R-:W-:Y:S01]  /*1b0a0*/  ISETP.LT.AND P6, PT, R10, UR14, !P4 ;  /* 0x0000000e0a007c0c */ /* 0x000fe2000e7c1270 */
[----:B------:R-:W-:Y:S01]  /*1b0b0*/  VIADD R8, R0, UR4 ;  /* 0x0000000400087c36 */ /* 0x000fe20008000000 */
[----:B------:R-:W-:Y:S01]  /*1b0c0*/  ISETP.GE.AND P3, PT, R224, UR8, PT ;  /* 0x00000008e0007c0c */ /* 0x000fe2000bf66270 */
[----:B------:R-:W-:Y:S01]  /*1b0d0*/  ULDC UR10, c[0x0][0x228] ;  /* 0x00008a00000a7ab9 */ /* 0x000fe20000000800 */
[C---:B------:R-:W-:Y:S01]  /*1b0e0*/  ISETP.LT.AND P2, PT, R11.reuse, UR12, !P2 ;  /* 0x0000000c0b007c0c */ /* 0x040fe2000d741270 */
[C---:B------:R-:W-:Y:S01]  /*1b0f0*/  IMAD.WIDE R224, R8.reuse, 0x4, R2 ;  /* 0x0000000408e07825 */ /* 0x040fe200078e0202 */
[----:B------:R-:W-:Y:S01]  /*1b100*/  ISETP.LT.AND P4, PT, R11, UR18, !P4 ;  /* 0x000000120b007c0c */ /* 0x000fe2000e781270 */
[----:B------:R-:W-:Y:S01]  /*1b110*/  ULDC UR4, c[0x0][0x22c] ;  /* 0x00008b0000047ab9 */ /* 0x000fe20000000800 */
[----:B------:R-:W-:Y:S01]  /*1b120*/  ULDC UR8, c[0x0][0x22c] ;  /* 0x00008b0000087ab9 */ /* 0x000fe20000000800 */
[C---:B------:R-:W-:Y:S01]  /*1b130*/  VIADD R0, R8.reuse, UR6 ;  /* 0x0000000608007c36 */ /* 0x040fe20008000000 */
[----:B------:R1:W-:Y:S01]  /*1b140*/  @P5 STG.E desc[UR16][R224.64], R244 ;  /* 0x000000f4e0005986 */ /* 0x0003e2000c101910 */
[----:B--2---:R-:W-:Y:S01]  /*1b150*/  IMAD.WIDE R226, R8, 0x4, R232 ;  /* 0x0000000408e27825 */ /* 0x004fe200078e02e8 */
[----:B------:R-:W-:Y:S01]  /*1b160*/  ULDC UR6, c[0x0][0x248] ;  /* 0x0000920000067ab9 */ /* 0x000fe20000000800 */
[----:B------:R-:W-:Y:S01]  /*1b170*/  ULDC UR12, c[0x0][0x228] ;  /* 0x00008a00000c7ab9 */ /* 0x000fe20000000800 */
[----:B------:R-:W2:Y:S01]  /*1b180*/  LDL.LU R8, [R1+0x30] ;  /* 0x0000300001087983 */ /* 0x000ea20000300800 */
[----:B------:R-:W-:Y:S01]  /*1b190*/  VIADD R250, R9, 0x1c ;  /* 0x0000001c09fa7836 */ /* 0x000fe20000000000 */
[----:B------:R-:W-:Y:S01]  /*1b1a0*/  ULDC UR14, c[0x0][0x228] ;  /* 0x00008a00000e7ab9 */ /* 0x000fe20000000800 */
[----:B------:R-:W-:Y:S01]  /*1b1b0*/  ULDC UR18, c[0x0][0x228] ;  /* 0x00008a0000127ab9 */ /* 0x000fe20000000800 */
[----:B-1----:R-:W3:Y:S01]  /*1b1c0*/  LDL.LU R225, [R1+0x630] ;  /* 0x0006300001e17983 */ /* 0x002ee20000300800 */
[----:B------:R-:W-:-:S03]  /*1b1d0*/  IMAD.WIDE R234, R0, 0x4, R2 ;  /* 0x0000000400ea7825 */ /* 0x000fc600078e0202 */
[----:B------:R-:W4:Y:S01]  /*1b1e0*/  LDL.LU R239, [R1+0x230] ;  /* 0x0002300001ef7983 */ /* 0x000f220000300800 */
[----:B------:R-:W-:-:S03]  /*1b1f0*/  IMAD.WIDE R248, R0, 0x4, R232 ;  /* 0x0000000400f87825 */ /* 0x000fc600078e02e8 */
[----:B------:R-:W4:Y:S01]  /*1b200*/  LDL.LU R238, [R1+0x634] ;  /* 0x0006340001ee7983 */ /* 0x000f220000300800 */
[----:B------:R-:W-:Y:S01]  /*1b210*/  ISETP.GE.AND P5, PT, R250, UR4, PT ;  /* 0x00000004fa007c0c */ /* 0x000fe2000bfa6270 */
[----:B------:R-:W-:Y:S02]  /*1b220*/  ULDC UR4, c[0x0][0x248] ;  /* 0x0000920000047ab9 */ /* 0x000fe40000000800 */
        /* <DEDUP_REMOVED lines=869> */
[----:B----4-:R1:W-:Y:S01]  /*1e880*/  @P1 STG.E desc[UR16][R224.64], R236 ;  /* 0x000000ece0001986 */ /* 0x0103e2000c101910 */
[----:B------:R-:W-:Y:S01]  /*1e890*/  ULDC UR10, c[0x0][0x228] ;  /* 0x00008a00000a7ab9 */ /* 0x000fe20000000800 */
[----:B------:R-:W-:Y:S01]  /*1e8a0*/  IMAD.WIDE R248, R0, 0x4, R232 ;  /* 0x0000000400f87825 */ /* 0x000fe200078e02e8 */
[----:B------:R-:W-:Y:S01]  /*1e8b0*/  ISETP.GE.AND P1, PT, R250, UR4, PT ;  /* 0x00000004fa007c0c */ /* 0x000fe2000bf26270 */
[----:B------:R-:W-:Y:S01]  /*1e8c0*/  ULDC UR12, c[0x0][0x228] ;  /* 0x00008a00000c7ab9 */ /* 0x000fe20000000800 */
[----:B------:R-:W-:Y:S01]  /*1e8d0*/  ULDC UR4, c[0x0][0x248] ;  /* 0x0000920000047ab9 */ /* 0x000fe20000000800 */
[----:B------:R-:W-:Y:S01]  /*1e8e0*/  ULDC UR14, c[0x0][0x228] ;  /* 0x00008a00000e7ab9 */ /* 0x000fe20000000800 */
[----:B------:R-:W-:Y:S01]  /*1e8f0*/  ULDC UR18, c[0x0][0x228] ;  /* 0x00008a0000127ab9 */ /* 0x000fe20000000800 */
[----:B------:R-:W-:Y:S01]  /*1e900*/  ULDC UR6, c[0x0][0x248] ;  /* 0x0000920000067ab9 */ /* 0x000fe20000000800 */
[C---:B-1----:R-:W-:Y:S01]  /*1e910*/  VIADD R224, R9.reuse, 0x57 ;  /* 0x0000005709e07836 */ /* 0x042fe20000000000 */
[----:B------:R-:W3:Y:S01]  /*1e920*/  LDL.LU R236, [R1+0x8c0] ;  /* 0x0008c00001ec7983 */ /* 0x000ee20000300800 */
[----:B------:R-:W-:-:S03]  /*1e930*/  VIADD R250, R9, 0x58 ;  /* 0x0000005809fa7836 */ /* 0x000fc60000000000 */
[----:B--2---:R1:W-:Y:S04]  /*1e940*/  @P3 STG.E desc[UR16][R226.64], R8 ;  /* 0x00000008e2003986 */ /* 0x0043e8000c101910 */
[----:B------:R2:W-:Y:S01]  /*1e950*/  @P6 STG.E desc[UR16][R234.64], R239 ;  /* 0x000000efea006986 */ /* 0x0005e2000c101910 */
[C---:B------:R-:W-:Y:S01]  /*1e960*/  ISETP.LT.AND P6, PT, R10.reuse, UR14, !P4 ;  /* 0x0000000e0a007c0c */ /* 0x040fe2000e7c1270 */
[----:B------:R-:W-:Y:S02]  /*1e970*/  ULDC UR14, c[0x0][0x228] ;  /* 0x00008a00000e7ab9 */ /* 0x000fe40000000800 */
[----:B------:R4:W-:Y:S01]  /*1e980*/  @P5 STG.E desc[UR16][R248.64], R238 ;  /* 0x000000eef8005986 */ /* 0x0009e2000c101910 */
[----:B------:R-:W-:Y:S01]  /*1e990*/  ISETP.LT.AND P5, PT, R10, UR10, !P2 ;  /* 0x0000000a0a007c0c */ /* 0x000fe2000d7a1270 */
[----:B------:R-:W-:Y:S01]  /*1e9a0*/  ULDC UR10, c[0x0][0x228] ;  /* 0x00008a00000a7ab9 */ /* 0x000fe20000000800 */
[C---:B------:R-:W-:Y:S01]  /*1e9b0*/  ISETP.LT.AND P2, PT, R11.reuse, UR12, !P2 ;  /* 0x0000000c0b007c0c */ /* 0x040fe2000d741270 */
[----:B-1----:R-:W-:Y:S01]  /*1e9c0*/  VIADD R8, R0, UR4 ;  /* 0x0000000400087c36 */ /* 0x002fe20008000000 */
[----:B------:R-:W-:Y:S01]  /*1e9d0*/  ISETP.LT.AND P4, PT, R11, UR18, !P4 ;  /* 0x000000120b007c0c */ /* 0x000fe2000e781270 */
[----:B------:R-:W-:Y:S01]  /*1e9e0*/  ULDC UR4, c[0x0][0x22c] ;  /* 0x00008b0000047ab9 */ /* 0x000fe20000000800 */
[----:B------:R-:W-:Y:S01]  /*1e9f0*/  ISETP.GE.AND P3, PT, R224, UR8, PT ;  /* 0x00000008e0007c0c */ /* 0x000fe2000bf66270 */
[C---:B------:R-:W-:Y:S01]  /*1ea00*/  VIADD R0, R8.reuse, UR6 ;  /* 0x0000000608007c36 */ /* 0x040fe20008000000 */
[----:B------:R-:W-:Y:S01]  /*1ea10*/  ULDC UR12, c[0x0][0x228] ;  /* 0x00008a00000c7ab9 */ /* 0x000fe20000000800 */
[C---:B------:R-:W-:Y:S01]  /*1ea20*/  IMAD.WIDE R224, R8.reuse, 0x4, R2 ;  /* 0x0000000408e07825 */ /* 0x040fe200078e0202 */
[----:B------:R-:W-:Y:S01]  /*1ea30*/  ULDC UR18, c[0x0][0x228] ;  /* 0x00008a0000127ab9 */ /* 0x000fe20000000800 */
[----:B------:R-:W-:Y:S01]  /*1ea40*/  ULDC UR6, c[0x0][0x248] ;  /* 0x0000920000067ab9 */ /* 0x000fe20000000800 */
[----:B------:R-:W-:Y:S01]  /*1ea50*/  ULDC UR8, c[0x0][0x22c] ;  /* 0x00008b0000087ab9 */ /* 0x000fe20000000800 */
[----:B------:R-:W-:Y:S01]  /*1ea60*/  IMAD.WIDE R226, R8, 0x4, R232 ;  /* 0x0000000408e27825 */ /* 0x000fe200078e02e8 */
[----:B------:R-:W-:Y:S03]  /*1ea70*/  @P5 STG.E desc[UR16][R224.64], R237 ;  /* 0x000000ede0005986 */ /* 0x000fe6000c101910 */
[C---:B--2---:R-:W-:Y:S01]  /*1ea80*/  IMAD.WIDE R234, R0.reuse, 0x4, R2 ;  /* 0x0000000400ea7825 */ /* 0x044fe200078e0202 */
[----:B------:R1:W-:Y:S03]  /*1ea90*/  @P2 STG.E desc[UR16][R226.64], R243 ;  /* 0x000000f3e2002986 */ /* 0x0003e6000c101910 */
[----:B----4-:R-:W-:Y:S01]  /*1eaa0*/  IMAD.WIDE R248, R0, 0x4, R232 ;  /* 0x0000000400f87825 */ /* 0x010fe200078e02e8 */
[----:B------:R2:W-:Y:S01]  /*1eab0*/  @P6 STG.E desc[UR16][R234.64], R242 ;  /* 0x000000f2ea006986 */ /* 0x0005e2000c101910 */
[----:B------:R-:W-:Y:S01]  /*1eac0*/  ISETP.GE.AND P5, PT, R250, UR4, PT ;  /* 0x00000004fa007c0c */ /* 0x000fe2000bfa6270 */
[----:B------:R-:W-:-:S02]  /*1ead0*/  ULDC UR4, c[0x0][0x248] ;  /* 0x0000920000047ab9 */ /* 0x000fc40000000800 */
[----:B------:R4:W-:Y:S01]  /*1eae0*/  @P4 STG.E desc[UR16][R248.64], R241 ;  /* 0x000000f1f8004986 */ /* 0x0009e2000c101910 */
[----:B------:R-:W-:Y:S01]  /*1eaf0*/  ISETP.LT.AND P4, PT, R10, UR10, !P0 ;  /* 0x0000000a0a007c0c */ /* 0x000fe2000c781270 */
[----:B------:R-:W-:Y:S01]  /*1eb00*/  VIADD R8, R9, 0x59 ;  /* 0x0000005909087836 */ /* 0x000fe20000000000 */
[C---:B------:R-:W-:Y:S01]  /*1eb10*/  ISETP.LT.AND P0, PT, R11.reuse, UR12, !P0 ;  /* 0x0000000c0b007c0c */ /* 0x040fe2000c701270 */
[----:B-1----:R-:W-:Y:S01]  /*1eb20*/  VIADD R226, R0, UR4 ;  /* 0x0000000400e27c36 */ /* 0x002fe20008000000 */
[----:B------:R-:W-:Y:S01]  /*1eb30*/  ISETP.LT.AND P6, PT, R10, UR14, !P1 ;  /* 0x0000000e0a007c0c */ /* 0x000fe2000cfc1270 */
[----:B------:R-:W-:Y:S01]  /*1eb40*/  ULDC UR10, c[0x0][0x228] ;  /* 0x00008a00000a7ab9 */ /* 0x000fe20000000800 */
[----:B------:R-:W-:Y:S01]  /*1eb50*/  ISETP.LT.AND P1, PT, R11, UR18, !P1 ;  /* 0x000000120b007c0c */ /* 0x000fe2000cf21270 */
[----:B------:R-:W-:Y:S01]  /*1eb60*/  VIADD R0, R226, UR6 ;  /* 0x00000006e2007c36 */ /* 0x000fe20008000000 */
[----:B------:R-:W-:Y:S01]  /*1eb70*/  ISETP.GE.AND P2, PT, R8, UR8, PT ;  /* 0x0000000808007c0c */ /* 0x000fe2000bf46270 */
[C---:B------:R-:W-:Y:S01]  /*1eb80*/  IMAD.WIDE R224, R226.reuse, 0x4, R2 ;  /* 0x00000004e2e07825 */ /* 0x040fe200078e0202 */
[----:B------:R-:W-:Y:S01]  /*1eb90*/  ULDC UR4, c[0x0][0x22c] ;  /* 0x00008b0000047ab9 */ /* 0x000fe20000000800 */
[----:B------:R-:W-:Y:S01]  /*1eba0*/  ULDC UR12, c[0x0][0x228] ;  /* 0x00008a00000c7ab9 */ /* 0x000fe20000000800 */
[----:B------:R-:W-:Y:S01]  /*1ebb0*/  ULDC UR14, c[0x0][0x228] ;  /* 0x00008a00000e7ab9 */ /* 0x000fe20000000800 */
[----:B------:R-:W-:Y:S01]  /*1ebc0*/  IMAD.WIDE R226, R226, 0x4, R232 ;  /* 0x00000004e2e27825 */ /* 0x000fe200078e02e8 */
[----:B------:R-:W-:Y:S01]  /*1ebd0*/  @P4 STG.E desc[UR16][R224.64], R240 ;  /* 0x000000f0e0004986 */ /* 0x000fe2000c101910 */
[----:B------:R-:W-:Y:S01]  /*1ebe0*/  ULDC UR18, c[0x0][0x228] ;  /* 0x00008a0000127ab9 */ /* 0x000fe20000000800 */
[----:B------:R-:W-:Y:S01]  /*1ebf0*/  ULDC UR6, c[0x0][0x248] ;  /* 0x0000920000067ab9 */ /* 0x000fe20000000800 */
[----:B--2---:R-:W-:Y:S01]  /*1ec00*/  IMAD.WIDE R234, R0, 0x4, R2 ;  /* 0x0000000400ea7825 */ /* 0x004fe200078e0202 */
[----:B------:R1:W-:Y:S01]  /*1ec10*/  @P0 STG.E desc[UR16][R226.64], R247 ;  /* 0x000000f7e2000986 */ /* 0x0003e2000c101910 */
[----:B------:R-:W-:-:S02]  /*1ec20*/  ULDC UR8, c[0x0][0x22c] ;  /* 0x00008b0000087ab9 */ /* 0x000fc40000000800 */
[----:B----4-:R-:W-:Y:S01]  /*1ec30*/  IMAD.WIDE R248, R0, 0x4, R232 ;  /* 0x0000000400f87825 */ /* 0x010fe200078e02e8 */
[----:B------:R-:W-:Y:S03]  /*1ec40*/  @P6 STG.E desc[UR16][R234.64], R246 ;  /* 0x000000f6ea006986 */ /* 0x000fe6000c101910 */
[----:B------:R-:W-:Y:S01]  /*1ec50*/  VIADD R8, R9, 0x5a ;  /* 0x0000005a09087836 */ /* 0x000fe20000000000 */
[----:B------:R-:W-:Y:S01]  /*1ec60*/  @P1 STG.E desc[UR16][R248.64], R245 ;  /* 0x000000f5f8001986 */ /* 0x000fe2000c101910 */
[----:B------:R-:W-:Y:S01]  /*1ec70*/  ISETP.LT.AND P1, PT, R10, UR10, !P3 ;  /* 0x0000000a0a007c0c */ /* 0x000fe2000df21270 */
[----:B------:R-:W-:Y:S02]  /*1ec80*/  ULDC UR10, c[0x0][0x228] ;  /* 0x00008a00000a7ab9 */ /* 0x000fe40000000800 */
[----:B------:R-:W-:Y:S01]  /*1ec90*/  ISETP.GE.AND P4, PT, R8, UR4, PT ;  /* 0x0000000408007c0c */ /* 0x000fe2000bf86270 */
[----:B------:R-:W-:-:S02]  /*1eca0*/  ULDC UR4, c[0x0][0x248] ;  /* 0x0000920000047ab9 */ /* 0x000fc40000000800 */
[----:B-1----:R-:W-:Y:S01]  /*1ecb0*/  VIADD R226, R0, UR4 ;  /* 0x0000000400e27c36 */ /* 0x002fe20008000000 */
[C---:B------:R-:W-:Y:S02]  /*1ecc0*/  ISETP.LT.AND P3, PT, R11.reuse, UR12, !P3 ;  /* 0x0000000c0b007c0c */ /* 0x040fe4000df61270 */
[----:B------:R-:W-:Y:S01]  /*1ecd0*/  ISETP.LT.AND P6, PT, R10, UR14, !P5 ;  /* 0x0000000e0a007c0c */ /* 0x000fe2000efc1270 */
[C---:B------:R-:W-:Y:S01]  /*1ece0*/  IMAD.WIDE R224, R226.reuse, 0x4, R2 ;  /* 0x00000004e2e07825 */ /* 0x040fe200078e0202 */
[----:B------:R-:W-:Y:S01]  /*1ecf0*/  ULDC UR4, c[0x0][0x22c] ;  /* 0x00008b0000047ab9 */ /* 0x000fe20000000800 */
[----:B------:R-:W-:Y:S01]  /*1ed00*/  ULDC UR12, c[0x0][0x228] ;  /* 0x00008a00000c7ab9 */ /* 0x000fe20000000800 */
[----:B------:R-:W-:Y:S02]  /*1ed10*/  ULDC UR14, c[0x0][0x228] ;  /* 0x00008a00000e7ab9 */ /* 0x000fe40000000800 */
[----:B------:R1:W-:Y:S04]  /*1ed20*/  @P1 STG.E desc[UR16][R224.64], R244 ;  /* 0x000000f4e0001986 */ /* 0x0003e8000c101910 */
[----:B-1----:R-:W2:Y:S04]  /*1ed30*/  LDL.LU R224, [R1+0x6b0] ;  /* 0x0006b00001e07983 */ /* 0x002ea80000300800 */
[----:B------:R-:W4:Y:S04]  /*1ed40*/  LDL.LU R225, [R1+0xb0] ;  /* 0x0000b00001e17983 */ /* 0x000f280000300800 */
[----:B------:R-:W3:Y:S01]  /*1ed50*/  LDL.LU R237, [R1+0x4b0] ;  /* 0x0004b00001ed7983 */ /* 0x000ee20000300800 */
[----:B------:R-:W-:Y:S01]  /*1ed60*/  ISETP.LT.AND P5, PT, R11, UR18, !P5 ;  /* 0x000000120b007c0c */ /* 0x000fe2000efa1270 */
[C---:B------:R-:W-:Y:S01]  /*1ed70*/  VIADD R0, R226.reuse, UR6 ;  /* 0x00000006e2007c36 */ /* 0x040fe20008000000 */
[----:B------:R-:W-:Y:S01]  /*1ed80*/  ULDC UR18, c[0x0][0x228] ;  /* 0x00008a0000127ab9 */ /* 0x000fe20000000800 */
[----:B------:R-:W-:Y:S01]  /*1ed90*/  VIADD R8, R9, 0x5b ;  /* 0x0000005b09087836 */ /* 0x000fe20000000000 */
[----:B------:R-:W3:Y:S01]  /*1eda0*/  LDL.LU R250, [R1+0x6b4] ;  /* 0x0006b40001fa7983 */ /* 0x000ee20000300800 */
[----:B------:R-:W-:Y:S01]  /*1edb0*/  IMAD.WIDE R226, R226, 0x4, R232 ;  /* 0x00000004e2e27825 */ /* 0x000fe200078e02e8 */
[----:B------:R-:W-:-:S03]  /*1edc0*/  ULDC UR6, c[0x0][0x248] ;  /* 0x0000920000067ab9 */ /* 0x000fc60000000800 */
[----:B------:R-:W-:Y:S01]  /*1edd0*/  IMAD.WIDE R234, R0, 0x4, R2 ;  /* 0x0000000400ea7825 */ /* 0x000fe200078e0202 */
[----:B------:R-:W-:-:S03]  /*1ede0*/  ISETP.GE.AND P0, PT, R8, UR8, PT ;  /* 0x0000000808007c0c */ /* 0x000fc6000bf06270 */
[----:B------:R-:W-:Y:S01]  /*1edf0*/  IMAD.WIDE R248, R0, 0x4, R232 ;  /* 0x0000000400f87825 */ /* 0x000fe200078e02e8 */
[----:B------:R1:W-:Y:S01]  /*1ee00*/  @P3 STG.E desc[UR16][R226.64], R252 ;  /* 0x000000fce2003986 */ /* 0x0003e2000c101910 */
[----:B------:R-:W-:Y:S02]  /*1ee10*/  ULDC UR8, c[0x0][0x22c] ;  /* 0x00008b0000087ab9 */ /* 0x000fe40000000800 */
[----:B------:R-:W-:Y:S01]  /*1ee20*/  VIADD R8, R9, 0x5c ;  /* 0x0000005c09087836 */ /* 0x000fe20000000000 */
[----:B------:R-:W3:Y:S04]  /*1ee30*/  LDL.LU R239, [R1+0xb4] ;  /* 0x0000b40001ef7983 */ /* 0x000ee80000300800 */
[----:B------:R-:W-:Y:S01]  /*1ee40*/  ISETP.GE.AND P1, PT, R8, UR4, PT ;  /* 0x0000000408007c0c */ /* 0x000fe2000bf26270 */
[----:B------:R-:W-:Y:S01]  /*1ee50*/  ULDC UR4, c[0x0][0x248] ;  /* 0x0000920000047ab9 */ /* 0x000fe20000000800 */
[----:B------:R-:W3:Y:S01]  /*1ee60*/  LDL.LU R238, [R1+0x4b4] ;  /* 0x0004b40001ee7983 */ /* 0x000ee20000300800 */
[----:B-1----:R-:W-:Y:S01]  /*1ee70*/  VIADD R226, R0, UR4 ;  /* 0x0000000400e27c36 */ /* 0x002fe20008000000 */
[----:B------:R-:W-:-:S02]  /*1ee80*/  ULDC UR4, c[0x0][0x22c] ;  /* 0x00008b0000047ab9 */ /* 0x000fc40000000800 */
        /* <DEDUP_REMOVED lines=9> */
[----:B--2---:R-:W-:Y:S04]  /*1ef20*/  @P6 STG.E desc[UR16][R234.64], R224 ;  /* 0x000000e0ea006986 */ /* 0x004fe8000c101910 */
[----:B----4-:R1:W-:Y:S01]  /*1ef30*/  @P5 STG.E desc[UR16][R248.64], R225 ;  /* 0x000000e1f8005986 */ /* 0x0103e2000c101910 */
[----:B------:R-:W-:Y:S01]  /*1ef40*/  ISETP.LT.AND P5, PT, R10, UR10, !P2 ;  /* 0x0000000a0a007c0c */ /* 0x000fe2000d7a1270 */
[----:B------:R-:W-:-:S02]  /*1ef50*/  VIADD R8, R9, 0x5d ;  /* 0x0000005d09087836 */ /* 0x000fc40000000000 */
[----:B-1----:R-:W-:Y:S01]  /*1ef60*/  IMAD.WIDE R224, R226, 0x4, R2 ;  /* 0x00000004e2e07825 */ /* 0x002fe200078e0202 */
[----:B------:R-:W-:Y:S01]  /*1ef70*/  ISETP.LT.AND P6, PT, R10, UR14, !P4 ;  /* 0x0000000e0a007c0c */ /* 0x000fe2000e7c1270 */
[----:B------:R-:W-:-:S08]  /*1ef80*/  ULDC UR10, c[0x0][0x228] ;  /* 0x00008a00000a7ab9 */ /* 0x000fd00000000800 */
[----:B---3--:R1:W-:Y:S01]  /*1ef90*/  @P5 STG.E desc[UR16][R224.64], R237 ;  /* 0x000000ede0005986 */ /* 0x0083e2000c101910 */
[C---:B------:R-:W-:Y:S01]  /*1efa0*/  ISETP.LT.AND P2, PT, R11.reuse, UR12, !P2 ;  /* 0x0000000c0b007c0c */ /* 0x040fe2000d741270 */
[C---:B------:R-:W-:Y:S01]  /*1efb0*/  VIADD R0, R226.reuse, UR6 ;  /* 0x00000006e2007c36 */ /* 0x040fe20008000000 */
[----:B------:R-:W-:Y:S01]  /*1efc0*/  ISETP.LT.AND P4, PT, R11, UR18, !P4 ;  /* 0x000000120b007c0c */ /* 0x000fe2000e781270 */
[----:B------:R-:W-:Y:S01]  /*1efd0*/  ULDC UR14, c[0x0][0x228] ;  /* 0x00008a00000e7ab9 */ /* 0x000fe20000000800 */
[----:B-1----:R-:W2:Y:S01]  /*1efe0*/  LDL.LU R237, [R1+0x8bc] ;  /* 0x0008bc0001ed7983 */ /* 0x002ea20000300800 */
[----:B------:R-:W-:Y:S01]  /*1eff0*/  IMAD.WIDE R226, R226, 0x4, R232 ;  /* 0x00000004e2e27825 */ /* 0x000fe200078e02e8 */
[----:B------:R-:W-:Y:S01]  /*1f000*/  ISETP.GE.AND P3, PT, R8, UR8, PT ;  /* 0x0000000808007c0c */ /* 0x000fe2000bf66270 */
[----:B------:R-:W-:Y:S01]  /*1f010*/  ULDC UR12, c[0x0][0x228] ;  /* 0x00008a00000c7ab9 */ /* 0x000fe20000000800 */
[----:B------:R-:W3:Y:S01]  /*1f020*/  LDL.LU R225, [R1+0x2b0] ;  /* 0x0002b00001e17983 */ /* 0x000ee20000300800 */
[----:B------:R-:W-:Y:S01]  /*1f030*/  IMAD.WIDE R234, R0, 0x4, R2 ;  /* 0x0000000400ea7825 */ /* 0x000fe200078e0202 */
[----:B------:R-:W-:Y:S01]  /*1f040*/  ULDC UR18, c[0x0][0x228] ;  /* 0x00008a0000127ab9 */ /* 0x000fe20000000800 */
[----:B------:R-:W-:Y:S01]  /*1f050*/  ULDC UR6, c[0x0][0x248] ;  /* 0x0000920000067ab9 */ /* 0x000fe20000000800 */
[----:B------:R-:W-:Y:S01]  /*1f060*/  ULDC UR8, c[0x0][0x22c] ;  /* 0x00008b0000087ab9 */ /* 0x000fe20000000800 */
[----:B------:R-:W-:-:S02]  /*1f070*/  VIADD R8, R9, 0x5e ;  /* 0x0000005e09087836 */ /* 0x000fc40000000000 */
[----:B------:R-:W-:-:S03]  /*1f080*/  IMAD.WIDE R248, R0, 0x4, R232 ;  /* 0x0000000400f87825 */ /* 0x000fc600078e02e8 */
[----:B------:R-:W-:Y:S01]  /*1f090*/  ISETP.GE.AND P5, PT, R8, UR4, PT ;  /* 0x0000000408007c0c */ /* 0x000fe2000bfa6270 */
[----:B------:R-:W-:Y:S01]  /*1f0a0*/  ULDC UR4, c[0x0][0x248] ;  /* 0x0000920000047ab9 */ /* 0x000fe20000000800 */
[----:B------:R-:W-:Y:S01]  /*1f0b0*/  VIADD R8, R9, 0x5f ;  /* 0x0000005f09087836 */ /* 0x000fe20000000000 */
[----:B---3--:R1:W-:Y:S04]  /*1f0c0*/  @P2 STG.E desc[UR16][R226.64], R225 ;  /* 0x000000e1e2002986 */ /* 0x0083e8000c101910 */
        /* <DEDUP_REMOVED lines=19> */
[----:B---3--:R-:W-:Y:S01]  /*1f200*/  IMAD.WIDE R234, R0, 0x4, R2 ;  /* 0x0000000400ea7825 */ /* 0x008fe200078e0202 */
[----:B------:R1:W-:Y:S03]  /*1f210*/  @P0 STG.E desc[UR16][R226.64], R243 ;  /* 0x000000f3e2000986 */ /* 0x0003e6000c101910 */
[----:B------:R-:W-:-:S02]  /*1f220*/  VIADD R8, R9, 0x60 ;  /* 0x0000006009087836 */ /* 0x000fc40000000000 */
[----:B----4-:R-:W-:Y:S01]  /*1f230*/  IMAD.WIDE R248, R0, 0x4, R232 ;  /* 0x0000000400f87825 */ /* 0x010fe200078e02e8 */
[----:B------:R3:W-:Y:S02]  /*1f240*/  @P6 STG.E desc[UR16][R234.64], R242 ;  /* 0x000000f2ea006986 */ /* 0x0007e4000c101910 */
[----:B------:R-:W-:Y:S01]  /*1f250*/  ISETP.GE.AND P4, PT, R8, UR4, PT ;  /* 0x0000000408007c0c */ /* 0x000fe2000bf86270 */
[----:B------:R-:W-:Y:S01]  /*1f260*/  ULDC UR4, c[0x0][0x248] ;  /* 0x0000920000047ab9 */ /* 0x000fe20000000800 */
[----:B------:R4:W-:Y:S01]  /*1f270*/  @P1 STG.E desc[UR16][R248.64], R241 ;  /* 0x000000f1f8001986 */ /* 0x0009e2000c101910 */
[----:B------:R-:W-:Y:S01]  /*1f280*/  ISETP.LT.AND P1, PT, R10, UR10, !P3 ;  /* 0x0000000a0a007c0c */ /* 0x000fe2000df21270 */
[----:B-1----:R-:W-:Y:S01]  /*1f290*/  VIADD R226, R0, UR4 ;  /* 0x0000000400e27c36 */ /* 0x002fe20008000000 */
[C---:B------:R-:W-:Y:S02]  /*1f2a0*/  ISETP.LT.AND P3, PT, R11.reuse, UR12, !P3 ;  /* 0x0000000c0b007c0c */ /* 0x040fe4000df61270 */
[----:B------:R-:W-:Y:S01]  /*1f2b0*/  ISETP.LT.AND P6, PT, R10, UR14, !P5 ;  /* 0x0000000e0a007c0c */ /* 0x000fe2000efc1270 */
[C---:B------:R-:W-:Y:S01]  /*1f2c0*/  VIADD R0, R226.reuse, UR6 ;  /* 0x00000006e2007c36 */ /* 0x040fe20008000000 */
[----:B------:R-:W-:Y:S01]  /*1f2d0*/  ISETP.LT.AND P5, PT, R11, UR18, !P5 ;  /* 0x000000120b007c0c */ /* 0x000fe2000efa1270 */
[----:B------:R-:W-:Y:S01]  /*1f2e0*/  VIADD R8, R9, 0x61 ;  /* 0x0000006109087836 */ /* 0x000fe20000000000 */
[----:B------:R-:W-:Y:S01]  /*1f2f0*/  ULDC UR10, c[0x0][0x228] ;  /* 0x00008a00000a7ab9 */ /* 0x000fe20000000800 */
[C---:B------:R-:W-:Y:S01]  /*1f300*/  IMAD.WIDE R224, R226.reuse, 0x4, R2 ;  /* 0x00000004e2e07825 */ /* 0x040fe200078e0202 */
[----:B------:R-:W-:Y:S01]  /*1f310*/  ULDC UR4, c[0x0][0x22c] ;  /* 0x00008b0000047ab9 */ /* 0x000fe20000000800 */
[----:B------:R-:W-:Y:S01]  /*1f320*/  ULDC UR12, c[0x0][0x228] ;  /* 0x00008a00000c7ab9 */ /* 0x000fe20000000800 */
[----:B------:R-:W-:Y:S01]  /*1f330*/  ULDC UR14, c[0x0][0x228] ;  /* 0x00008a00000e7ab9 */ /* 0x000fe20000000800 */
[----:B------:R-:W-:Y:S01]  /*1f340*/  IMAD.WIDE R226, R226, 0x4, R232 ;  /* 0x00000004e2e27825 */ /* 0x000fe200078e02e8 */
[----:B------:R-:W-:Y:S01]  /*1f350*/  ISETP.GE.AND P0, PT, R8, UR8, PT ;  /* 0x0000000808007c0c */ /* 0x000fe2000bf06270 */
[----:B------:R-:W-:-:S02]  /*1f360*/  ULDC UR6, c[0x0][0x248] ;  /* 0x0000920000067ab9 */ /* 0x000fc40000000800 */
[C---:B---3--:R-:W-:Y:S01]  /*1f370*/  IMAD.WIDE R234, R0.reuse, 0x4, R2 ;  /* 0x0000000400ea7825 */ /* 0x048fe200078e0202 */
[----:B------:R-:W-:Y:S01]  /*1f380*/  @P1 STG.E desc[UR16][R224.64], R240 ;  /* 0x000000f0e0001986 */ /* 0x000fe2000c101910 */
[----:B------:R-:W-:Y:S01]  /*1f390*/  ULDC UR18, c[0x0][0x228] ;  /* 0x00008a0000127ab9 */ /* 0x000fe20000000800 */
[----:B------:R-:W-:Y:S01]  /*1f3a0*/  ULDC UR8, c[0x0][0x22c] ;  /* 0x00008b0000087ab9 */ /* 0x000fe20000000800 */
[----:B----4-:R-:W-:Y:S01]  /*1f3b0*/  IMAD.WIDE R248, R0, 0x4, R232 ;  /* 0x0000000400f87825 */ /* 0x010fe200078e02e8 */
[----:B------:R1:W-:Y:S03]  /*1f3c0*/  @P3 STG.E desc[UR16][R226.64], R247 ;  /* 0x000000f7e2003986 */ /* 0x0003e6000c101910 */
[----:B------:R-:W-:Y:S01]  /*1f3d0*/  VIADD R8, R9, 0x62 ;  /* 0x0000006209087836 */ /* 0x000fe20000000000 */
[----:B------:R-:W-:Y:S04]  /*1f3e0*/  @P6 STG.E desc[UR16][R234.64], R246 ;  /* 0x000000f6ea006986 */ /* 0x000fe8000c101910 */
[----:B------:R-:W-:Y:S01]  /*1f3f0*/  @P5 STG.E desc[UR16][R248.64], R245 ;  /* 0x000000f5f8005986 */ /* 0x000fe2000c101910 */
[----:B------:R-:W-:Y:S01]  /*1f400*/  ISETP.LT.AND P5, PT, R10, UR10, !P2 ;  /* 0x0000000a0a007c0c */ /* 0x000fe2000d7a1270 */
[----:B------:R-:W-:Y:S01]  /*1f410*/  ULDC UR10, c[0x0][0x228] ;  /* 0x00008a00000a7ab9 */ /* 0x000fe20000000800 */
        /* <DEDUP_REMOVED lines=10> */
[----:B-1----:R-:W3:Y:S04]  /*1f4c0*/  LDL.LU R224, [R1+0x6c0] ;  /* 0x0006c00001e07983 */ /* 0x002ee80000300800 */
[----:B------:R-:W4:Y:S04]  /*1f4d0*/  LDL.LU R225, [R1+0xc0] ;  /* 0x0000c00001e17983 */ /* 0x000f280000300800 */
[----:B------:R-:W2:Y:S01]  /*1f4e0*/  LDL.LU R238, [R1+0x4c0] ;  /* 0x0004c00001ee7983 */ /* 0x000ea20000300800 */
[----:B------:R-:W-:Y:S01]  /*1f4f0*/  ISETP.LT.AND P4, PT, R11, UR18, !P4 ;  /* 0x000000120b007c0c */ /* 0x000fe2000e781270 */
[C---:B------:R-:W-:Y:S01]  /*1f500*/  VIADD R0, R226.reuse, UR6 ;  /* 0x00000006e2007c36 */ /* 0x040fe20008000000 */
[----:B------:R-:W-:Y:S01]  /*1f510*/  ULDC UR18, c[0x0][0x228] ;  /* 0x00008a0000127ab9 */ /* 0x000fe20000000800 */
[----:B------:R-:W-:Y:S01]  /*1f520*/  VIADD R8, R9, 0x63 ;  /* 0x0000006309087836 */ /* 0x000fe20000000000 */
[----:B------:R-:W2:Y:S01]  /*1f530*/  LDL.LU R250, [R1+0xc4] ;  /* 0x0000c40001fa7983 */ /* 0x000ea20000300800 */
        /* <DEDUP_REMOVED lines=8> */
[----:B------:R-:W2:Y:S04]  /*1f5c0*/  LDL.LU R239, [R1+0x4c4] ;  /* 0x0004c40001ef7983 */ /* 0x000ea80000300800 */
[----:B------:R-:W-:Y:S01]  /*1f5d0*/  ISETP.GE.AND P5, PT, R8, UR4, PT ;  /* 0x0000000408007c0c */ /* 0x000fe2000bfa6270 */
[----:B------:R-:W-:Y:S01]  /*1f5e0*/  ULDC UR4, c[0x0][0x248] ;  /* 0x0000920000047ab9 */ /* 0x000fe20000000800 */
[----:B------:R-:W2:Y:S01]  /*1f5f0*/  LDL.LU R243, [R1+0x2c4] ;  /* 0x0002c40001f37983 */ /* 0x000ea20000300800 */
[----:B-1----:R-:W-:Y:S01]  /*1f600*/  VIADD R226, R0, UR4 ;  /* 0x0000000400e27c36 */ /* 0x002fe20008000000 */
[----:B------:R-:W-:-:S02]  /*1f610*/  ULDC UR4, c[0x0][0x22c] ;  /* 0x00008b0000047ab9 */ /* 0x000fc40000000800 */
[----:B------:R-:W2:Y:S04]  /*1f620*/  LDL.LU R242, [R1+0x6c8] ;  /* 0x0006c80001f27983 */ /* 0x000ea80000300800 */
[----:B------:R-:W2:Y:S04]  /*1f630*/  LDL.LU R241, [R1+0xc8] ;  /* 0x0000c80001f17983 */ /* 0x000ea80000300800 */
[----:B------:R-:W2:Y:S04]  /*1f640*/  LDL.LU R240, [R1+0x4c8] ;  /* 0x0004c80001f07983 */ /* 0x000ea80000300800 */
[----:B------:R-:W2:Y:S04]  /*1f650*/  LDL.LU R247, [R1+0x2c8] ;  /* 0x0002c80001f77983 */ /* 0x000ea80000300800 */
[----:B------:R-:W2:Y:S04]  /*1f660*/  LDL.LU R246, [R1+0x6cc] ;  /* 0x0006cc0001f67983 */ /* 0x000ea80000300800 */
[----:B------:R-:W2:Y:S04]  /*1f670*/  LDL.LU R245, [R1+0xcc] ;  /* 0x0000cc0001f57983 */ /* 0x000ea80000300800 */
[----:B------:R-:W2:Y:S04]  /*1f680*/  LDL.LU R244, [R1+0x4cc] ;  /* 0x0004cc0001f47983 */ /* 0x000ea80000300800 */
[----:B------:R-:W2:Y:S04]  /*1f690*/  LDL.LU R252, [R1+0x2cc] ;  /* 0x0002cc0001fc7983 */ /* 0x000ea80000300800 */
[----:B---3--:R-:W-:Y:S04]  /*1f6a0*/  @P6 STG.E desc[UR16][R234.64], R224 ;  /* 0x000000e0ea006986 */ /* 0x008fe8000c101910 */
[----:B----4-:R1:W-:Y:S01]  /*1f6b0*/  @P4 STG.E desc[UR16][R248.64], R225 ;  /* 0x000000e1f8004986 */ /* 0x0103e2000c101910 */
[----:B------:R-:W-:Y:S01]  /*1f6c0*/  ISETP.LT.AND P4, PT, R10, UR10, !P0 ;  /* 0x0000000a0a007c0c */ /* 0x000fe2000c781270 */
[----:B------:R-:W-:-:S02]  /*1f6d0*/  VIADD R8, R9, 0x65 ;  /* 0x0000006509087836 */ /* 0x000fc40000000000 */
[----:B-1----:R-:W-:Y:S01]  /*1f6e0*/  IMAD.WIDE R224, R226, 0x4, R2 ;  /* 0x00000004e2e07825 */ /* 0x002fe200078e0202 */
[----:B------:R-:W-:Y:S01]  /*1f6f0*/  ISETP.LT.AND P6, PT, R10, UR14, !P1 ;  /* 0x0000000e0a007c0c */ /* 0x000fe2000cfc1270 */
[----:B------:R-:W-:-:S08]  /*1f700*/  ULDC UR10, c[0x0][0x228] ;  /* 0x00008a00000a7ab9 */ /* 0x000fd00000000800 */
[----:B--2---:R1:W-:Y:S01]  /*1f710*/  @P4 STG.E desc[UR16][R224.64], R238 ;  /* 0x000000eee0004986 */ /* 0x0043e2000c101910 */
        /* <DEDUP_REMOVED lines=9> */
[C---:B------:R-:W-:Y:S01]  /*1f7b0*/  IMAD.WIDE R234, R0.reuse, 0x4, R2 ;  /* 0x0000000400ea7825 */ /* 0x040fe200078e0202 */
[----:B------:R-:W-:Y:S01]  /*1f7c0*/  ULDC UR18, c[0x0][0x228] ;  /* 0x00008a0000127ab9 */ /* 0x000fe20000000800 */
[----:B------:R-:W-:Y:S01]  /*1f7d0*/  ULDC UR6, c[0x0][0x248] ;  /* 0x0000920000067ab9 */ /* 0x000fe20000000800 */
[----:B------:R-:W4:Y:S01]  /*1f7e0*/  LDL.LU R225, [R1+0x6c4] ;  /* 0x0006c40001e17983 */ /* 0x000f220000300800 */
[----:B------:R-:W-:Y:S01]  /*1f7f0*/  VIADD R8, R9, 0x66 ;  /* 0x0000006609087836 */ /* 0x000fe20000000000 */
[----:B------:R-:W-:Y:S01]  /*1f800*/  ULDC UR8, c[0x0][0x22c] ;  /* 0x00008b0000087ab9 */ /* 0x000fe20000000800 */
[----:B------:R-:W-:-:S03]  /*1f810*/  IMAD.WIDE R248, R0, 0x4, R232 ;  /* 0x0000000400f87825 */ /* 0x000fc600078e02e8 */
[----:B------:R-:W-:Y:S01]  /*1f820*/  ISETP.GE.AND P4, PT, R8, UR4, PT ;  /* 0x0000000408007c0c */ /* 0x000fe2000bf86270 */
[----:B------:R-:W-:Y:S01]  /*1f830*/  ULDC UR4, c[0x0][0x248] ;  /* 0x0000920000047ab9 */ /* 0x000fe20000000800 */
[----:B------:R-:W-:Y:S01]  /*1f840*/  VIADD R8, R9, 0x67 ;  /* 0x0000006709087836 */ /* 0x000fe20000000000 */
[----:B---3--:R1:W-:Y:S04]  /*1f850*/  @P0 STG.E desc[UR16][R226.64], R224 ;  /* 0x000000e0e2000986 */ /* 0x0083e8000c101910 */
[----:B----4-:R3:W-:Y:S01]  /*1f860*/  @P6 STG.E desc[UR16][R234.64], R225 ;  /* 0x000000e1ea006986 */ /* 0x0107e2000c101910 */
        /* <DEDUP_REMOVED lines=12> */
[C---:B---3--:R-:W-:Y:S01]  /*1f930*/  IMAD.WIDE R224, R226.reuse, 0x4, R2 ;  /* 0x00000004e2e07825 */ /* 0x048fe200078e0202 */
[----:B------:R-:W-:Y:S01]  /*1f940*/  ULDC UR18, c[0x0][0x228] ;  /* 0x00008a0000127ab9 */ /* 0x000fe20000000800 */
[----:B------:R-:W-:Y:S01]  /*1f950*/  ULDC UR6, c[0x0][0x248] ;  /* 0x0000920000067ab9 */ /* 0x000fe20000000800 */
[----:B------:R-:W-:Y:S01]  /*1f960*/  ULDC UR8, c[0x0][0x22c] ;  /* 0x00008b0000087ab9 */ /* 0x000fe20000000800 */
[----:B------:R-:W-:Y:S01]  /*1f970*/  IMAD.WIDE R226, R226, 0x4, R232 ;  /* 0x00000004e2e27825 */ /* 0x000fe200078e02e8 */
[----:B------:R-:W-:Y:S03]  /*1f980*/  @P1 STG.E desc[UR16][R224.64], R239 ;  /* 0x000000efe0001986 */ /* 0x000fe6000c101910 */
[----:B------:R-:W-:Y:S01]  /*1f990*/  IMAD.WIDE R234, R0, 0x4, R2 ;  /* 0x0000000400ea7825 */ /* 0x000fe200078e0202 */
        /* <DEDUP_REMOVED lines=58> */
[C---:B------:R-:W-:Y:S01]  /*1fd40*/  VIADD R8, R9.reuse, 0x6c ;  /* 0x0000006c09087836 */ /* 0x040fe20000000000 */
[----:B------:R-:W2:Y:S04]  /*1fd50*/  LDL.LU R243, [R1+0x2d4] ;  /* 0x0002d40001f37983 */ /* 0x000ea80000300800 */
[----:B------:R-:W-:Y:S01]  /*1fd60*/  ISETP.GE.AND P4, PT, R8, UR4, PT ;  /* 0x0000000408007c0c */ /* 0x000fe2000bf86270 */
[----:B------:R-:W-:Y:S01]  /*1fd70*/  ULDC UR4, c[0x0][0x248] ;  /* 0x0000920000047ab9 */ /* 0x000fe20000000800 */
[----:B------:R-:W-:Y:S01]  /*1fd80*/  VIADD R8, R9, 0x6d ;  /* 0x0000006d09087836 */ /* 0x000fe20000000000 */
[----:B------:R-:W2:Y:S01]  /*1fd90*/  LDL.LU R242, [R1+0x6d8] ;  /* 0x0006d80001f27983 */ /* 0x000ea20000300800 */
[----:B-1----:R-:W-:Y:S01]  /*1fda0*/  VIADD R226, R0, UR4 ;  /* 0x0000000400e27c36 */ /* 0x002fe20008000000 */
[----:B------:R-:W-:-:S02]  /*1fdb0*/  ULDC UR4, c[0x0][0x22c] ;  /* 0x00008b0000047ab9 */ /* 0x000fc40000000800 */
[----:B------:R-:W2:Y:S01]  /*1fdc0*/  LDL.LU R241, [R1+0xd8] ;  /* 0x0000d80001f17983 */ /* 0x000ea20000300800 */
[----:B------:R-:W-:-:S03]  /*1fdd0*/  ISETP.GE.AND P0, PT, R8, UR8, PT ;  /* 0x0000000808007c0c */ /* 0x000fc6000bf06270 */
[----:B------:R-:W2:Y:S01]  /*1fde0*/  LDL.LU R240, [R1+0x4d8] ;  /* 0x0004d80001f07983 */ /* 0x000ea20000300800 */
[----:B------:R-:W-:Y:S01]  /*1fdf0*/  VIADD R8, R9, 0x6e ;  /* 0x0000006e09087836 */ /* 0x000fe20000000000 */
[----:B------:R-:W-:Y:S02]  /*1fe00*/  ULDC UR8, c[0x0][0x22c] ;  /* 0x00008b0000087ab9 */ /* 0x000fe40000000800 */
        /* <DEDUP_REMOVED lines=8> */
[----:B------:R-:W-:-:S02]  /*1fe90*/  VIADD R0, R226, UR6 ;  /* 0x00000006e2007c36 */ /* 0x000fc40008000000 */
[----:B-1----:R-:W-:Y:S01]  /*1fea0*/  IMAD.WIDE R224, R226, 0x4, R2 ;  /* 0x00000004e2e07825 */ /* 0x002fe200078e0202 */
[----:B------:R-:W-:Y:S01]  /*1feb0*/  ISETP.LT.AND P3, PT, R11, UR12, !P3 ;  /* 0x0000000c0b007c0c */ /* 0x000fe2000df61270 */
[----:B------:R-:W-:Y:S01]  /*1fec0*/  ULDC UR10, c[0x0][0x228] ;  /* 0x00008a00000a7ab9 */ /* 0x000fe20000000800 */
[----:B------:R-:W-:Y:S01]  /*1fed0*/  ISETP.LT.AND P6, PT, R10, UR14, !P5 ;  /* 0x0000000e0a007c0c */ /* 0x000fe2000efc1270 */
[----:B------:R-:W-:-:S06]  /*1fee0*/  IMAD.WIDE R226, R226, 0x4, R232 ;  /* 0x00000004e2e27825 */ /* 0x000fcc00078e02e8 */
[----:B--2---:R1:W-:Y:S01]  /*1fef0*/  @P1 STG.E desc[UR16][R224.64], R239 ;  /* 0x000000efe0001986 */ /* 0x0043e2000c101910 */
[----:B------:R-:W-:Y:S01]  /*1ff00*/  ISETP.GE.AND P1, PT, R8, UR4, PT ;  /* 0x0000000408007c0c */ /* 0x000fe2000bf26270 */
[----:B------:R-:W-:Y:S01]  /*1ff10*/  ULDC UR12, c[0x0][0x228] ;  /* 0x00008a00000c7ab9 */ /* 0x000fe20000000800 */
[----:B------:R-:W-:Y:S01]  /*1ff20*/  ISETP.LT.AND P5, PT, R11, UR18, !P5 ;  /* 0x000000120b007c0c */ /* 0x000fe2000efa1270 */
[C---:B------:R-:W-:Y:S01]  /*1ff30*/  IMAD.WIDE R234, R0.reuse, 0x4, R2 ;  /* 0x0000000400ea7825 */ /* 0x040fe200078e0202 */
[----:B------:R-:W-:Y:S01]  /*1ff40*/  ULDC UR4, c[0x0][0x248] ;  /* 0x0000920000047ab9 */ /* 0x000fe20000000800 */
[----:B------:R-:W-:Y:S01]  /*1ff50*/  ULDC UR14, c[0x0][0x228] ;  /* 0x00008a00000e7ab9 */ /* 0x000fe20000000800 */
[----:B------:R-:W-:Y:S01]  /*1ff60*/  ULDC UR18, c[0x0][0x228] ;  /* 0x00008a0000127ab9 */ /* 0x000fe20000000800 */
[----:B------:R-:W-:Y:S01]  /*1ff70*/  ULDC UR6, c[0x0][0x248] ;  /* 0x0000920000067ab9 */ /* 0x000fe20000000800 */
[----:B-1----:R-:W2:Y:S04]  /*1ff80*/  LDL.LU R239, [R1+0x8b4] ;  /* 0x0008b40001ef7983 */ /* 0x002ea80000300800 */
[----:B------:R-:W3:Y:S04]  /*1ff90*/  LDL.LU R224, [R1+0x6d4] ;  /* 0x0006d40001e07983 */ /* 0x000ee80000300800 */
[----:B------:R-:W4:Y:S04]  /*1ffa0*/  LDL.LU R225, [R1+0xd4] ;  /* 0x0000d40001e17983 */ /* 0x000f280000300800 */
[----:B------:R-:W2:Y:S01]  /*1ffb0*/  LDL.LU R8, [R1+0x2d0] ;  /* 0x0002d00001087983 */ /* 0x000ea20000300800 */
[----:B------:R-:W-:-:S03]  /*1ffc0*/  IMAD.WIDE R248, R0, 0x4, R232 ;  /* 0x0000000400f87825 */ /* 0x000fc600078e02e8 */
[----:B--2---:R1:W-:Y:S04]  /*1ffd0*/  @P3 STG.E desc[UR16][R226.64], R8 ;  /* 0x00000008e2003986 */ /* 0x0043e8000c101910 */
[----:B---3--:R-:W-:Y:S01]  /*1ffe0*/  @P6 STG.E desc[UR16][R234.64], R224 ;  /* 0x000000e0ea006986 */ /* 0x008fe2000c101910 */
[C---:B------:R-:W-:Y:S01]  /*1fff0*/  ISETP.LT.AND P6, PT, R10.reuse, UR14, !P4 ;  /* 0x0000000e0a007c0c */ /* 0x040fe2000e7c1270 */
[----:B------:R-:W-:Y:S02]  /*20000*/  ULDC UR14, c[0x0][0x228] ;  /* 0x00008a00000e7ab9 */ /* 0x000fe40000000800 */
[----:B----4-:R2:W-:Y:S01]  /*20010*/  @P5 STG.E desc[UR16][R248.64], R225 ;  /* 0x000000e1f8005986 */ /* 0x0105e2000c101910 */
[----:B------:R-:W-:Y:S01]  /*20020*/  ISETP.LT.AND P5, PT, R10, UR10, !P2 ;  /* 0x0000000a0a007c0c */ /* 0x000fe2000d7a1270 */
[----:B------:R-:W-:Y:S01]  /*20030*/  ULDC UR10, c[0x0][0x228] ;  /* 0x00008a00000a7ab9 */ /* 0x000fe20000000800 */
[C---:B------:R-:W-:Y:S01]  /*20040*/  ISETP.LT.AND P2, PT, R11.reuse, UR12, !P2 ;  /* 0x0000000c0b007c0c */ /* 0x040fe2000d741270 */
[----:B-1----:R-:W-:Y:S01]  /*20050*/  VIADD R226, R0, UR4 ;  /* 0x0000000400e27c36 */ /* 0x002fe20008000000 */
[----:B------:R-:W-:Y:S01]  /*20060*/  ISETP.LT.AND P4, PT, R11, UR18, !P4 ;  /* 0x000000120b007c0c */ /* 0x000fe2000e781270 */
[C---:B------:R-:W-:Y:S01]  /*20070*/  VIADD R8, R9.reuse, 0x6f ;  /* 0x0000006f09087836 */ /* 0x040fe20000000000 */
[----:B------:R-:W-:Y:S01]  /*20080*/  ULDC UR4, c[0x0][0x22c] ;  /* 0x00008b0000047ab9 */ /* 0x000fe20000000800 */
[C---:B------:R-:W-:Y:S01]  /*20090*/  VIADD R0, R226.reuse, UR6 ;  /* 0x00000006e2007c36 */ /* 0x040fe20008000000 */
[----:B------:R-:W-:Y:S01]  /*200a0*/  ULDC UR12, c[0x0][0x228] ;  /* 0x00008a00000c7ab9 */ /* 0x000fe20000000800 */
[----:B------:R-:W-:Y:S01]  /*200b0*/  ULDC UR18, c[0x0][0x228] ;  /* 0x00008a0000127ab9 */ /* 0x000fe20000000800 */
[----:B--2---:R-:W-:Y:S01]  /*200c0*/  IMAD.WIDE R224, R226, 0x4, R2 ;  /* 0x00000004e2e07825 */ /* 0x004fe200078e0202 */
[----:B------:R-:W-:Y:S01]  /*200d0*/  ISETP.GE.AND P3, PT, R8, UR8, PT ;  /* 0x0000000808007c0c */ /* 0x000fe2000bf66270 */
[----:B------:R-:W-:Y:S01]  /*200e0*/  ULDC UR6, c[0x0][0x248] ;  /* 0x0000920000067ab9 */ /* 0x000fe20000000800 */
[----:B------:R-:W-:Y:S01]  /*200f0*/  ULDC UR8, c[0x0][0x22c] ;  /* 0x00008b0000087ab9 */ /* 0x000fe20000000800 */
[----:B------:R-:W-:Y:S01]  /*20100*/  IMAD.WIDE R226, R226, 0x4, R232 ;  /* 0x00000004e2e27825 */ /* 0x000fe200078e02e8 */
[----:B------:R-:W-:Y:S03]  /*20110*/  @P5 STG.E desc[UR16][R224.64], R250 ;  /* 0x000000fae0005986 */ /* 0x000fe6000c101910 */
[----:B------:R-:W-:Y:S01]  /*20120*/  IMAD.WIDE R234, R0, 0x4, R2 ;  /* 0x0000000400ea7825 */ /* 0x000fe200078e0202 */
[----:B------:R1:W-:Y:S03]  /*20130*/  @P2 STG.E desc[UR16][R226.64], R243 ;  /* 0x000000f3e2002986 */ /* 0x0003e6000c101910 */
[----:B------:R-:W-:-:S02]  /*20140*/  VIADD R8, R9, 0x70 ;  /* 0x0000007009087836 */ /* 0x000fc40000000000 */
[----:B------:R-:W-:Y:S01]  /*20150*/  IMAD.WIDE R248, R0, 0x4, R232 ;  /* 0x0000000400f87825 */ /* 0x000fe200078e02e8 */
        /* <DEDUP_REMOVED lines=19> */
[C---:B--2---:R-:W-:Y:S01]  /*20290*/  IMAD.WIDE R234, R0.reuse, 0x4, R2 ;  /* 0x0000000400ea7825 */ /* 0x044fe200078e0202 */
[----:B------:R-:W-:Y:S01]  /*202a0*/  @P4 STG.E desc[UR16][R224.64], R240 ;  /* 0x000000f0e0004986 */ /* 0x000fe2000c101910 */
[----:B------:R-:W-:Y:S01]  /*202b0*/  ULDC UR18, c[0x0][0x228] ;  /* 0x00008a0000127ab9 */ /* 0x000fe20000000800 */
[----:B------:R-:W-:Y:S01]  /*202c0*/  ULDC UR8, c[0x0][0x22c] ;  /* 0x00008b0000087ab9 */ /* 0x000fe20000000800 */
[----:B---3--:R-:W-:Y:S01]  /*202d0*/  IMAD.WIDE R248, R0, 0x4, R232 ;  /* 0x0000000400f87825 */ /* 0x008fe200078e02e8 */
        /* <DEDUP_REMOVED lines=17> */
[----:B------:R-:W3:Y:S04]  /*203f0*/  LDL.LU R225, [R1+0xe0] ;  /* 0x0000e00001e17983 */ /* 0x000ee80000300800 */
[----:B------:R-:W4:Y:S01]  /*20400*/  LDL.LU R240, [R1+0x4e0] ;  /* 0x0004e00001f07983 */ /* 0x000f220000300800 */
[----:B------:R-:W-:Y:S01]  /*20410*/  ISETP.LT.AND P5, PT, R11, UR18, !P5 ;  /* 0x000000120b007c0c */ /* 0x000fe2000efa1270 */
[C---:B------:R-:W-:Y:S01]  /*20420*/  VIADD R0, R226.reuse, UR6 ;  /* 0x00000006e2007c36 */ /* 0x040fe20008000000 */
[----:B------:R-:W-:Y:S01]  /*20430*/  ULDC UR18, c[0x0][0x228] ;  /* 0x00008a0000127ab9 */ /* 0x000fe20000000800 */
[----:B------:R-:W-:Y:S01]  /*20440*/  VIADD R8, R9, 0x73 ;  /* 0x0000007309087836 */ /* 0x000fe20000000000 */
[----:B------:R-:W4:Y:S01]  /*20450*/  LDL.LU R241, [R1+0x4e4] ;  /* 0x0004e40001f17983 */ /* 0x000f220000300800 */
        /* <DEDUP_REMOVED lines=8> */
[----:B------:R-:W4:Y:S04]  /*204e0*/  LDL.LU R250, [R1+0x6e8] ;  /* 0x0006e80001fa7983 */ /* 0x000f280000300800 */
[----:B------:R-:W-:Y:S01]  /*204f0*/  ISETP.GE.AND P1, PT, R8, UR4, PT ;  /* 0x0000000408007c0c */ /* 0x000fe2000bf26270 */
[----:B------:R-:W-:Y:S01]  /*20500*/  ULDC UR4, c[0x0][0x248] ;  /* 0x0000920000047ab9 */ /* 0x000fe20000000800 */
[----:B------:R-:W-:Y:S01]  /*20510*/  VIADD R8, R9, 0x75 ;  /* 0x0000007509087836 */ /* 0x000fe20000000000 */
[----:B------:R-:W4:Y:S01]  /*20520*/  LDL.LU R243, [R1+0xe8] ;  /* 0x0000e80001f37983 */ /* 0x000f220000300800 */
[----:B-1----:R-:W-:Y:S01]  /*20530*/  VIADD R226, R0, UR4 ;  /* 0x0000000400e27c36 */ /* 0x002fe20008000000 */
[----:B------:R-:W-:-:S02]  /*20540*/  ULDC UR4, c[0x0][0x22c] ;  /* 0x00008b0000047ab9 */ /* 0x000fc40000000800 */
        /* <DEDUP_REMOVED lines=8> */
[----:B------:R-:W4:Y:S04]  /*205d0*/  LDL.LU R252, [R1+0x2ec] ;  /* 0x0002ec0001fc7983 */ /* 0x000f280000300800 */
[----:B--2---:R-:W-:Y:S04]  /*205e0*/  @P6 STG.E desc[UR16][R234.64], R224 ;  /* 0x000000e0ea006986 */ /* 0x004fe8000c101910 */
[----:B---3--:R1:W-:Y:S01]  /*205f0*/  @P5 STG.E desc[UR16][R248.64], R225 ;  /* 0x000000e1f8005986 */ /* 0x0083e2000c101910 */
[----:B------:R-:W-:Y:S01]  /*20600*/  ISETP.LT.AND P5, PT, R10, UR10, !P2 ;  /* 0x0000000a0a007c0c */ /* 0x000fe2000d7a1270 */
[----:B------:R-:W-:-:S02]  /*20610*/  VIADD R0, R226, UR6 ;  /* 0x00000006e2007c36 */ /* 0x000fc40008000000 */
[----:B-1----:R-:W-:Y:S01]  /*20620*/  IMAD.WIDE R224, R226, 0x4, R2 ;  /* 0x00000004e2e07825 */ /* 0x002fe200078e0202 */
[----:B------:R-:W-:Y:S01]  /*20630*/  ISETP.LT.AND P2, PT, R11, UR12, !P2 ;  /* 0x0000000c0b007c0c */ /* 0x000fe2000d741270 */
[----:B------:R-:W-:Y:S01]  /*20640*/  ULDC UR10, c[0x0][0x228] ;  /* 0x00008a00000a7ab9 */ /* 0x000fe20000000800 */
[----:B------:R-:W-:Y:S01]  /*20650*/  ISETP.LT.AND P6, PT, R10, UR14, !P4 ;  /* 0x0000000e0a007c0c */ /* 0x000fe2000e7c1270 */
[----:B------:R-:W-:-:S06]  /*20660*/  IMAD.WIDE R226, R226, 0x4, R232 ;  /* 0x00000004e2e27825 */ /* 0x000fcc00078e02e8 */
[----:B----4-:R1:W-:Y:S01]  /*20670*/  @P5 STG.E desc[UR16][R224.64], R240 ;  /* 0x000000f0e0005986 */ /* 0x0103e2000c101910 */
[----:B------:R-:W-:Y:S01]  /*20680*/  ISETP.GE.AND P5, PT, R8, UR4, PT ;  /* 0x0000000408007c0c */ /* 0x000fe2000bfa6270 */
[----:B------:R-:W-:Y:S01]  /*20690*/  ULDC UR4, c[0x0][0x248] ;  /* 0x0000920000047ab9 */ /* 0x000fe20000000800 */
[C---:B------:R-:W-:Y:S01]  /*206a0*/  IMAD.WIDE R234, R0.reuse, 0x4, R2 ;  /* 0x0000000400ea7825 */ /* 0x040fe200078e0202 */
[----:B------:R-:W-:Y:S01]  /*206b0*/  ULDC UR12, c[0x0][0x228] ;  /* 0x00008a00000c7ab9 */ /* 0x000fe20000000800 */
[----:B------:R-:W-:Y:S01]  /*206c0*/  ULDC UR14, c[0x0][0x228] ;  /* 0x00008a00000e7ab9 */ /* 0x000fe20000000800 */
[----:B------:R-:W-:Y:S01]  /*206d0*/  ULDC UR6, c[0x0][0x248] ;  /* 0x0000920000067ab9 */ /* 0x000fe20000000800 */
[----:B-1----:R-:W2:Y:S04]  /*206e0*/  LDL.LU R240, [R1+0x8b0] ;  /* 0x0008b00001f07983 */ /* 0x002ea80000300800 */
[----:B------:R-:W3:Y:S04]  /*206f0*/  LDL.LU R224, [R1+0x6e4] ;  /* 0x0006e40001e07983 */ /* 0x000ee80000300800 */
[----:B------:R-:W4:Y:S04]  /*20700*/  LDL.LU R225, [R1+0xe4] ;  /* 0x0000e40001e17983 */ /* 0x000f280000300800 */
[----:B------:R-:W2:Y:S01]  /*20710*/  LDL.LU R8, [R1+0x2e0] ;  /* 0x0002e00001087983 */ /* 0x000ea20000300800 */
[C---:B------:R-:W-:Y:S01]  /*20720*/  ISETP.LT.AND P4, PT, R11.reuse, UR18, !P4 ;  /* 0x000000120b007c0c */ /* 0x040fe2000e781270 */
[----:B------:R-:W-:Y:S01]  /*20730*/  IMAD.WIDE R248, R0, 0x4, R232 ;  /* 0x0000000400f87825 */ /* 0x000fe200078e02e8 */
[----:B------:R-:W-:Y:S01]  /*20740*/  ULDC UR18, c[0x0][0x228] ;  /* 0x00008a0000127ab9 */ /* 0x000fe20000000800 */
[----:B--2---:R1:W-:Y:S04]  /*20750*/  @P2 STG.E desc[UR16][R226.64], R8 ;  /* 0x00000008e2002986 */ /* 0x0043e8000c101910 */
[----:B---3--:R-:W-:Y:S06]  /*20760*/  @P6 STG.E desc[UR16][R234.64], R224 ;  /* 0x000000e0ea006986 */ /* 0x008fec000c101910 */
[----:B----4-:R2:W-:Y:S01]  /*20770*/  @P4 STG.E desc[UR16][R248.64], R225 ;  /* 0x000000e1f8004986 */ /* 0x0105e2000c101910 */
[----:B------:R-:W-:Y:S01]  /*20780*/  ISETP.LT.AND P4, PT, R10, UR10, !P0 ;  /* 0x0000000a0a007c0c */ /* 0x000fe2000c781270 */
[----:B------:R-:W-:Y:S01]  /*20790*/  ULDC UR10, c[0x0][0x228] ;  /* 0x00008a00000a7ab9 */ /* 0x000fe20000000800 */
[----:B-1----:R-:W-:Y:S01]  /*207a0*/  VIADD R226, R0, UR4 ;  /* 0x0000000400e27c36 */ /* 0x002fe20008000000 */
[----:B------:R-:W-:Y:S01]  /*207b0*/  ISETP.LT.AND P0, PT, R11, UR12, !P0 ;  /* 0x0000000c0b007c0c */ /* 0x000fe2000c701270 */
[----:B------:R-:W-:Y:S01]  /*207c0*/  VIADD R8, R9, 0x77 ;  /* 0x0000007709087836 */ /* 0x000fe20000000000 */
[----:B------:R-:W-:Y:S01]  /*207d0*/  ISETP.LT.AND P6, PT, R10, UR14, !P1 ;  /* 0x0000000e0a007c0c */ /* 0x000fe2000cfc1270 */
[----:B------:R-:W-:Y:S01]  /*207e0*/  ULDC UR4, c[0x0][0x22c] ;  /* 0x00008b0000047ab9 */ /* 0x000fe20000000800 */
[----:B--2---:R-:W-:-:S04]  /*207f0*/  IMAD.WIDE R224, R226, 0x4, R2 ;  /* 0x00000004e2e07825 */ /* 0x004fc800078e0202 */
[C---:B------:R-:W-:Y:S02]  /*20800*/  VIADD R0, R226.reuse, UR6 ;  /* 0x00000006e2007c36 */ /* 0x040fe40008000000 */
[----:B------:R1:W-:Y:S01]  /*20810*/  @P4 STG.E desc[UR16][R224.64], R241 ;  /* 0x000000f1e0004986 */ /* 0x0003e2000c101910 */
[----:B------:R-:W-:Y:S01]  /*20820*/  ISETP.LT.AND P1, PT, R11, UR18, !P1 ;  /* 0x000000120b007c0c */ /* 0x000fe2000cf21270 */
[----:B------:R-:W-:Y:S01]  /*20830*/  IMAD.WIDE R226, R226, 0x4, R232 ;  /* 0x00000004e2e27825 */ /* 0x000fe200078e02e8 */
[----:B------:R-:W-:Y:S01]  /*20840*/  ISETP.GE.AND P2, PT, R8, UR8, PT ;  /* 0x0000000808007c0c */ /* 0x000fe2000bf46270 */
[----:B------:R-:W-:Y:S01]  /*20850*/  ULDC UR12, c[0x0][0x228] ;  /* 0x00008a00000c7ab9 */ /* 0x000fe20000000800 */
[----:B------:R-:W-:Y:S01]  /*20860*/  ULDC UR14, c[0x0][0x228] ;  /* 0x00008a00000e7ab9 */ /* 0x000fe20000000800 */
[----:B------:R-:W-:Y:S01]  /*20870*/  ULDC UR6, c[0x0][0x248] ;  /* 0x0000920000067ab9 */ /* 0x000fe20000000800 */
[----:B-1----:R-:W2:Y:S01]  /*20880*/  LDL.LU R241, [R1+0x8ac] ;  /* 0x0008ac0001f17983 */ /* 0x002ea20000300800 */
[----:B------:R-:W-:Y:S01]  /*20890*/  IMAD.WIDE R234, R0, 0x4, R2 ;  /* 0x0000000400ea7825 */ /* 0x000fe200078e0202 */
[----:B------:R-:W-:Y:S01]  /*208a0*/  ULDC UR18, c[0x0][0x228] ;  /* 0x00008a0000127ab9 */ /* 0x000fe20000000800 */
[----:B------:R-:W-:Y:S01]  /*208b0*/  ULDC UR8, c[0x0][0x22c] ;  /* 0x00008b0000087ab9 */ /* 0x000fe20000000800 */
[----:B------:R-:W3:Y:S01]  /*208c0*/  LDL.LU R225, [R1+0x2e4] ;  /* 0x0002e40001e17983 */ /* 0x000ee20000300800 */
        /* <DEDUP_REMOVED lines=25> */
[C---:B---3--:R-:W-:Y:S01]  /*20a60*/  IMAD.WIDE R234, R0.reuse, 0x4, R2 ;  /* 0x0000000400ea7825 */ /* 0x048fe200078e0202 */
[----:B------:R1:W-:Y:S03]  /*20a70*/  @P3 STG.E desc[UR16][R226.64], R247 ;  /* 0x000000f7e2003986 */ /* 0x0003e6000c101910 */
[----:B----4-:R-:W-:Y:S01]  /*20a80*/  IMAD.WIDE R248, R0, 0x4, R232 ;  /* 0x0000000400f87825 */ /* 0x010fe200078e02e8 */
[----:B------:R-:W-:Y:S03]  /*20a90*/  @P6 STG.E desc[UR16][R234.64], R246 ;  /* 0x000000f6ea006986 */ /* 0x000fe6000c101910 */
[----:B------:R-:W-:Y:S01]  /*20aa0*/  VIADD R8, R9, 0x7a ;  /* 0x0000007a09087836 */ /* 0x000fe20000000000 */
[----:B------:R-:W-:Y:S01]  /*20ab0*/  @P5 STG.E desc[UR16][R248.64], R245 ;  /* 0x000000f5f8005986 */ /* 0x000fe2000c101910 */
[----:B------:R-:W-:Y:S01]  /*20ac0*/  ISETP.LT.AND P5, PT, R10, UR10, !P2 ;  /* 0x0000000a0a007c0c */ /* 0x000fe2000d7a1270 */
[----:B------:R-:W-:-:S02]  /*20ad0*/  ULDC UR10, c[0x0][0x228] ;  /* 0x00008a00000a7ab9 */ /* 0x000fc40000000800 */
[----:B------:R-:W-:Y:S01]  /*20ae0*/  ISETP.GE.AND P1, PT, R8, UR4, PT ;  /* 0x0000000408007c0c */ /* 0x000fe2000bf26270 */
[----:B------:R-:W-:Y:S02]  /*20af0*/  ULDC UR4, c[0x0][0x248] ;  /* 0x0000920000047ab9 */ /* 0x000fe40000000800 */
[----:B-1----:R-:W-:Y:S01]  /*20b00*/  VIADD R226, R0, UR4 ;  /* 0x0000000400e27c36 */ /* 0x002fe20008000000 */
[----:B------:R-:W-:Y:S02]  /*20b10*/  ISETP.LT.AND P2, PT, R11, UR12, !P2 ;  /* 0x0000000c0b007c0c */ /* 0x000fe4000d741270 */
[----:B------:R-:W-:Y:S01]  /*20b20*/  ISETP.LT.AND P6, PT, R10, UR14, !P4 ;  /* 0x0000000e0a007c0c */ /* 0x000fe2000e7c1270 */
[----:B------:R-:W-:Y:S01]  /*20b30*/  IMAD.WIDE R224, R226, 0x4, R2 ;  /* 0x00000004e2e07825 */ /* 0x000fe200078e0202 */
[----:B------:R-:W-:Y:S01]  /*20b40*/  ULDC UR4, c[0x0][0x22c] ;  /* 0x00008b0000047ab9 */ /* 0x000fe20000000800 */
[----:B------:R-:W-:Y:S01]  /*20b50*/  ULDC UR12, c[0x0][0x228] ;  /* 0x00008a00000c7ab9 */ /* 0x000fe20000000800 */
[----:B------:R-:W-:-:S02]  /*20b60*/  ULDC UR14, c[0x0][0x228] ;  /* 0x00008a00000e7ab9 */ /* 0x000fc40000000800 */
        /* <DEDUP_REMOVED lines=25> */
[----:B------:R-:W-:Y:S01]  /*20d00*/  ISETP.GE.AND P2, PT, R8, UR8, PT ;  /* 0x0000000808007c0c */ /* 0x000fe2000bf46270 */
[----:B------:R-:W-:Y:S01]  /*20d10*/  VIADD R8, R9, 0x7e ;  /* 0x0000007e09087836 */ /* 0x000fe20000000000 */
[----:B------:R-:W-:Y:S01]  /*20d20*/  ULDC UR8, c[0x0][0x22c] ;  /* 0x00008b0000087ab9 */ /* 0x000fe20000000800 */
        /* <DEDUP_REMOVED lines=23> */
[----:B------:R-:W-:Y:S01]  /*20ea0*/  ISETP.LT.AND P1, PT, R11, UR18, !P1 ;  /* 0x000000120b007c0c */ /* 0x000fe2000cf21270 */
        /* <DEDUP_REMOVED lines=8> */
[----:B------:R-:W-:Y:S01]  /*20f30*/  ULDC UR4, c[0x0][0x22c] ;  /* 0x00008b0000047ab9 */ /* 0x000fe20000000800 */
[----:B------:R-:W-:-:S02]  /*20f40*/  VIADD R8, R9, 0x7f ;  /* 0x0000007f09087836 */ /* 0x000fc40000000000 */
[----:B--2---:R-:W-:-:S03]  /*20f50*/  IMAD.WIDE R224, R226, 0x4, R2 ;  /* 0x00000004e2e07825 */ /* 0x004fc600078e0202 */
[----:B------:R-:W-:Y:S01]  /*20f60*/  ISETP.GE.AND P0, PT, R8, UR8, PT ;  /* 0x0000000808007c0c */ /* 0x000fe2000bf06270 */
[----:B------:R-:W-:Y:S01]  /*20f70*/  ULDC UR8, c[0x0][0x22c] ;  /* 0x00008b0000087ab9 */ /* 0x000fe20000000800 */
[----:B------:R-:W-:Y:S02]  /*20f80*/  VIADD R8, R9, 0x80 ;  /* 0x0000008009087836 */ /* 0x000fe40000000000 */
[----:B------:R1:W-:Y:S03]  /*20f90*/  @P1 STG.E desc[UR16][R224.64], R243 ;  /* 0x000000f3e0001986 */ /* 0x0003e6000c101910 */
[----:B------:R-:W-:Y:S02]  /*20fa0*/  ISETP.GE.AND P1, PT, R8, UR4, PT ;  /* 0x0000000408007c0c */ /* 0x000fe4000bf26270 */
[C---:B------:R-:W-:Y:S02]  /*20fb0*/  ISETP.LT.AND P3, PT, R11.reuse, UR12, !P3 ;  /* 0x0000000c0b007c0c */ /* 0x040fe4000df61270 */
[----:B------:R-:W-:Y:S01]  /*20fc0*/  ISETP.LT.AND P6, PT, R10, UR14, !P5 ;  /* 0x0000000e0a007c0c */ /* 0x000fe2000efc1270 */
[C---:B------:R-:W-:Y:S01]  /*20fd0*/  VIADD R0, R226.reuse, UR6 ;  /* 0x00000006e2007c36 */ /* 0x040fe20008000000 */
[----:B-1----:R-:W2:Y:S01]  /*20fe0*/  LDL.LU R243, [R1+0x8a4] ;  /* 0x0008a40001f37983 */ /* 0x002ea20000300800 */
[----:B------:R-:W-:Y:S01]  /*20ff0*/  ISETP.LT.AND P5, PT, R11, UR18, !P5 ;  /* 0x000000120b007c0c */ /* 0x000fe2000efa1270 */
[----:B------:R-:W-:Y:S01]  /*21000*/  IMAD.WIDE R226, R226, 0x4, R232 ;  /* 0x00000004e2e27825 */ /* 0x000fe200078e02e8 */
[----:B------:R-:W-:Y:S01]  /*21010*/  ULDC UR12, c[0x0][0x228] ;  /* 0x00008a00000c7ab9 */ /* 0x000fe20000000800 */
[----:B------:R-:W3:Y:S01]  /*21020*/  LDL.LU R224, [R1+0x6f8] ;  /* 0x0006f80001e07983 */ /* 0x000ee20000300800 */
[----:B------:R-:W-:Y:S01]  /*21030*/  ULDC UR4, c[0x0][0x248] ;  /* 0x0000920000047ab9 */ /* 0x000fe20000000800 */
[----:B------:R-:W-:Y:S01]  /*21040*/  IMAD.WIDE R234, R0, 0x4, R2 ;  /* 0x0000000400ea7825 */ /* 0x000fe200078e0202 */
[----:B------:R-:W-:Y:S01]  /*21050*/  ULDC UR14, c[0x0][0x228] ;  /* 0x00008a00000e7ab9 */ /* 0x000fe20000000800 */
[----:B------:R-:W4:Y:S01]  /*21060*/  LDL.LU R225, [R1+0xf8] ;  /* 0x0000f80001e17983 */ /* 0x000f220000300800 */
[----:B------:R-:W-:Y:S01]  /*21070*/  ULDC UR18, c[0x0][0x228] ;  /* 0x00008a0000127ab9 */ /* 0x000fe20000000800 */
[----:B------:R-:W-:-:S02]  /*21080*/  ULDC UR6, c[0x0][0x248] ;  /* 0x0000920000067ab9 */ /* 0x000fc40000000800 */
        /* <DEDUP_REMOVED lines=22> */
[----:B------:R1:W-:Y:S03]  /*211f0*/  @P5 STG.E desc[UR16][R224.64], R244 ;  /* 0x000000f4e0005986 */ /* 0x0003e6000c101910 */
[C---:B------:R-:W-:Y:S01]  /*21200*/  IMAD.WIDE R234, R0.reuse, 0x4, R2 ;  /* 0x0000000400ea7825 */ /* 0x040fe200078e0202 */
[----:B------:R2:W-:Y:S03]  /*21210*/  @P2 STG.E desc[UR16][R226.64], R250 ;  /* 0x000000fae2002986 */ /* 0x0005e6000c101910 */
[----:B------:R-:W-:Y:S01]  /*21220*/  IMAD.WIDE R248, R0, 0x4, R232 ;  /* 0x0000000400f87825 */ /* 0x000fe200078e02e8 */
[----:B------:R-:W-:Y:S03]  /*21230*/  @P6 STG.E desc[UR16][R234.64], R247 ;  /* 0x000000f7ea006986 */ /* 0x000fe6000c101910 */
[----:B------:R-:W-:Y:S01]  /*21240*/  VIADD R8, R9, 0x82 ;  /* 0x0000008209087836 */ /* 0x000fe20000000000 */
[----:B------:R3:W-:Y:S01]  /*21250*/  @P4 STG.E desc[UR16][R248.64], R245 ;  /* 0x000000f5f8004986 */ /* 0x0007e2000c101910 */
[----:B------:R-:W-:Y:S01]  /*21260*/  ISETP.LT.AND P4, PT, R10, UR10, !P0 ;  /* 0x0000000a0a007c0c */ /* 0x000fe2000c781270 */
[----:B------:R-:W-:-:S02]  /*21270*/  ULDC UR10, c[0x0][0x228] ;  /* 0x00008a00000a7ab9 */ /* 0x000fc40000000800 */
[----:B------:R-:W-:Y:S01]  /*21280*/  ISETP.GE.AND P5, PT, R8, UR4, PT ;  /* 0x0000000408007c0c */ /* 0x000fe2000bfa6270 */
[----:B------:R-:W-:Y:S01]  /*21290*/  ULDC UR4, c[0x0][0x248] ;  /* 0x0000920000047ab9 */ /* 0x000fe20000000800 */
[----:B-1----:R-:W4:Y:S01]  /*212a0*/  LDL.LU R244, [R1+0x8a0] ;  /* 0x0008a00001f47983 */ /* 0x002f220000300800 */
[----:B--2---:R-:W-:Y:S01]  /*212b0*/  VIADD R226, R0, UR4 ;  /* 0x0000000400e27c36 */ /* 0x004fe20008000000 */
[C---:B------:R-:W-:Y:S02]  /*212c0*/  ISETP.LT.AND P0, PT, R11.reuse, UR12, !P0 ;  /* 0x0000000c0b007c0c */ /* 0x040fe4000c701270 */
[----:B------:R-:W-:Y:S01]  /*212d0*/  ISETP.LT.AND P6, PT, R10, UR14, !P1 ;  /* 0x0000000e0a007c0c */ /* 0x000fe2000cfc1270 */
[C---:B------:R-:W-:Y:S01]  /*212e0*/  IMAD.WIDE R224, R226.reuse, 0x4, R2 ;  /* 0x00000004e2e07825 */ /* 0x040fe200078e0202 */
[----:B---3--:R-:W2:Y:S01]  /*212f0*/  LDL.LU R245, [R1+0x500] ;  /* 0x0005000001f57983 */ /* 0x008ea20000300800 */
[----:B------:R-:W-:Y:S01]  /*21300*/  ULDC UR4, c[0x0][0x22c] ;  /* 0x00008b0000047ab9 */ /* 0x000fe20000000800 */
[----:B------:R-:W-:Y:S01]  /*21310*/  ULDC UR12, c[0x0][0x228] ;  /* 0x00008a00000c7ab9 */ /* 0x000fe20000000800 */
[C---:B------:R-:W-:Y:S01]  /*21320*/  VIADD R0, R226.reuse, UR6 ;  /* 0x00000006e2007c36 */ /* 0x040fe20008000000 */
[----:B------:R1:W-:Y:S01]  /*21330*/  @P4 STG.E desc[UR16][R224.64], R246 ;  /* 0x000000f6e0004986 */ /* 0x0003e2000c101910 */
[----:B------:R-:W-:Y:S01]  /*21340*/  ISETP.LT.AND P1, PT, R11, UR18, !P1 ;  /* 0x000000120b007c0c */ /* 0x000fe2000cf21270 */
[----:B------:R-:W-:Y:S01]  /*21350*/  VIADD R8, R9, 0x83 ;  /* 0x0000008309087836 */ /* 0x000fe20000000000 */
[----:B------:R-:W-:Y:S01]  /*21360*/  ULDC UR14, c[0x0][0x228] ;  /* 0x00008a00000e7ab9 */ /* 0x000fe20000000800 */
[----:B------:R-:W-:Y:S01]  /*21370*/  IMAD.WIDE R226, R226, 0x4, R232 ;  /* 0x00000004e2e27825 */ /* 0x000fe200078e02e8 */
[----:B------:R-:W-:Y:S01]  /*21380*/  ULDC UR18, c[0x0][0x228] ;  /* 0x00008a0000127ab9 */ /* 0x000fe20000000800 */
[----:B------:R-:W-:Y:S01]  /*21390*/  ULDC UR6, c[0x0][0x248] ;  /* 0x0000920000067ab9 */ /* 0x000fe20000000800 */
[----:B-1----:R-:W3:Y:S04]  /*213a0*/  LDL.LU R224, [R1+0x700] ;  /* 0x0007000001e07983 */ /* 0x002ee80000300800 */
[----:B------:R-:W4:Y:S01]  /*213b0*/  LDL.LU R225, [R1+0x100] ;  /* 0x0001000001e17983 */ /* 0x000f220000300800 */
[----:B------:R-:W-:Y:S01]  /*213c0*/  IMAD.WIDE R234, R0, 0x4, R2 ;  /* 0x0000000400ea7825 */ /* 0x000fe200078e0202 */
[----:B------:R-:W-:Y:S01]  /*213d0*/  ISETP.GE.AND P2, PT, R8, UR8, PT ;  /* 0x0000000808007c0c */ /* 0x000fe2000bf46270 */
[----:B------:R-:W-:-:S02]  /*213e0*/  ULDC UR8, c[0x0][0x22c] ;  /* 0x00008b0000087ab9 */ /* 0x000fc40000000800 */
[----:B------:R-:W-:Y:S01]  /*213f0*/  IMAD.WIDE R248, R0, 0x4, R232 ;  /* 0x0000000400f87825 */ /* 0x000fe200078e02e8 */
[----:B------:R1:W-:Y:S03]  /*21400*/  @P0 STG.E desc[UR16][R226.64], R252 ;  /* 0x000000fce2000986 */ /* 0x0003e6000c101910 */
        /* <DEDUP_REMOVED lines=8> */
[----:B------:R-:W-:Y:S01]  /*21490*/  ISETP.GE.AND P0, PT, R8, UR8, PT ;  /* 0x0000000808007c0c */ /* 0x000fe2000bf06270 */
[----:B------:R-:W-:Y:S01]  /*214a0*/  VIADD R8, R9, 0x86 ;  /* 0x0000008609087836 */ /* 0x000fe20000000000 */
[----:B------:R-:W2:Y:S04]  /*214b0*/  LDL.LU R252, [R1+0x50c] ;  /* 0x00050c0001fc7983 */ /* 0x000ea80000300800 */
[----:B---3--:R-:W-:Y:S01]  /*214c0*/  @P6 STG.E desc[UR16][R234.64], R224 ;  /* 0x000000e0ea006986 */ /* 0x008fe2000c101910 */
[----:B------:R-:W-:Y:S01]  /*214d0*/  VIADD R0, R226, UR6 ;  /* 0x00000006e2007c36 */ /* 0x000fe20008000000 */
[----:B------:R-:W-:Y:S02]  /*214e0*/  ULDC UR8, c[0x0][0x22c] ;  /* 0x00008b0000087ab9 */ /* 0x000fe40000000800 */
[----:B------:R-:W3:Y:S01]  /*214f0*/  LDL.LU R250, [R1+0x30c] ;  /* 0x00030c0001fa7983 */ /* 0x000ee20000300800 */
[----:B------:R-:W-:Y:S01]  /*21500*/  ISETP.LT.AND P6, PT, R10, UR14, !P5 ;  /* 0x0000000e0a007c0c */ /* 0x000fe2000efc1270 */
[----:B------:R-:W-:-:S02]  /*21510*/  ULDC UR14, c[0x0][0x228] ;  /* 0x00008a00000e7ab9 */ /* 0x000fc40000000800 */
[----:B----4-:R1:W-:Y:S01]  /*21520*/  @P1 STG.E desc[UR16][R248.64], R225 ;  /* 0x000000e1f8001986 */ /* 0x0103e2000c101910 */
[----:B------:R-:W-:Y:S01]  /*21530*/  ISETP.LT.AND P1, PT, R10, UR10, !P3 ;  /* 0x0000000a0a007c0c */ /* 0x000fe2000df21270 */
[----:B------:R-:W-:Y:S01]  /*21540*/  ULDC UR10, c[0x0][0x228] ;  /* 0x00008a00000a7ab9 */ /* 0x000fe20000000800 */
[----:B------:R-:W-:Y:S01]  /*21550*/  ULDC UR6, c[0x0][0x248] ;  /* 0x0000920000067ab9 */ /* 0x000fe20000000800 */
[----:B-1----:R-:W-:-:S10]  /*21560*/  IMAD.WIDE R224, R226, 0x4, R2 ;  /* 0x00000004e2e07825 */ /* 0x002fd400078e0202 */
[----:B--2---:R1:W-:Y:S01]  /*21570*/  @P1 STG.E desc[UR16][R224.64], R245 ;  /* 0x000000f5e0001986 */ /* 0x0043e2000c101910 */
[----:B------:R-:W-:Y:S02]  /*21580*/  ISETP.GE.AND P1, PT, R8, UR4, PT ;  /* 0x0000000408007c0c */ /* 0x000fe4000bf26270 */
[C---:B------:R-:W-:Y:S02]  /*21590*/  ISETP.LT.AND P3, PT, R11.reuse, UR12, !P3 ;  /* 0x0000000c0b007c0c */ /* 0x040fe4000df61270 */
[----:B------:R-:W-:Y:S01]  /*215a0*/  ISETP.LT.AND P5, PT, R11, UR18, !P5 ;  /* 0x000000120b007c0c */ /* 0x000fe2000efa1270 */
[----:B------:R-:W-:Y:S01]  /*215b0*/  IMAD.WIDE R226, R226, 0x4, R232 ;  /* 0x00000004e2e27825 */ /* 0x000fe200078e02e8 */
[----:B------:R-:W-:Y:S01]  /*215c0*/  ULDC UR4, c[0x0][0x248] ;  /* 0x0000920000047ab9 */ /* 0x000fe20000000800 */
[----:B------:R-:W-:Y:S01]  /*215d0*/  ULDC UR12, c[0x0][0x228] ;  /* 0x00008a00000c7ab9 */ /* 0x000fe20000000800 */
[----:B------:R-:W-:Y:S01]  /*215e0*/  ULDC UR18, c[0x0][0x228] ;  /* 0x00008a0000127ab9 */ /* 0x000fe20000000800 */
[----:B-1----:R-:W2:Y:S04]  /*215f0*/  LDL.LU R245, [R1+0x89c] ;  /* 0x00089c0001f57983 */ /* 0x002ea80000300800 */
[----:B------:R-:W4:Y:S04]  /*21600*/  LDL.LU R224, [R1+0x704] ;  /* 0x0007040001e07983 */ /* 0x000f280000300800 */
[----:B------:R-:W3:Y:S04]  /*21610*/  LDL.LU R225, [R1+0x104] ;  /* 0x0001040001e17983 */ /* 0x000ee80000300800 */
[----:B------:R-:W2:Y:S01]  /*21620*/  LDL.LU R8, [R1+0x300] ;  /* 0x0003000001087983 */ /* 0x000ea20000300800 */
[----:B------:R-:W-:-:S04]  /*21630*/  IMAD.WIDE R234, R0, 0x4, R2 ;  /* 0x0000000400ea7825 */ /* 0x000fc800078e0202 */
[----:B------:R-:W-:Y:S01]  /*21640*/  IMAD.WIDE R248, R0, 0x4, R232 ;  /* 0x0000000400f87825 */ /* 0x000fe200078e02e8 */
[----:B--2---:R1:W-:Y:S04]  /*21650*/  @P3 STG.E desc[UR16][R226.64], R8 ;  /* 0x00000008e2003986 */ /* 0x0043e8000c101910 */
[----:B----4-:R-:W-:Y:S04]  /*21660*/  @P6 STG.E desc[UR16][R234.64], R224 ;  /* 0x000000e0ea006986 */ /* 0x010fe8000c101910 */
[----:B---3--:R2:W-:Y:S01]  /*21670*/  @P5 STG.E desc[UR16][R248.64], R225 ;  /* 0x000000e1f8005986 */ /* 0x0085e2000c101910 */
        /* <DEDUP_REMOVED lines=28> */
[----:B---3--:R-:W-:Y:S04]  /*21840*/  @P6 STG.E desc[UR16][R234.64], R224 ;  /* 0x000000e0ea006986 */ /* 0x008fe8000c101910 */
        /* <DEDUP_REMOVED lines=16> */
[C---:B------:R-:W-:Y:S01]  /*21950*/  ISETP.LT.AND P1, PT, R11.reuse, UR18, !P1 ;  /* 0x000000120b007c0c */ /* 0x040fe2000cf21270 */
[----:B------:R-:W-:Y:S01]  /*21960*/  IMAD.WIDE R226, R226, 0x4, R232 ;  /* 0x00000004e2e27825 */ /* 0x000fe200078e02e8 */
[----:B------:R-:W-:Y:S01]  /*21970*/  ULDC UR4, c[0x0][0x248] ;  /* 0x0000920000047ab9 */ /* 0x000fe20000000800 */
[----:B------:R-:W3:Y:S01]  /*21980*/  LDL.LU R224, [R1+0x70c] ;  /* 0x00070c0001e07983 */ /* 0x000ee20000300800 */
[----:B------:R-:W-:Y:S01]  /*21990*/  ULDC UR12, c[0x0][0x228] ;  /* 0x00008a00000c7ab9 */ /* 0x000fe20000000800 */
[C---:B------:R-:W-:Y:S01]  /*219a0*/  IMAD.WIDE R234, R0.reuse, 0x4, R2 ;  /* 0x0000000400ea7825 */ /* 0x040fe200078e0202 */
[----:B------:R-:W-:Y:S01]  /*219b0*/  ULDC UR14, c[0x0][0x228] ;  /* 0x00008a00000e7ab9 */ /* 0x000fe20000000800 */
[----:B------:R-:W4:Y:S01]  /*219c0*/  LDL.LU R225, [R1+0x10c] ;  /* 0x00010c0001e17983 */ /* 0x000f220000300800 */
[----:B------:R-:W-:Y:S01]  /*219d0*/  ULDC UR6, c[0x0][0x248] ;  /* 0x0000920000067ab9 */ /* 0x000fe20000000800 */
[----:B------:R-:W-:Y:S01]  /*219e0*/  IMAD.WIDE R248, R0, 0x4, R232 ;  /* 0x0000000400f87825 */ /* 0x000fe200078e02e8 */
[----:B------:R-:W-:Y:S01]  /*219f0*/  ULDC UR18, c[0x0][0x228] ;  /* 0x00008a0000127ab9 */ /* 0x000fe20000000800 */
[----:B------:R-:W2:Y:S04]  /*21a00*/  LDL.LU R8, [R1+0x308] ;  /* 0x0003080001087983 */ /* 0x000ea80000300800 */
[----:B--2---:R1:W-:Y:S04]  /*21a10*/  @P0 STG.E desc[UR16][R226.64], R8 ;  /* 0x00000008e2000986 */ /* 0x0043e8000c101910 */
[----:B---3--:R-:W-:Y:S04]  /*21a20*/  @P6 STG.E desc[UR16][R234.64], R224 ;  /* 0x000000e0ea006986 */ /* 0x008fe8000c101910 */
        /* <DEDUP_REMOVED lines=8> */
[----:B--2---:R-:W-:Y:S01]  /*21ab0*/  IMAD.WIDE R224, R227, 0x4, R2 ;  /* 0x00000004e3e07825 */ /* 0x004fe200078e0202 */
[----:B------:R-:W-:Y:S01]  /*21ac0*/  ULDC UR10, c[0x0][0x228] ;  /* 0x00008a00000a7ab9 */ /* 0x000fe20000000800 */
[----:B------:R-:W-:-:S04]  /*21ad0*/  ULDC UR12, c[0x0][0x228] ;  /* 0x00008a00000c7ab9 */ /* 0x000fc80000000800 */
[----:B------:R1:W-:Y:S04]  /*21ae0*/  @P1 STG.E desc[UR16][R224.64], R252 ;  /* 0x000000fce0001986 */ /* 0x0003e8000c101910 */
[----:B-1----:R-:W2:Y:S04]  /*21af0*/  LDL.LU R252, [R1+0x890] ;  /* 0x0008900001fc7983 */ /* 0x002ea80000300800 */
[----:B------:R-:W3:Y:S01]  /*21b00*/  LDL.LU R225, [R1+0x710] ;  /* 0x0007100001e17983 */ /* 0x000ee20000300800 */
[----:B------:R-:W-:Y:S01]  /*21b10*/  ISETP.LT.AND P5, PT, R11, UR14, !P5 ;  /* 0x0000000e0b007c0c */ /* 0x000fe2000efa1270 */
[C---:B------:R-:W-:Y:S01]  /*21b20*/  VIADD R0, R227.reuse, UR6 ;  /* 0x00000006e3007c36 */ /* 0x040fe20008000000 */
[----:B------:R-:W-:Y:S01]  /*21b30*/  ISETP.GE.AND P0, PT, R8, UR4, PT ;  /* 0x0000000408007c0c */ /* 0x000fe2000bf06270 */
[----:B------:R-:W-:Y:S01]  /*21b40*/  IMAD.WIDE R226, R227, 0x4, R232 ;  /* 0x00000004e3e27825 */ /* 0x000fe200078e02e8 */
[----:B------:R-:W-:Y:S01]  /*21b50*/  ULDC UR4, c[0x0][0x248] ;  /* 0x0000920000047ab9 */ /* 0x000fe20000000800 */
[----:B------:R-:W-:Y:S01]  /*21b60*/  ULDC UR14, c[0x0][0x228] ;  /* 0x00008a00000e7ab9 */ /* 0x000fe20000000800 */
[----:B------:R-:W-:Y:S01]  /*21b70*/  ULDC UR6, c[0x0][0x248] ;  /* 0x0000920000067ab9 */ /* 0x000fe20000000800 */
[C---:B------:R-:W-:Y:S01]  /*21b80*/  IMAD.WIDE R234, R0.reuse, 0x4, R2 ;  /* 0x0000000400ea7825 */ /* 0x040fe200078e0202 */
[----:B------:R1:W-:Y:S03]  /*21b90*/  @P3 STG.E desc[UR16][R226.64], R250 ;  /* 0x000000fae2003986 */ /* 0x0003e6000c101910 */
[----:B------:R-:W-:Y:S01]  /*21ba0*/  IMAD.WIDE R248, R0, 0x4, R232 ;  /* 0x0000000400f87825 */ /* 0x000fe200078e02e8 */
[----:B-1----:R-:W4:Y:S04]  /*21bb0*/  LDL.LU R250, [R1+0x718] ;  /* 0x0007180001fa7983 */ /* 0x002f280000300800 */
[----:B---3--:R-:W-:Y:S04]  /*21bc0*/  @P6 STG.E desc[UR16][R234.64], R225 ;  /* 0x000000e1ea006986 */ /* 0x008fe8000c101910 */
[----:B------:R1:W-:Y:S04]  /*21bd0*/  @P5 STG.E desc[UR16][R248.64], R244 ;  /* 0x000000f4f8005986 */ /* 0x0003e8000c101910 */
[----:B-1----:R-:W3:Y:S01]  /*21be0*/  LDL.LU R244, [R1+0x714] ;  /* 0x0007140001f47983 */ /* 0x002ee20000300800 */
[----:B------:R-:W-:Y:S01]  /*21bf0*/  VIADD R8, R9, 0xfe ;  /* 0x000000fe09087836 */ /* 0x000fe20000000000 */
[----:B------:R-:W-:Y:S01]  /*21c00*/  ISETP.LT.AND P3, PT, R10, UR10, !P2 ;  /* 0x0000000a0a007c0c */ /* 0x000fe2000d761270 */
[----:B------:R-:W-:Y:S01]  /*21c10*/  VIADD R227, R0, UR4 ;  /* 0x0000000400e37c36 */ /* 0x000fe20008000000 */
[----:B------:R-:W-:Y:S01]  /*21c20*/  ISETP.LT.AND P2, PT, R11, UR12, !P2 ;  /* 0x0000000c0b007c0c */ /* 0x000fe2000d741270 */
[----:B------:R-:W-:Y:S01]  /*21c30*/  ULDC UR4, c[0x0][0x22c] ;  /* 0x00008b0000047ab9 */ /* 0x000fe20000000800 */
[----:B------:R-:W-:Y:S01]  /*21c40*/  ISETP.GE.AND P1, PT, R8, UR27, PT ;  /* 0x0000001b08007c0c */ /* 0x000fe2000bf26270 */
[----:B------:R-:W-:Y:S01]  /*21c50*/  VIADD R8, R9, 0x8c ;  /* 0x0000008c09087836 */ /* 0x000fe20000000000 */
[----:B------:R-:W-:Y:S01]  /*21c60*/  ISETP.LT.AND P6, PT, R10, UR14, !P4 ;  /* 0x0000000e0a007c0c */ /* 0x000fe2000e7c1270 */
[----:B------:R-:W-:Y:S01]  /*21c70*/  VIADD R0, R227, UR6 ;  /* 0x00000006e3007c36 */ /* 0x000fe20008000000 */
[----:B------:R-:W-:Y:S01]  /*21c80*/  ISETP.LT.AND P4, PT, R11, UR18, !P4 ;  /* 0x000000120b007c0c */ /* 0x000fe2000e781270 */
[C---:B------:R-:W-:Y:S01]  /*21c90*/  IMAD.WIDE R224, R227.reuse, 0x4, R2 ;  /* 0x00000004e3e07825 */ /* 0x040fe200078e0202 */
[----:B------:R-:W-:Y:S01]  /*21ca0*/  ISETP.GE.AND P5, PT, R8, UR8, PT ;  /* 0x0000000808007c0c */ /* 0x000fe2000bfa6270 */
[----:B------:R-:W-:Y:S01]  /*21cb0*/  ULDC UR10, c[0x0][0x228] ;  /* 0x00008a00000a7ab9 */ /* 0x000fe20000000800 */
[----:B------:R-:W-:Y:S01]  /*21cc0*/  ULDC UR12, c[0x0][0x228] ;  /* 0x00008a00000c7ab9 */ /* 0x000fe20000000800 */
[----:B------:R-:W-:Y:S01]  /*21cd0*/  IMAD.WIDE R226, R227, 0x4, R232 ;  /* 0x00000004e3e27825 */ /* 0x000fe200078e02e8 */
[----:B------:R-:W-:Y:S01]  /*21ce0*/  @P3 STG.E desc[UR16][R224.64], R240 ;  /* 0x000000f0e0003986 */ /* 0x000fe2000c101910 */
[----:B------:R-:W-:Y:S01]  /*21cf0*/  ULDC UR14, c[0x0][0x228] ;  /* 0x00008a00000e7ab9 */ /* 0x000fe20000000800 */
[----:B------:R-:W-:Y:S01]  /*21d00*/  ULDC UR6, c[0x0][0x248] ;  /* 0x0000920000067ab9 */ /* 0x000fe20000000800 */
[----:B------:R-:W-:-:S02]  /*21d10*/  VIADD R8, R9, 0x8d ;  /* 0x0000008d09087836 */ /* 0x000fc40000000000 */
[----:B------:R-:W-:Y:S01]  /*21d20*/  IMAD.WIDE R234, R0, 0x4, R2 ;  /* 0x0000000400ea7825 */ /* 0x000fe200078e0202 */
[----:B------:R1:W-:Y:S01]  /*21d30*/  @P2 STG.E desc[UR16][R226.64], R236 ;  /* 0x000000ece2002986 */ /* 0x0003e2000c101910 */
[----:B------:R-:W-:Y:S01]  /*21d40*/  ISETP.LT.AND P2, PT, R10, UR10, !P0 ;  /* 0x0000000a0a007c0c */ /* 0x000fe2000c741270 */
[----:B------:R-:W-:Y:S01]  /*21d50*/  ULDC UR18, c[0x0][0x228] ;  /* 0x00008a0000127ab9 */ /* 0x000fe20000000800 */
[----:B------:R-:W-:Y:S01]  /*21d60*/  ISETP.GE.AND P3, PT, R8, UR4, PT ;  /* 0x0000000408007c0c */ /* 0x000fe2000bf66270 */
[C---:B------:R-:W-:Y:S01]  /*21d70*/  IMAD.WIDE R248, R0.reuse, 0x4, R232 ;  /* 0x0000000400f87825 */ /* 0x040fe200078e02e8 */
[----:B------:R-:W-:Y:S01]  /*21d80*/  ULDC UR4, c[0x0][0x248] ;  /* 0x0000920000047ab9 */ /* 0x000fe20000000800 */
[----:B------:R-:W-:Y:S01]  /*21d90*/  ISETP.LT.AND P0, PT, R11, UR12, !P0 ;  /* 0x0000000c0b007c0c */ /* 0x000fe2000c701270 */
[----:B------:R-:W-:Y:S01]  /*21da0*/  ULDC UR8, c[0x0][0x22c] ;  /* 0x00008b0000087ab9 */ /* 0x000fe20000000800 */
[C---:B------:R-:W-:Y:S01]  /*21db0*/  VIADD R8, R9.reuse, 0x8e ;  /* 0x0000008e09087836 */ /* 0x040fe20000000000 */
[----:B------:R-:W-:Y:S01]  /*21dc0*/  ULDC UR10, c[0x0][0x228] ;  /* 0x00008a00000a7ab9 */ /* 0x000fe20000000800 */
[----:B------:R-:W-:Y:S01]  /*21dd0*/  ULDC UR12, c[0x0][0x228] ;  /* 0x00008a00000c7ab9 */ /* 0x000fe20000000800 */
[----:B-1----:R-:W-:Y:S01]  /*21de0*/  VIADD R227, R0, UR4 ;  /* 0x0000000400e37c36 */ /* 0x002fe20008000000 */
[----:B------:R-:W-:Y:S01]  /*21df0*/  ULDC UR4, c[0x0][0x22c] ;  /* 0x00008b0000047ab9 */ /* 0x000fe20000000800 */
[----:B------:R-:W-:-:S02]  /*21e00*/  VIADD R0, R9, 0x8f ;  /* 0x0000008f09007836 */ /* 0x000fc40000000000 */
[----:B------:R-:W-:Y:S01]  /*21e10*/  IMAD.WIDE R224, R227, 0x4, R2 ;  /* 0x00000004e3e07825 */ /* 0x000fe200078e0202 */
[----:B---3--:R-:W-:Y:S01]  /*21e20*/  @P6 STG.E desc[UR16][R234.64], R244 ;  /* 0x000000f4ea006986 */ /* 0x008fe2000c101910 */
[----:B------:R-:W-:Y:S01]  /*21e30*/  ISETP.LT.AND P6, PT, R10, UR14, !P5 ;  /* 0x0000000e0a007c0c */ /* 0x000fe2000efc1270 */
[----:B------:R-:W-:Y:S02]  /*21e40*/  ULDC UR14, c[0x0][0x228] ;  /* 0x00008a00000e7ab9 */ /* 0x000fe40000000800 */
[----:B------:R1:W-:Y:S01]  /*21e50*/  @P4 STG.E desc[UR16][R248.64], R245 ;  /* 0x000000f5f8004986 */ /* 0x0003e2000c101910 */
[----:B------:R-:W-:Y:S01]  /*21e60*/  ISETP.LT.AND P5, PT, R11, UR18, !P5 ;  /* 0x000000120b007c0c */ /* 0x000fe2000efa1270 */
[----:B------:R-:W-:Y:S01]  /*21e70*/  ULDC UR18, c[0x0][0x228] ;  /* 0x00008a0000127ab9 */ /* 0x000fe20000000800 */
[----:B------:R-:W-:Y:S01]  /*21e80*/  ISETP.GE.AND P4, PT, R8, UR8, PT ;  /* 0x0000000808007c0c */ /* 0x000fe2000bf86270 */
[----:B------:R-:W-:Y:S01]  /*21e90*/  @P2 STG.E desc[UR16][R224.64], R241 ;  /* 0x000000f1e0002986 */ /* 0x000fe2000c101910 */
[----:B------:R-:W-:Y:S01]  /*21ea0*/  ISETP.GE.AND P2, PT, R0, UR4, PT ;  /* 0x0000000400007c0c */ /* 0x000fe2000bf46270 */
[----:B------:R-:W-:Y:S01]  /*21eb0*/  ULDC UR4, c[0x0][0x248] ;  /* 0x0000920000047ab9 */ /* 0x000fe20000000800 */
[C---:B-1----:R-:W-:Y:S01]  /*21ec0*/  VIADD R249, R227.reuse, UR6 ;  /* 0x00000006e3f97c36 */ /* 0x042fe20008000000 */
[----:B------:R-:W-:Y:S01]  /*21ed0*/  ULDC UR6, c[0x0][0x248] ;  /* 0x0000920000067ab9 */ /* 0x000fe20000000800 */
[----:B------:R-:W-:Y:S01]  /*21ee0*/  IMAD.WIDE R226, R227, 0x4, R232 ;  /* 0x00000004e3e27825 */ /* 0x000fe200078e02e8 */
[----:B------:R-:W-:-:S03]  /*21ef0*/  ULDC UR8, c[0x0][0x22c] ;  /* 0x00008b0000087ab9 */ /* 0x000fc60000000800 */
[----:B------:R-:W-:Y:S01]  /*21f00*/  IMAD.WIDE R234, R249, 0x4, R2 ;  /* 0x00000004f9ea7825 */ /* 0x000fe200078e0202 */
[----:B------:R1:W-:Y:S01]  /*21f10*/  @P0 STG.E desc[UR16][R226.64], R237 ;  /* 0x000000ede2000986 */ /* 0x0003e2000c101910 */
[C---:B------:R-:W-:Y:S01]  /*21f20*/  ISETP.LT.AND P0, PT, R10.reuse, UR10, !P3 ;  /* 0x0000000a0a007c0c */ /* 0x040fe2000df01270 */
[----:B------:R-:W-:Y:S01]  /*21f30*/  ULDC UR10, c[0x0][0x228] ;  /* 0x00008a00000a7ab9 */ /* 0x000fe20000000800 */
[----:B------:R-:W-:Y:S01]  /*21f40*/  ISETP.LT.AND P3, PT, R11, UR12, !P3 ;  /* 0x0000000c0b007c0c */ /* 0x000fe2000df61270 */
[----:B----4-:R3:W-:Y:S01]  /*21f50*/  @P6 STG.E desc[UR16][R234.64], R250 ;  /* 0x000000faea006986 */ /* 0x0107e2000c101910 */
[----:B------:R-:W-:Y:S01]  /*21f60*/  ISETP.LT.AND P6, PT, R10, UR14, !P4 ;  /* 0x0000000e0a007c0c */ /* 0x000fe2000e7c1270 */
[----:B------:R-:W-:Y:S01]  /*21f70*/  IMAD.WIDE R244, R249, 0x4, R232 ;  /* 0x00000004f9f47825 */ /* 0x000fe200078e02e8 */
[----:B------:R-:W-:Y:S01]  /*21f80*/  ISETP.LT.AND P4, PT, R11, UR18, !P4 ;  /* 0x000000120b007c0c */ /* 0x000fe2000e781270 */
[----:B------:R-:W-:Y:S01]  /*21f90*/  ULDC UR12, c[0x0][0x228] ;  /* 0x00008a00000c7ab9 */ /* 0x000fe20000000800 */
[----:B------:R-:W-:Y:S01]  /*21fa0*/  ULDC UR14, c[0x0][0x228] ;  /* 0x00008a00000e7ab9 */ /* 0x000fe20000000800 */
[----:B------:R-:W-:-:S02]  /*21fb0*/  VIADD R0, R9, 0x90 ;  /* 0x0000009009007836 */ /* 0x000fc40000000000 */
[----:B-1----:R-:W-:Y:S01]  /*21fc0*/  VIADD R227, R249, UR4 ;  /* 0x00000004f9e37c36 */ /* 0x002fe20008000000 */
[----:B------:R-:W-:Y:S01]  /*21fd0*/  @P5 STG.E desc[UR16][R244.64], R246 ;  /* 0x000000f6f4005986 */ /* 0x000fe2000c101910 */
[----:B------:R-:W-:Y:S01]  /*21fe0*/  ULDC UR4, c[0x0][0x22c] ;  /* 0x00008b0000047ab9 */ /* 0x000fe20000000800 */
[----:B------:R-:W-:Y:S01]  /*21ff0*/  ULDC UR18, c[0x0][0x228] ;  /* 0x00008a0000127ab9 */ /* 0x000fe20000000800 */
[C---:B------:R-:W-:Y:S01]  /*22000*/  VIADD R241, R227.reuse, UR6 ;  /* 0x00000006e3f17c36 */ /* 0x040fe20008000000 */
[----:B------:R-:W1:Y:S01]  /*22010*/  LDS.128 R248, [R251] ;  /* 0x00000000fbf87984 */ /* 0x000e620000000c00 */
[C---:B------:R-:W-:Y:S01]  /*22020*/  IMAD.WIDE R224, R227.reuse, 0x4, R2 ;  /* 0x00000004e3e07825 */ /* 0x040fe200078e0202 */
[----:B------:R-:W-:Y:S01]  /*22030*/  ISETP.GE.AND P5, PT, R0, UR8, PT ;  /* 0x0000000800007c0c */ /* 0x000fe2000bfa6270 */
[----:B------:R-:W-:Y:S01]  /*22040*/  ULDC UR6, c[0x0][0x248] ;  /* 0x0000920000067ab9 */ /* 0x000fe20000000800 */
[----:B------:R-:W-:Y:S01]  /*22050*/  ULDC UR8, c[0x0][0x22c] ;  /* 0x00008b0000087ab9 */ /* 0x000fe20000000800 */
[----:B------:R-:W-:Y:S01]  /*22060*/  IMAD.WIDE R226, R227, 0x4, R232 ;  /* 0x00000004e3e27825 */ /* 0x000fe200078e02e8 */
[----:B------:R-:W-:Y:S03]  /*22070*/  @P0 STG.E desc[UR16][R224.64], R242 ;  /* 0x000000f2e0000986 */ /* 0x000fe6000c101910 */
[C---:B---3--:R-:W-:Y:S01]  /*22080*/  IMAD.WIDE R234, R241.reuse, 0x4, R2 ;  /* 0x00000004f1ea7825 */ /* 0x048fe200078e0202 */
[----:B------:R3:W-:Y:S03]  /*22090*/  @P3 STG.E desc[UR16][R226.64], R238 ;  /* 0x000000eee2003986 */ /* 0x0007e6000c101910 */
[----:B------:R-:W-:Y:S01]  /*220a0*/  IMAD.WIDE R236, R241, 0x4, R232 ;  /* 0x00000004f1ec7825 */ /* 0x000fe200078e02e8 */
[----:B--2---:R2:W-:Y:S03]  /*220b0*/  @P6 STG.E desc[UR16][R234.64], R252 ;  /* 0x000000fcea006986 */ /* 0x0045e6000c101910 */
[----:B------:R-:W-:Y:S01]  /*220c0*/  VIADD R0, R9, 0x91 ;  /* 0x0000009109007836 */ /* 0x000fe20000000000 */
[----:B------:R4:W-:Y:S01]  /*220d0*/  @P4 STG.E desc[UR16][R236.64], R247 ;  /* 0x000000f7ec004986 */ /* 0x0009e2000c101910 */
[----:B------:R-:W-:Y:S01]  /*220e0*/  ISETP.LT.AND P4, PT, R10, UR10, !P2 ;  /* 0x0000000a0a007c0c */ /* 0x000fe2000d781270 */
[----:B------:R-:W-:Y:S01]  /*220f0*/  ULDC UR10, c[0x0][0x228] ;  /* 0x00008a00000a7ab9 */ /* 0x000fe20000000800 */
[----:B------:R-:W-:Y:S01]  /*22100*/  ISETP.LT.AND P2, PT, R11, UR12, !P2 ;  /* 0x0000000c0b007c0c */ /* 0x000fe2000d741270 */
[----:B------:R-:W-:Y:S01]  /*22110*/  ULDC UR12, c[0x0][0x228] ;  /* 0x00008a00000c7ab9 */ /* 0x000fe20000000800 */
[----:B------:R-:W-:Y:S01]  /*22120*/  ISETP.GE.AND P0, PT, R0, UR4, PT ;  /* 0x0000000400007c0c */ /* 0x000fe2000bf06270 */
[----:B------:R-:W-:Y:S01]  /*22130*/  ULDC UR4, c[0x0][0x248] ;  /* 0x0000920000047ab9 */ /* 0x000fe20000000800 */
[----:B------:R-:W-:Y:S01]  /*22140*/  VIADD R0, R9, 0x92 ;  /* 0x0000009209007836 */ /* 0x000fe20000000000 */
[----:B------:R-:W-:Y:S01]  /*22150*/  ISETP.LT.AND P6, PT, R10, UR14, !P5 ;  /* 0x0000000e0a007c0c */ /* 0x000fe2000efc1270 */
[----:B---3--:R-:W-:Y:S01]  /*22160*/  VIADD R227, R241, UR4 ;  /* 0x00000004f1e37c36 */ /* 0x008fe20008000000 */
[----:B------:R-:W-:Y:S01]  /*22170*/  ISETP.LT.AND P5, PT, R11, UR18, !P5 ;  /* 0x000000120b007c0c */ /* 0x000fe2000efa1270 */
[----:B------:R-:W-:Y:S01]  /*22180*/  ULDC UR4, c[0x0][0x22c] ;  /* 0x00008b0000047ab9 */ /* 0x000fe20000000800 */
[----:B------:R-:W-:Y:S01]  /*22190*/  ISETP.GE.AND P3, PT, R0, UR8, PT ;  /* 0x0000000800007c0c */ /* 0x000fe2000bf66270 */
[C---:B------:R-:W-:Y:S01]  /*221a0*/  VIADD R241, R227.reuse, UR6 ;  /* 0x00000006e3f17c36 */ /* 0x040fe20008000000 */
[----:B------:R-:W-:Y:S01]  /*221b0*/  ULDC UR14, c[0x0][0x228] ;  /* 0x00008a00000e7ab9 */ /* 0x000fe20000000800 */
[----:B------:R-:W-:Y:S01]  /*221c0*/  IMAD.WIDE R224, R227, 0x4, R2 ;  /* 0x00000004e3e07825 */ /* 0x000fe200078e0202 */
[----:B------:R-:W-:Y:S01]  /*221d0*/  ULDC UR18, c[0x0][0x228] ;  /* 0x00008a0000127ab9 */ /* 0x000fe20000000800 */
[----:B------:R-:W-:Y:S01]  /*221e0*/  ULDC UR6, c[0x0][0x248] ;  /* 0x0000920000067ab9 */ /* 0x000fe20000000800 */
[----:B------:R-:W-:Y:S01]  /*221f0*/  ULDC UR8, c[0x0][0x22c] ;  /* 0x00008b0000087ab9 */ /* 0x000fe20000000800 */
[----:B------:R-:W-:-:S02]  /*22200*/  VIADD R0, R9, 0x93 ;  /* 0x0000009309007836 */ /* 0x000fc40000000000 */
[----:B------:R-:W-:Y:S01]  /*22210*/  IMAD.WIDE R226, R227, 0x4, R232 ;  /* 0x00000004e3e27825 */ /* 0x000fe200078e02e8 */
[----:B------:R-:W-:Y:S03]  /*22220*/  @P4 STG.E desc[UR16][R224.64], R243 ;  /* 0x000000f3e0004986 */ /* 0x000fe6000c101910 */
[C---:B--2---:R-:W-:Y:S01]  /*22230*/  IMAD.WIDE R234, R241.reuse, 0x4, R2 ;  /* 0x00000004f1ea7825 */ /* 0x044fe200078e0202 */
[----:B------:R-:W-:Y:S01]  /*22240*/  ISETP.GE.AND P4, PT, R0, UR4, PT ;  /* 0x0000000400007c0c */ /* 0x000fe2000bf86270 */
[----:B------:R2:W-:Y:S01]  /*22250*/  @P2 STG.E desc[UR16][R226.64], R239 ;  /* 0x000000efe2002986 */ /* 0x0005e2000c101910 */
[----:B------:R-:W-:Y:S01]  /*22260*/  ULDC UR4, c[0x0][0x248] ;  /* 0x0000920000047ab9 */ /* 0x000fe20000000800 */
[C---:B------:R-:W-:Y:S01]  /*22270*/  ISETP.LT.AND P2, PT, R10.reuse, UR10, !P0 ;  /* 0x0000000a0a007c0c */ /* 0x040fe2000c741270 */
[----:B----4-:R-:W-:Y:S01]  /*22280*/  IMAD.WIDE R236, R241, 0x4, R232 ;  /* 0x00000004f1ec7825 */ /* 0x010fe200078e02e8 */
[----:B------:R3:W-:Y:S01]  /*22290*/  @P6 STG.E desc[UR16][R234.64], R4 ;  /* 0x00000004ea006986 */ /* 0x0007e2000c101910 */
[----:B------:R-:W-:Y:S01]  /*222a0*/  ISETP.LT.AND P0, PT, R11, UR12, !P0 ;  /* 0x0000000c0b007c0c */ /* 0x000fe2000c701270 */
[----:B------:R-:W-:Y:S01]  /*222b0*/  ULDC UR10, c[0x0][0x228] ;  /* 0x00008a00000a7ab9 */ /* 0x000fe20000000800 */
[----:B------:R-:W-:Y:S01]  /*222c0*/  ISETP.LT.AND P6, PT, R10, UR14, !P3 ;  /* 0x0000000e0a007c0c */ /* 0x000fe2000dfc1270 */
[----:B------:R-:W-:Y:S01]  /*222d0*/  VIADD R0, R9, 0x94 ;  /* 0x0000009409007836 */ /* 0x000fe20000000000 */
[----:B------:R-:W-:Y:S01]  /*222e0*/  ISETP.LT.AND P3, PT, R11, UR18, !P3 ;  /* 0x000000120b007c0c */ /* 0x000fe2000df61270 */
[----:B--2---:R-:W-:Y:S01]  /*222f0*/  VIADD R227, R241, UR4 ;  /* 0x00000004f1e37c36 */ /* 0x004fe20008000000 */
[----:B------:R2:W-:Y:S02]  /*22300*/  @P5 STG.E desc[UR16][R236.64], R24 ;  /* 0x00000018ec005986 */ /* 0x0005e4000c101910 */
[----:B------:R-:W-:Y:S01]  /*22310*/  ISETP.GE.AND P5, PT, R0, UR8, PT ;  /* 0x0000000800007c0c */ /* 0x000fe2000bfa6270 */
[----:B------:R-:W-:Y:S01]  /*22320*/  ULDC UR4, c[0x0][0x22c] ;  /* 0x00008b0000047ab9 */ /* 0x000fe20000000800 */
[C---:B------:R-:W-:Y:S01]  /*22330*/  VIADD R239, R227.reuse, UR6 ;  /* 0x00000006e3ef7c36 */ /* 0x040fe20008000000 */
[----:B------:R-:W-:Y:S01]  /*22340*/  ULDC UR12, c[0x0][0x228] ;  /* 0x00008a00000c7ab9 */ /* 0x000fe20000000800 */
[----:B------:R-:W-:Y:S01]  /*22350*/  IMAD.WIDE R224, R227, 0x4, R2 ;  /* 0x00000004e3e07825 */ /* 0x000fe200078e0202 */
[----:B------:R-:W-:Y:S01]  /*22360*/  ULDC UR14, c[0x0][0x228] ;  /* 0x00008a00000e7ab9 */ /* 0x000fe20000000800 */
[----:B------:R-:W-:Y:S01]  /*22370*/  ULDC UR18, c[0x0][0x228] ;  /* 0x00008a0000127ab9 */ /* 0x000fe20000000800 */
[----:B------:R-:W-:Y:S01]  /*22380*/  ULDC UR6, c[0x0][0x248] ;  /* 0x0000920000067ab9 */ /* 0x000fe20000000800 */
[----:B------:R-:W-:Y:S01]  /*22390*/  VIADD R0, R9, 0x95 ;  /* 0x0000009509007836 */ /* 0x000fe20000000000 */
[----:B------:R-:W-:Y:S01]  /*223a0*/  ULDC UR8, c[0x0][0x22c] ;  /* 0x00008b0000087ab9 */ /* 0x000fe20000000800 */
[----:B------:R-:W-:Y:S01]  /*223b0*/  IMAD.WIDE R226, R227, 0x4, R232 ;  /* 0x00000004e3e27825 */ /* 0x000fe200078e02e8 */
[----:B------:R-:W-:Y:S03]  /*223c0*/  @P2 STG.E desc[UR16][R224.64], R20 ;  /* 0x00000014e0002986 */ /* 0x000fe6000c101910 */
[----:B---3--:R-:W-:Y:S01]  /*223d0*/  IMAD.WIDE R234, R239, 0x4, R2 ;  /* 0x00000004efea7825 */ /* 0x008fe200078e0202 */
[----:B------:R-:W-:-:S03]  /*223e0*/  ISETP.GE.AND P2, PT, R0, UR4, PT ;  /* 0x0000000400007c0c */ /* 0x000fc6000bf46270 */
[----:B--2---:R-:W-:Y:S01]  /*223f0*/  IMAD.WIDE R236, R239, 0x4, R232 ;  /* 0x00000004efec7825 */ /* 0x004fe200078e02e8 */
[----:B------:R-:W-:Y:S01]  /*22400*/  @P0 STG.E desc[UR16][R226.64], R16 ;  /* 0x00000010e2000986 */ /* 0x000fe2000c101910 */
[----:B------:R-:W-:Y:S01]  /*22410*/  ULDC UR4, c[0x0][0x248] ;  /* 0x0000920000047ab9 */ /* 0x000fe20000000800 */
[C---:B------:R-:W-:Y:S01]  /*22420*/  ISETP.LT.AND P0, PT, R10.reuse, UR10, !P4 ;  /* 0x0000000a0a007c0c */ /* 0x040fe2000e701270 */
[----:B------:R-:W-:Y:S01]  /*22430*/  VIADD R0, R9, 0x96 ;  /* 0x0000009609007836 */ /* 0x000fe20000000000 */
[----:B------:R-:W-:Y:S01]  /*22440*/  @P6 STG.E desc[UR16][R234.64], R5 ;  /* 0x00000005ea006986 */ /* 0x000fe2000c101910 */
[C---:B------:R-:W-:Y:S01]  /*22450*/  ISETP.LT.AND P4, PT, R11.reuse, UR12, !P4 ;  /* 0x0000000c0b007c0c */ /* 0x040fe2000e781270 */
[----:B------:R-:W-:Y:S01]  /*22460*/  ULDC UR10, c[0x0][0x228] ;  /* 0x00008a00000a7ab9 */ /* 0x000fe20000000800 */
[----:B------:R-:W-:Y:S01]  /*22470*/  ISETP.LT.AND P6, PT, R10, UR14, !P5 ;  /* 0x0000000e0a007c0c */ /* 0x000fe2000efc1270 */
[----:B------:R2:W-:Y:S01]  /*22480*/  @P3 STG.E desc[UR16][R236.64], R25 ;  /* 0x00000019ec003986 */ /* 0x0005e2000c101910 */
[----:B------:R-:W-:Y:S01]  /*22490*/  ISETP.LT.AND P5, PT, R11, UR18, !P5 ;  /* 0x000000120b007c0c */ /* 0x000fe2000efa1270 */
[----:B------:R-:W-:Y:S01]  /*224a0*/  ULDC UR12, c[0x0][0x228] ;  /* 0x00008a00000c7ab9 */ /* 0x000fe20000000800 */
[----:B------:R-:W-:Y:S01]  /*224b0*/  ISETP.GE.AND P3, PT, R0, UR8, PT ;  /* 0x0000000800007c0c */ /* 0x000fe2000bf66270 */
[----:B------:R-:W-:Y:S01]  /*224c0*/  ULDC UR14, c[0x0][0x228] ;  /* 0x00008a00000e7ab9 */ /* 0x000fe20000000800 */
[----:B--2---:R-:W-:Y:S01]  /*224d0*/  VIADD R25, R239, UR4 ;  /* 0x00000004ef197c36 */ /* 0x004fe20008000000 */
[----:B------:R-:W-:Y:S01]  /*224e0*/  ULDC UR4, c[0x0][0x22c] ;  /* 0x00008b0000047ab9 */ /* 0x000fe20000000800 */
[----:B------:R-:W-:Y:S01]  /*224f0*/  VIADD R0, R9, 0x97 ;  /* 0x0000009709007836 */ /* 0x000fe20000000000 */
[----:B------:R-:W-:Y:S01]  /*22500*/  ULDC UR18, c[0x0][0x228] ;  /* 0x00008a0000127ab9 */ /* 0x000fe20000000800 */
[C---:B------:R-:W-:Y:S01]  /*22510*/  VIADD R235, R25.reuse, UR6 ;  /* 0x0000000619eb7c36 */ /* 0x040fe20008000000 */
[----:B------:R-:W-:Y:S01]  /*22520*/  ULDC UR6, c[0x0][0x248] ;  /* 0x0000920000067ab9 */ /* 0x000fe20000000800 */
[----:B------:R-:W-:Y:S01]  /*22530*/  IMAD.WIDE R4, R25, 0x4, R2 ;  /* 0x0000000419047825 */ /* 0x000fe200078e0202 */
[----:B------:R-:W-:-:S03]  /*22540*/  ULDC UR8, c[0x0][0x22c] ;  /* 0x00008b0000087ab9 */ /* 0x000fc60000000800 */
[----:B------:R-:W-:Y:S01]  /*22550*/  IMAD.WIDE R24, R25, 0x4, R232 ;  /* 0x0000000419187825 */ /* 0x000fe200078e02e8 */
[----:B------:R-:W-:Y:S03]  /*22560*/  @P0 STG.E desc[UR16][R4.64], R21 ;  /* 0x0000001504000986 */ /* 0x000fe6000c101910 */
[C---:B------:R-:W-:Y:S01]  /*22570*/  IMAD.WIDE R224, R235.reuse, 0x4, R2 ;  /* 0x00000004ebe07825 */ /* 0x040fe200078e0202 */
[----:B------:R2:W-:Y:S03]  /*22580*/  @P4 STG.E desc[UR16][R24.64], R17 ;  /* 0x0000001118004986 */ /* 0x0005e6000c101910 */
[----:B------:R-:W-:Y:S01]  /*22590*/  IMAD.WIDE R226, R235, 0x4, R232 ;  /* 0x00000004ebe27825 */ /* 0x000fe200078e02e8 */
[----:B------:R3:W-:Y:S01]  /*225a0*/  @P6 STG.E desc[UR16][R224.64], R6 ;  /* 0x00000006e0006986 */ /* 0x0007e2000c101910 */
[----:B------:R-:W-:Y:S01]  /*225b0*/  ISETP.GE.AND P0, PT, R0, UR4, PT ;  /* 0x0000000400007c0c */ /* 0x000fe2000bf06270 */
[----:B------:R-:W-:-:S02]  /*225c0*/  ULDC UR4, c[0x0][0x248] ;  /* 0x0000920000047ab9 */ /* 0x000fc40000000800 */
[----:B------:R-:W-:Y:S01]  /*225d0*/  @P5 STG.E desc[UR16][R226.64], R26 ;  /* 0x0000001ae2005986 */ /* 0x000fe2000c101910 */
[C---:B------:R-:W-:Y:S02]  /*225e0*/  ISETP.LT.AND P5, PT, R10.reuse, UR10, !P2 ;  /* 0x0000000a0a007c0c */ /* 0x040fe4000d7a1270 */
[----:B------:R-:W-:Y:S01]  /*225f0*/  ISETP.LT.AND P6, PT, R10, UR14, !P3 ;  /* 0x0000000e0a007c0c */ /* 0x000fe2000dfc1270 */
[----:B--2---:R-:W-:Y:S01]  /*22600*/  VIADD R17, R235, UR4 ;  /* 0x00000004eb117c36 */ /* 0x004fe20008000000 */
[----:B------:R-:W-:Y:S01]  /*22610*/  ISETP.LT.AND P2, PT, R11, UR12, !P2 ;  /* 0x0000000c0b007c0c */ /* 0x000fe2000d741270 */
[----:B------:R-:W-:Y:S01]  /*22620*/  VIADD R0, R9, 0x98 ;  /* 0x0000009809007836 */ /* 0x000fe20000000000 */
[----:B------:R-:W-:Y:S01]  /*22630*/  ISETP.LT.AND P3, PT, R11, UR18, !P3 ;  /* 0x000000120b007c0c */ /* 0x000fe2000df61270 */
[C---:B---3--:R-:W-:Y:S01]  /*22640*/  VIADD R225, R17.reuse, UR6 ;  /* 0x0000000611e17c36 */ /* 0x048fe20008000000 */
[----:B------:R-:W-:Y:S01]  /*22650*/  ULDC UR4, c[0x0][0x22c] ;  /* 0x00008b0000047ab9 */ /* 0x000fe20000000800 */
        /* <DEDUP_REMOVED lines=14> */
[----:B------:R2:W-:Y:S02]  /*22740*/  @P6 STG.E desc[UR16][R20.64], R7 ;  /* 0x0000000714006986 */ /* 0x0005e4000c101910 */
[----:B------:R-:W-:Y:S01]  /*22750*/  ISETP.GE.AND P5, PT, R0, UR4, PT ;  /* 0x0000000400007c0c */ /* 0x000fe2000bfa6270 */
[----:B------:R-:W-:Y:S01]  /*22760*/  ULDC UR4, c[0x0][0x248] ;  /* 0x0000920000047ab9 */ /* 0x000fe20000000800 */
[----:B------:R3:W-:Y:S01]  /*22770*/  @P3 STG.E desc[UR16][R24.64], R27 ;  /* 0x0000001b18003986 */ /* 0x0007e2000c101910 */
[C---:B------:R-:W-:Y:S02]  /*22780*/  ISETP.LT.AND P3, PT, R10.reuse, UR10, !P0 ;  /* 0x0000000a0a007c0c */ /* 0x040fe4000c761270 */
[----:B------:R-:W-:Y:S01]  /*22790*/  ISETP.LT.AND P6, PT, R10, UR14, !P4 ;  /* 0x0000000e0a007c0c */ /* 0x000fe2000e7c1270 */
[----:B------:R-:W-:Y:S01]  /*227a0*/  VIADD R0, R9, 0x9a ;  /* 0x0000009a09007836 */ /* 0x000fe20000000000 */
[C---:B------:R-:W-:Y:S01]  /*227b0*/  ISETP.LT.AND P0, PT, R11.reuse, UR12, !P0 ;  /* 0x0000000c0b007c0c */ /* 0x040fe2000c701270 */
[----:B------:R-:W-:Y:S01]  /*227c0*/  ULDC UR10, c[0x0][0x228] ;  /* 0x00008a00000a7ab9 */ /* 0x000fe20000000800 */
[----:B------:R-:W-:Y:S01]  /*227d0*/  ISETP.LT.AND P4, PT, R11, UR18, !P4 ;  /* 0x000000120b007c0c */ /* 0x000fe2000e781270 */
[----:B--2---:R-:W-:Y:S01]  /*227e0*/  VIADD R7, R225, UR4 ;  /* 0x00000004e1077c36 */ /* 0x004fe20008000000 */
[----:B------:R-:W-:Y:S01]  /*227f0*/  ISETP.GE.AND P2, PT, R0, UR8, PT ;  /* 0x0000000800007c0c */ /* 0x000fe2000bf46270 */
[----:B------:R-:W-:Y:S01]  /*22800*/  ULDC UR4, c[0x0][0x22c] ;  /* 0x00008b0000047ab9 */ /* 0x000fe20000000800 */
[----:B------:R-:W-:Y:S01]  /*22810*/  ULDC UR12, c[0x0][0x228] ;  /* 0x00008a00000c7ab9 */ /* 0x000fe20000000800 */
[C---:B---3--:R-:W-:Y:S01]  /*22820*/  VIADD R25, R7.reuse, UR6 ;  /* 0x0000000607197c36 */ /* 0x048fe20008000000 */
[----:B------:R-:W-:Y:S01]  /*22830*/  ULDC UR14, c[0x0][0x228] ;  /* 0x00008a00000e7ab9 */ /* 0x000fe20000000800 */
[C---:B------:R-:W-:Y:S01]  /*22840*/  IMAD.WIDE R4, R7.reuse, 0x4, R2 ;  /* 0x0000000407047825 */ /* 0x040fe200078e0202 */
        /* <DEDUP_REMOVED lines=8> */
[C---:B------:R-:W-:Y:S01]  /*228d0*/  IMAD.WIDE R20, R25.reuse, 0x4, R232 ;  /* 0x0000000419147825 */ /* 0x040fe200078e02e8 */
[----:B------:R-:W-:Y:S02]  /*228e0*/  @P6 STG.E desc[UR16][R16.64], R12 ;  /* 0x0000000c10006986 */ /* 0x000fe4000c101910 */
[----:B------:R-:W-:Y:S01]  /*228f0*/  ISETP.GE.AND P3, PT, R0, UR4, PT ;  /* 0x0000000400007c0c */ /* 0x000fe2000bf66270 */
[----:B------:R-:W-:Y:S01]  /*22900*/  ULDC UR4, c[0x0][0x248] ;  /* 0x0000920000047ab9 */ /* 0x000fe20000000800 */
[----:B------:R3:W-:Y:S01]  /*22910*/  @P4 STG.E desc[UR16][R20.64], R40 ;  /* 0x0000002814004986 */ /* 0x0007e2000c101910 */
[C---:B------:R-:W-:Y:S01]  /*22920*/  ISETP.LT.AND P4, PT, R10.reuse, UR10, !P5 ;  /* 0x0000000a0a007c0c */ /* 0x040fe2000ef81270 */
[----:B--2---:R-:W-:Y:S01]  /*22930*/  VIADD R7, R25, UR4 ;  /* 0x0000000419077c36 */ /* 0x004fe20008000000 */
[----:B------:R-:W-:Y:S02]  /*22940*/  ISETP.LT.AND P5, PT, R11, UR12, !P5 ;  /* 0x0000000c0b007c0c */ /* 0x000fe4000efa1270 */
[----:B------:R-:W-:Y:S01]  /*22950*/  ISETP.LT.AND P6, PT, R10, UR14, !P2 ;  /* 0x0000000e0a007c0c */ /* 0x000fe2000d7c1270 */
[----:B------:R-:W-:Y:S01]  /*22960*/  VIADD R0, R9, 0x9c ;  /* 0x0000009c09007836 */ /* 0x000fe20000000000 */
[----:B------:R-:W-:Y:S01]  /*22970*/  ISETP.LT.AND P2, PT, R11, UR18, !P2 ;  /* 0x000000120b007c0c */ /* 0x000fe2000d741270 */
[----:B------:R-:W-:Y:S01]  /*22980*/  IMAD.WIDE R4, R7, 0x4, R2 ;  /* 0x0000000407047825 */ /* 0x000fe200078e0202 */
[----:B------:R-:W-:Y:S01]  /*22990*/  ULDC UR10, c[0x0][0x228] ;  /* 0x00008a00000a7ab9 */ /* 0x000fe20000000800 */
[----:B------:R-:W-:-:S02]  /*229a0*/  ULDC UR4, c[0x0][0x22c] ;  /* 0x00008b0000047ab9 */ /* 0x000fc40000000800 */
[C---:B---3--:R-:W-:Y:S01]  /*229b0*/  VIADD R21, R7.reuse, UR6 ;  /* 0x0000000607157c36 */ /* 0x048fe20008000000 */
[----:B------:R-:W-:Y:S01]  /*229c0*/  ISETP.GE.AND P0, PT, R0, UR8, PT ;  /* 0x0000000800007c0c */ /* 0x000fe2000bf06270 */
[----:B------:R-:W-:Y:S01]  /*229d0*/  IMAD.WIDE R6, R7, 0x4, R232 ;  /* 0x0000000407067825 */ /* 0x000fe200078e02e8 */
[----:B------:R-:W-:Y:S01]  /*229e0*/  @P4 STG.E desc[UR16][R4.64], R36 ;  /* 0x0000002404004986 */ /* 0x000fe2000c101910 */
[----:B------:R-:W-:Y:S01]  /*229f0*/  ULDC UR12, c[0x0][0x228] ;  /* 0x00008a00000c7ab9 */ /* 0x000fe20000000800 */
[----:B------:R-:W-:Y:S01]  /*22a00*/  ULDC UR6, c[0x0][0x248] ;  /* 0x0000920000067ab9 */ /* 0x000fe20000000800 */
[C---:B------:R-:W-:Y:S01]  /*22a10*/  IMAD.WIDE R16, R21.reuse, 0x4, R2 ;  /* 0x0000000415107825 */ /* 0x040fe200078e0202 */
[----:B------:R2:W-:Y:S01]  /*22a20*/  @P5 STG.E desc[UR16][R6.64], R32 ;  /* 0x0000002006005986 */ /* 0x0005e2000c101910 */
[----:B------:R-:W-:Y:S01]  /*22a30*/  ULDC UR14, c[0x0][0x228] ;  /* 0x00008a00000e7ab9 */ /* 0x000fe20000000800 */
[----:B------:R-:W-:Y:S01]  /*22a40*/  ULDC UR18, c[0x0][0x228] ;  /* 0x00008a0000127ab9 */ /* 0x000fe20000000800 */
[----:B------:R-:W-:Y:S01]  /*22a50*/  IMAD.WIDE R18, R21, 0x4, R232 ;  /* 0x0000000415127825 */ /* 0x000fe200078e02e8 */
[----:B------:R-:W-:Y:S01]  /*22a60*/  @P6 STG.E desc[UR16][R16.64], R13 ;  /* 0x0000000d10006986 */ /* 0x000fe2000c101910 */
[----:B------:R-:W-:-:S02]  /*22a70*/  ULDC UR8, c[0x0][0x22c] ;  /* 0x00008b0000087ab9 */ /* 0x000fc40000000800 */
        /* <DEDUP_REMOVED lines=8> */
[----:B------:R-:W-:Y:S02]  /*22b00*/  VIADD R0, R9, 0x9e ;  /* 0x0000009e09007836 */ /* 0x000fe40000000000 */
[----:B--2---:R-:W-:Y:S01]  /*22b10*/  VIADD R7, R21, UR4 ;  /* 0x0000000415077c36 */ /* 0x004fe20008000000 */
[----:B------:R-:W-:Y:S01]  /*22b20*/  ISETP.LT.AND P5, PT, R10, UR14, !P0 ;  /* 0x0000000e0a007c0c */ /* 0x000fe2000c7a1270 */
[----:B------:R-:W-:Y:S01]  /*22b30*/  ULDC UR4, c[0x0][0x22c] ;  /* 0x00008b0000047ab9 */ /* 0x000fe20000000800 */
[----:B------:R-:W-:Y:S01]  /*22b40*/  ISETP.LT.AND P6, PT, R11, UR18, !P0 ;  /* 0x000000120b007c0c */ /* 0x000fe2000c7c1270 */
[----:B---3--:R-:W-:-:S02]  /*22b50*/  VIADD R19, R7, UR6 ;  /* 0x0000000607137c36 */ /* 0x008fc40008000000 */
        /* <DEDUP_REMOVED lines=8> */
[----:B------:R-:W-:Y:S01]  /*22be0*/  VIADD R0, R9, 0x9f ;  /* 0x0000009f09007836 */ /* 0x000fe20000000000 */
[----:B------:R2:W-:Y:S01]  /*22bf0*/  @P3 STG.E desc[UR16][R6.64], R33 ;  /* 0x0000002106003986 */ /* 0x0005e2000c101910 */
[----:B------:R-:W-:Y:S01]  /*22c00*/  ISETP.LT.AND P3, PT, R10, UR10, !P4 ;  /* 0x0000000a0a007c0c */ /* 0x000fe2000e761270 */
[----:B------:R-:W-:Y:S01]  /*22c10*/  IMAD.WIDE R12, R19, 0x4, R2 ;  /* 0x00000004130c7825 */ /* 0x000fe200078e0202 */
[----:B------:R-:W-:Y:S01]  /*22c20*/  ISETP.LT.AND P4, PT, R11, UR12, !P4 ;  /* 0x0000000c0b007c0c */ /* 0x000fe2000e781270 */
[----:B------:R-:W-:Y:S01]  /*22c30*/  ULDC UR10, c[0x0][0x228] ;  /* 0x00008a00000a7ab9 */ /* 0x000fe20000000800 */
[----:B------:R-:W-:Y:S01]  /*22c40*/  ISETP.GE.AND P2, PT, R0, UR4, PT ;  /* 0x0000000400007c0c */ /* 0x000fe2000bf46270 */
[----:B------:R-:W-:Y:S01]  /*22c50*/  ULDC UR4, c[0x0][0x248] ;  /* 0x0000920000047ab9 */ /* 0x000fe20000000800 */
[----:B------:R-:W-:Y:S01]  /*22c60*/  IMAD.WIDE R16, R19, 0x4, R232 ;  /* 0x0000000413107825 */ /* 0x000fe200078e02e8 */
[----:B------:R3:W-:Y:S01]  /*22c70*/  @P5 STG.E desc[UR16][R12.64], R14 ;  /* 0x0000000e0c005986 */ /* 0x0007e2000c101910 */
[----:B------:R-:W-:-:S02]  /*22c80*/  ULDC UR12, c[0x0][0x228] ;  /* 0x00008a00000c7ab9 */ /* 0x000fc40000000800 */
[----:B------:R-:W-:Y:S02]  /*22c90*/  VIADD R0, R9, 0xa0 ;  /* 0x000000a009007836 */ /* 0x000fe40000000000 */
[----:B--2---:R-:W-:Y:S01]  /*22ca0*/  VIADD R7, R19, UR4 ;  /* 0x0000000413077c36 */ /* 0x004fe20008000000 */
[----:B------:R2:W-:Y:S01]  /*22cb0*/  @P6 STG.E desc[UR16][R16.64], R42 ;  /* 0x0000002a10006986 */ /* 0x0005e2000c101910 */
[----:B------:R-:W-:Y:S01]  /*22cc0*/  ISETP.LT.AND P5, PT, R10, UR14, !P0 ;  /* 0x0000000e0a007c0c */ /* 0x000fe2000c7a1270 */
[----:B------:R-:W-:Y:S01]  /*22cd0*/  ULDC UR4, c[0x0][0x22c] ;  /* 0x00008b0000047ab9 */ /* 0x000fe20000000800 */
        /* <DEDUP_REMOVED lines=13> */
[----:B---3--:R-:W-:Y:S01]  /*22db0*/  IMAD.WIDE R12, R19, 0x4, R2 ;  /* 0x00000004130c7825 */ /* 0x008fe200078e0202 */
[----:B------:R-:W-:Y:S01]  /*22dc0*/  ISETP.LT.AND P2, PT, R11, UR12, !P2 ;  /* 0x0000000c0b007c0c */ /* 0x000fe2000d741270 */
[----:B------:R-:W-:Y:S01]  /*22dd0*/  ULDC UR10, c[0x0][0x228] ;  /* 0x00008a00000a7ab9 */ /* 0x000fe20000000800 */
[----:B------:R-:W-:Y:S01]  /*22de0*/  ISETP.GE.AND P3, PT, R0, UR4, PT ;  /* 0x0000000400007c0c */ /* 0x000fe2000bf66270 */
[----:B--2---:R-:W-:Y:S01]  /*22df0*/  IMAD.WIDE R16, R19, 0x4, R232 ;  /* 0x0000000413107825 */ /* 0x004fe200078e02e8 */
[----:B------:R-:W-:Y:S01]  /*22e00*/  ULDC UR4, c[0x0][0x248] ;  /* 0x0000920000047ab9 */ /* 0x000fe20000000800 */
[----:B------:R-:W-:Y:S01]  /*22e10*/  @P5 STG.E desc[UR16][R12.64], R15 ;  /* 0x0000000f0c005986 */ /* 0x000fe2000c101910 */
[----:B------:R-:W-:Y:S01]  /*22e20*/  ULDC UR12, c[0x0][0x228] ;  /* 0x00008a00000c7ab9 */ /* 0x000fe20000000800 */
[----:B------:R-:W-:-:S02]  /*22e30*/  VIADD R0, R9, 0xa2 ;  /* 0x000000a209007836 */ /* 0x000fc40000000000 */
[----:B----4-:R-:W-:Y:S01]  /*22e40*/  VIADD R7, R19, UR4 ;  /* 0x0000000413077c36 */ /* 0x010fe20008000000 */
[----:B------:R2:W-:Y:S01]  /*22e50*/  @P6 STG.E desc[UR16][R16.64], R43 ;  /* 0x0000002b10006986 */ /* 0x0005e2000c101910 */
[----:B------:R-:W-:Y:S01]  /*22e60*/  ISETP.LT.AND P5, PT, R10, UR14, !P0 ;  /* 0x0000000e0a007c0c */ /* 0x000fe2000c7a1270 */
[----:B------:R-:W-:Y:S01]  /*22e70*/  ULDC UR4, c[0x0][0x22c] ;  /* 0x00008b0000047ab9 */ /* 0x000fe20000000800 */
[----:B------:R-:W-:Y:S01]  /*22e80*/  IMAD.WIDE R4, R7, 0x4, R2 ;  /* 0x0000000407047825 */ /* 0x000fe200078e0202 */
[----:B------:R-:W-:Y:S01]  /*22e90*/  ISETP.LT.AND P6, PT, R11, UR18, !P0 ;  /* 0x000000120b007c0c */ /* 0x000fe2000c7c1270 */
[----:B------:R-:W-:Y:S01]  /*22ea0*/  ULDC UR14, c[0x0][0x228] ;  /* 0x00008a00000e7ab9 */ /* 0x000fe20000000800 */
[----:B------:R-:W-:Y:S01]  /*22eb0*/  ISETP.GE.AND P0, PT, R0, UR8, PT ;  /* 0x0000000800007c0c */ /* 0x000fe2000bf06270 */
[----:B------:R-:W-:Y:S02]  /*22ec0*/  VIADD R0, R9, 0xa3 ;  /* 0x000000a309007836 */ /* 0x000fe40000000000 */
[C---:B--2---:R-:W-:Y:S01]  /*22ed0*/  VIADD R17, R7.reuse, UR6 ;  /* 0x0000000607117c36 */ /* 0x044fe20008000000 */
[----:B------:R-:W-:Y:S01]  /*22ee0*/  @P4 STG.E desc[UR16][R4.64], R39 ;  /* 0x0000002704004986 */ /* 0x000fe2000c101910 */
[----:B------:R-:W-:Y:S01]  /*22ef0*/  IMAD.WIDE R6, R7, 0x4, R232 ;  /* 0x0000000407067825 */ /* 0x000fe200078e02e8 */
[----:B------:R-:W-:Y:S01]  /*22f00*/  ISETP.GE.AND P4, PT, R0, UR4, PT ;  /* 0x0000000400007c0c */ /* 0x000fe2000bf86270 */
[----:B------:R-:W-:Y:S01]  /*22f10*/  ULDC UR4, c[0x0][0x248] ;  /* 0x0000920000047ab9 */ /* 0x000fe20000000800 */
[----:B------:R-:W-:Y:S01]  /*22f20*/  ULDC UR6, c[0x0][0x248] ;  /* 0x0000920000067ab9 */ /* 0x000fe20000000800 */
[----:B------:R-:W-:Y:S01]  /*22f30*/  ULDC UR18, c[0x0][0x228] ;  /* 0x00008a0000127ab9 */ /* 0x000fe20000000800 */
[----:B------:R2:W-:Y:S01]  /*22f40*/  @P2 STG.E desc[UR16][R6.64], R35 ;  /* 0x0000002306002986 */ /* 0x0005e2000c101910 */
[----:B------:R-:W-:Y:S01]  /*22f50*/  ISETP.LT.AND P2, PT, R10, UR10, !P3 ;  /* 0x0000000a0a007c0c */ /* 0x000fe2000df41270 */
[----:B------:R-:W-:Y:S01]  /*22f60*/  IMAD.WIDE R12, R17, 0x4, R2 ;  /* 0x00000004110c7825 */ /* 0x000fe200078e0202 */
[----:B------:R-:W-:Y:S01]  /*22f70*/  ISETP.LT.AND P3, PT, R11, UR12, !P3 ;  /* 0x0000000c0b007c0c */ /* 0x000fe2000df61270 */
[----:B------:R-:W-:Y:S01]  /*22f80*/  ULDC UR8, c[0x0][0x22c] ;  /* 0x00008b0000087ab9 */ /* 0x000fe20000000800 */
[----:B------:R-:W-:Y:S01]  /*22f90*/  ULDC UR10, c[0x0][0x228] ;  /* 0x00008a00000a7ab9 */ /* 0x000fe20000000800 */
[----:B------:R-:W-:Y:S01]  /*22fa0*/  IMAD.WIDE R14, R17, 0x4, R232 ;  /* 0x00000004110e7825 */ /* 0x000fe200078e02e8 */
[----:B------:R3:W-:Y:S03]  /*22fb0*/  @P5 STG.E desc[UR16][R12.64], R28 ;  /* 0x0000001c0c005986 */ /* 0x0007e6000c101910 */
[----:B------:R-:W-:-:S02]  /*22fc0*/  VIADD R0, R9, 0xa4 ;  /* 0x000000a409007836 */ /* 0x000fc40000000000 */
        /* <DEDUP_REMOVED lines=21> */
[----:B------:R-:W-:Y:S01]  /*23120*/  ULDC UR4, c[0x0][0x248] ;  /* 0x0000920000047ab9 */ /* 0x000fe20000000800 */
[----:B--2---:R-:W-:Y:S01]  /*23130*/  IMAD.WIDE R14, R17, 0x4, R232 ;  /* 0x00000004110e7825 */ /* 0x004fe200078e02e8 */
[----:B------:R2:W-:Y:S01]  /*23140*/  @P5 STG.E desc[UR16][R12.64], R29 ;  /* 0x0000001d0c005986 */ /* 0x0005e2000c101910 */
[----:B------:R-:W-:Y:S01]  /*23150*/  ULDC UR10, c[0x0][0x228] ;  /* 0x00008a00000a7ab9 */ /* 0x000fe20000000800 */
[----:B------:R-:W-:Y:S01]  /*23160*/  ULDC UR12, c[0x0][0x228] ;  /* 0x00008a00000c7ab9 */ /* 0x000fe20000000800 */
[----:B------:R-:W-:-:S02]  /*23170*/  VIADD R0, R9, 0xa6 ;  /* 0x000000a609007836 */ /* 0x000fc40000000000 */
[----:B----4-:R-:W-:Y:S01]  /*23180*/  VIADD R7, R17, UR4 ;  /* 0x0000000411077c36 */ /* 0x010fe20008000000 */
        /* <DEDUP_REMOVED lines=16> */
[----:B--2---:R-:W-:Y:S01]  /*23290*/  IMAD.WIDE R12, R17, 0x4, R2 ;  /* 0x00000004110c7825 */ /* 0x004fe200078e0202 */
[----:B------:R-:W-:Y:S01]  /*232a0*/  ISETP.LT.AND P2, PT, R11, UR12, !P2 ;  /* 0x0000000c0b007c0c */ /* 0x000fe2000d741270 */
[----:B------:R-:W-:Y:S01]  /*232b0*/  ULDC UR10, c[0x0][0x228] ;  /* 0x00008a00000a7ab9 */ /* 0x000fe20000000800 */
[----:B------:R-:W-:Y:S01]  /*232c0*/  ISETP.GE.AND P3, PT, R0, UR4, PT ;  /* 0x0000000400007c0c */ /* 0x000fe2000bf66270 */
[----:B------:R-:W-:Y:S01]  /*232d0*/  ULDC UR4, c[0x0][0x248] ;  /* 0x0000920000047ab9 */ /* 0x000fe20000000800 */
[----:B---3--:R-:W-:Y:S01]  /*232e0*/  IMAD.WIDE R14, R17, 0x4, R232 ;  /* 0x00000004110e7825 */ /* 0x008fe200078e02e8 */
[----:B------:R2:W-:Y:S01]  /*232f0*/  @P5 STG.E desc[UR16][R12.64], R30 ;  /* 0x0000001e0c005986 */ /* 0x0005e2000c101910 */
[----:B------:R-:W-:-:S02]  /*23300*/  ULDC UR12, c[0x0][0x228] ;  /* 0x00008a00000c7ab9 */ /* 0x000fc40000000800 */
[----:B------:R-:W-:Y:S02]  /*23310*/  VIADD R0, R9, 0xa8 ;  /* 0x000000a809007836 */ /* 0x000fe40000000000 */
        /* <DEDUP_REMOVED lines=804> */
[----:B------:R-:W-:Y:S01]  /*26560*/  ISETP.LT.AND P5, PT, R10, UR14, !P0 ;  /* 0x0000000e0a007c0c */ /* 0x000fe2000c7a1270 */
[----:B------:R-:W-:Y:S01]  /*26570*/  ULDC UR12, c[0x0][0x228] ;  /* 0x00008a00000c7ab9 */ /* 0x000fe20000000800 */
[----:B------:R-:W-:-:S02]  /*26580*/  VIADD R0, R9, 0xe6 ;  /* 0x000000e609007836 */ /* 0x000fc40000000000 */
[----:B----4-:R-:W-:Y:S01]  /*26590*/  VIADD R7, R17, UR4 ;  /* 0x0000000411077c36 */ /* 0x010fe20008000000 */
[----:B------:R3:W-:Y:S01]  /*265a0*/  @P6 STG.E desc[UR16][R14.64], R197 ;  /* 0x000000c50e006986 */ /* 0x0007e2000c101910 */
[----:B------:R-:W-:Y:S01]  /*265b0*/  ISETP.LT.AND P6, PT, R11, UR18, !P0 ;  /* 0x000000120b007c0c */ /* 0x000fe2000c7c1270 */
[----:B------:R-:W-:Y:S01]  /*265c0*/  ULDC UR4, c[0x0][0x22c] ;  /* 0x00008b0000047ab9 */ /* 0x000fe20000000800 */
[C---:B------:R-:W-:Y:S01]  /*265d0*/  VIADD R17, R7.reuse, UR6 ;  /* 0x0000000607117c36 */ /* 0x040fe20008000000 */
[----:B------:R-:W-:Y:S01]  /*265e0*/  ULDC UR14, c[0x0][0x228] ;  /* 0x00008a00000e7ab9 */ /* 0x000fe20000000800 */
[C---:B------:R-:W-:Y:S01]  /*265f0*/  IMAD.WIDE R4, R7.reuse, 0x4, R2 ;  /* 0x0000000407047825 */ /* 0x040fe200078e0202 */
[----:B------:R-:W-:Y:S01]  /*26600*/  ISETP.GE.AND P0, PT, R0, UR8, PT ;  /* 0x0000000800007c0c */ /* 0x000fe2000bf06270 */
[----:B------:R-:W-:Y:S01]  /*26610*/  ULDC UR6, c[0x0][0x248] ;  /* 0x0000920000067ab9 */ /* 0x000fe20000000800 */
[----:B------:R-:W-:Y:S01]  /*26620*/  ULDC UR18, c[0x0][0x228] ;  /* 0x00008a0000127ab9 */ /* 0x000fe20000000800 */
[----:B------:R-:W-:Y:S01]  /*26630*/  IMAD.WIDE R6, R7, 0x4, R232 ;  /* 0x0000000407067825 */ /* 0x000fe200078e02e8 */
[----:B------:R-:W-:Y:S01]  /*26640*/  @P2 STG.E desc[UR16][R4.64], R193 ;  /* 0x000000c104002986 */ /* 0x000fe2000c101910 */
[----:B------:R-:W-:-:S02]  /*26650*/  ULDC UR8, c[0x0][0x22c] ;  /* 0x00008b0000087ab9 */ /* 0x000fc40000000800 */
[----:B------:R-:W-:Y:S01]  /*26660*/  VIADD R0, R9, 0xe7 ;  /* 0x000000e709007836 */ /* 0x000fe20000000000 */
[----:B------:R4:W-:Y:S01]  /*26670*/  @P3 STG.E desc[UR16][R6.64], R189 ;  /* 0x000000bd06003986 */ /* 0x0009e2000c101910 */
[----:B--2---:R-:W-:Y:S01]  /*26680*/  IMAD.WIDE R12, R17, 0x4, R2 ;  /* 0x00000004110c7825 */ /* 0x004fe200078e0202 */
[----:B------:R-:W-:Y:S01]  /*26690*/  ISETP.LT.AND P3, PT, R10, UR10, !P4 ;  /* 0x0000000a0a007c0c */ /* 0x000fe2000e761270 */
[----:B------:R-:W-:Y:S01]  /*266a0*/  ULDC UR10, c[0x0][0x228] ;  /* 0x00008a00000a7ab9 */ /* 0x000fe20000000800 */
[----:B------:R-:W-:Y:S01]  /*266b0*/  ISETP.GE.AND P2, PT, R0, UR4, PT ;  /* 0x0000000400007c0c */ /* 0x000fe2000bf46270 */
[----:B------:R-:W-:Y:S01]  /*266c0*/  ULDC UR4, c[0x0][0x248] ;  /* 0x0000920000047ab9 */ /* 0x000fe20000000800 */
[----:B------:R-:W-:Y:S01]  /*266d0*/  ISETP.LT.AND P4, PT, R11, UR12, !P4 ;  /* 0x0000000c0b007c0c */ /* 0x000fe2000e781270 */
        /* <DEDUP_REMOVED lines=46> */
[C---:B--2---:R-:W-:Y:S01]  /*269c0*/  IMAD.WIDE R12, R17.reuse, 0x4, R2 ;  /* 0x00000004110c7825 */ /* 0x044fe200078e0202 */
[----:B------:R-:W-:Y:S01]  /*269d0*/  ISETP.LT.AND P2, PT, R10, UR10, !P3 ;  /* 0x0000000a0a007c0c */ /* 0x000fe2000df41270 */
[----:B------:R-:W-:Y:S01]  /*269e0*/  ULDC UR10, c[0x0][0x228] ;  /* 0x00008a00000a7ab9 */ /* 0x000fe20000000800 */
[----:B------:R-:W-:Y:S01]  /*269f0*/  ISETP.GE.AND P4, PT, R0, UR4, PT ;  /* 0x0000000400007c0c */ /* 0x000fe2000bf86270 */
[----:B---3--:R-:W-:Y:S01]  /*26a00*/  IMAD.WIDE R14, R17, 0x4, R232 ;  /* 0x00000004110e7825 */ /* 0x008fe200078e02e8 */
[----:B------:R-:W-:Y:S01]  /*26a10*/  ISETP.LT.AND P3, PT, R11, UR12, !P3 ;  /* 0x0000000c0b007c0c */ /* 0x000fe2000df61270 */
[----:B------:R-:W-:Y:S01]  /*26a20*/  ULDC UR4, c[0x0][0x248] ;  /* 0x0000920000047ab9 */ /* 0x000fe20000000800 */
[----:B------:R2:W-:Y:S01]  /*26a30*/  @P5 STG.E desc[UR16][R12.64], R136 ;  /* 0x000000880c005986 */ /* 0x0005e2000c101910 */
[----:B------:R-:W-:Y:S01]  /*26a40*/  VIADD R0, R9, 0xec ;  /* 0x000000ec09007836 */ /* 0x000fe20000000000 */
[----:B------:R-:W-:Y:S01]  /*26a50*/  ISETP.LT.AND P5, PT, R10, UR14, !P0 ;  /* 0x0000000e0a007c0c */ /* 0x000fe2000c7a1270 */
[----:B------:R-:W-:Y:S01]  /*26a60*/  ULDC UR12, c[0x0][0x228] ;  /* 0x00008a00000c7ab9 */ /* 0x000fe20000000800 */
[----:B----4-:R-:W-:Y:S01]  /*26a70*/  VIADD R7, R17, UR4 ;  /* 0x0000000411077c36 */ /* 0x010fe20008000000 */
[----:B------:R3:W-:Y:S01]  /*26a80*/  @P6 STG.E desc[UR16][R14.64], R208 ;  /* 0x000000d00e006986 */ /* 0x0007e2000c101910 */
[----:B------:R-:W-:Y:S01]  /*26a90*/  ISETP.LT.AND P6, PT, R11, UR18, !P0 ;  /* 0x000000120b007c0c */ /* 0x000fe2000c7c1270 */
[----:B------:R-:W-:Y:S01]  /*26aa0*/  ULDC UR4, c[0x0][0x22c] ;  /* 0x00008b0000047ab9 */ /* 0x000fe20000000800 */
[C---:B------:R-:W-:Y:S01]  /*26ab0*/  VIADD R17, R7.reuse, UR6 ;  /* 0x0000000607117c36 */ /* 0x040fe20008000000 */
[----:B------:R-:W-:Y:S01]  /*26ac0*/  ISETP.GE.AND P0, PT, R0, UR8, PT ;  /* 0x0000000800007c0c */ /* 0x000fe2000bf06270 */
[C---:B------:R-:W-:Y:S01]  /*26ad0*/  IMAD.WIDE R4, R7.reuse, 0x4, R2 ;  /* 0x0000000407047825 */ /* 0x040fe200078e0202 */
[----:B------:R-:W-:Y:S01]  /*26ae0*/  ULDC UR14, c[0x0][0x228] ;  /* 0x00008a00000e7ab9 */ /* 0x000fe20000000800 */
[----:B------:R-:W-:Y:S01]  /*26af0*/  ULDC UR18, c[0x0][0x228] ;  /* 0x00008a0000127ab9 */ /* 0x000fe20000000800 */
[----:B------:R-:W-:Y:S01]  /*26b00*/  ULDC UR6, c[0x0][0x248] ;  /* 0x0000920000067ab9 */ /* 0x000fe20000000800 */
[----:B------:R-:W-:Y:S01]  /*26b10*/  IMAD.WIDE R6, R7, 0x4, R232 ;  /* 0x0000000407067825 */ /* 0x000fe200078e02e8 */
[----:B------:R-:W-:Y:S01]  /*26b20*/  @P2 STG.E desc[UR16][R4.64], R204 ;  /* 0x000000cc04002986 */ /* 0x000fe2000c101910 */
[----:B------:R-:W-:-:S02]  /*26b30*/  ULDC UR8, c[0x0][0x22c] ;  /* 0x00008b0000087ab9 */ /* 0x000fc40000000800 */
[----:B------:R-:W-:Y:S02]  /*26b40*/  VIADD R0, R9, 0xed ;  /* 0x000000ed09007836 */ /* 0x000fe40000000000 */
[C---:B--2---:R-:W-:Y:S01]  /*26b50*/  IMAD.WIDE R12, R17.reuse, 0x4, R2 ;  /* 0x00000004110c7825 */ /* 0x044fe200078e0202 */
[----:B------:R2:W-:Y:S01]  /*26b60*/  @P3 STG.E desc[UR16][R6.64], R200 ;  /* 0x000000c806003986 */ /* 0x0005e2000c101910 */
[----:B------:R-:W-:Y:S01]  /*26b70*/  ISETP.LT.AND P3, PT, R10, UR10, !P4 ;  /* 0x0000000a0a007c0c */ /* 0x000fe2000e761270 */
[----:B------:R-:W-:Y:S01]  /*26b80*/  ULDC UR10, c[0x0][0x228] ;  /* 0x00008a00000a7ab9 */ /* 0x000fe20000000800 */
[----:B------:R-:W-:Y:S01]  /*26b90*/  ISETP.GE.AND P2, PT, R0, UR4, PT ;  /* 0x0000000400007c0c */ /* 0x000fe2000bf46270 */
[----:B---3--:R-:W-:Y:S01]  /*26ba0*/  IMAD.WIDE R14, R17, 0x4, R232 ;  /* 0x00000004110e7825 */ /* 0x008fe200078e02e8 */
[----:B------:R-:W-:Y:S01]  /*26bb0*/  ULDC UR4, c[0x0][0x248] ;  /* 0x0000920000047ab9 */ /* 0x000fe20000000800 */
[----:B------:R-:W-:Y:S01]  /*26bc0*/  ISETP.LT.AND P4, PT, R11, UR12, !P4 ;  /* 0x0000000c0b007c0c */ /* 0x000fe2000e781270 */
[----:B------:R3:W-:Y:S01]  /*26bd0*/  @P5 STG.E desc[UR16][R12.64], R137 ;  /* 0x000000890c005986 */ /* 0x0007e2000c101910 */
[----:B------:R-:W-:Y:S01]  /*26be0*/  VIADD R0, R9, 0xee ;  /* 0x000000ee09007836 */ /* 0x000fe20000000000 */
[----:B------:R-:W-:Y:S01]  /*26bf0*/  ISETP.LT.AND P5, PT, R10, UR14, !P0 ;  /* 0x0000000e0a007c0c */ /* 0x000fe2000c7a1270 */
[----:B------:R-:W-:Y:S01]  /*26c00*/  ULDC UR12, c[0x0][0x228] ;  /* 0x00008a00000c7ab9 */ /* 0x000fe20000000800 */
[----:B--2---:R-:W-:Y:S01]  /*26c10*/  VIADD R7, R17, UR4 ;  /* 0x0000000411077c36 */ /* 0x004fe20008000000 */
[----:B------:R2:W-:Y:S01]  /*26c20*/  @P6 STG.E desc[UR16][R14.64], R209 ;  /* 0x000000d10e006986 */ /* 0x0005e2000c101910 */
[----:B------:R-:W-:Y:S01]  /*26c30*/  ISETP.LT.AND P6, PT, R11, UR18, !P0 ;  /* 0x000000120b007c0c */ /* 0x000fe2000c7c1270 */
[----:B------:R-:W-:Y:S01]  /*26c40*/  ULDC UR4, c[0x0][0x22c] ;  /* 0x00008b0000047ab9 */ /* 0x000fe20000000800 */
[C---:B------:R-:W-:Y:S01]  /*26c50*/  VIADD R17, R7.reuse, UR6 ;  /* 0x0000000607117c36 */ /* 0x040fe20008000000 */
[----:B------:R-:W-:Y:S01]  /*26c60*/  ISETP.GE.AND P0, PT, R0, UR8, PT ;  /* 0x0000000800007c0c */ /* 0x000fe2000bf06270 */
        /* <DEDUP_REMOVED lines=8> */
[C---:B---3--:R-:W-:Y:S01]  /*26cf0*/  IMAD.WIDE R12, R17.reuse, 0x4, R2 ;  /* 0x00000004110c7825 */ /* 0x048fe200078e0202 */
[----:B------:R-:W-:Y:S01]  /*26d00*/  ISETP.GE.AND P3, PT, R0, UR4, PT ;  /* 0x0000000400007c0c */ /* 0x000fe2000bf66270 */
[----:B------:R3:W-:Y:S01]  /*26d10*/  @P4 STG.E desc[UR16][R6.64], R201 ;  /* 0x000000c906004986 */ /* 0x0007e2000c101910 */
[----:B------:R-:W-:Y:S01]  /*26d20*/  ULDC UR4, c[0x0][0x248] ;  /* 0x0000920000047ab9 */ /* 0x000fe20000000800 */
[C---:B------:R-:W-:Y:S01]  /*26d30*/  ISETP.LT.AND P4, PT, R10.reuse, UR10, !P2 ;  /* 0x0000000a0a007c0c */ /* 0x040fe2000d781270 */
[----:B--2---:R-:W-:Y:S01]  /*26d40*/  IMAD.WIDE R14, R17, 0x4, R232 ;  /* 0x00000004110e7825 */ /* 0x004fe200078e02e8 */
[----:B------:R2:W-:Y:S01]  /*26d50*/  @P5 STG.E desc[UR16][R12.64], R138 ;  /* 0x0000008a0c005986 */ /* 0x0005e2000c101910 */
[----:B------:R-:W-:Y:S01]  /*26d60*/  ISETP.LT.AND P2, PT, R11, UR12, !P2 ;  /* 0x0000000c0b007c0c */ /* 0x000fe2000d741270 */
[----:B------:R-:W-:Y:S01]  /*26d70*/  ULDC UR10, c[0x0][0x228] ;  /* 0x00008a00000a7ab9 */ /* 0x000fe20000000800 */
[----:B------:R-:W-:Y:S01]  /*26d80*/  ISETP.LT.AND P5, PT, R10, UR14, !P0 ;  /* 0x0000000e0a007c0c */ /* 0x000fe2000c7a1270 */
[----:B------:R4:W-:Y:S01]  /*26d90*/  @P6 STG.E desc[UR16][R14.64], R210 ;  /* 0x000000d20e006986 */ /* 0x0009e2000c101910 */
[----:B---3--:R-:W-:Y:S01]  /*26da0*/  VIADD R7, R17, UR4 ;  /* 0x0000000411077c36 */ /* 0x008fe20008000000 */
[----:B------:R-:W-:Y:S01]  /*26db0*/  ISETP.LT.AND P6, PT, R11, UR18, !P0 ;  /* 0x000000120b007c0c */ /* 0x000fe2000c7c1270 */
[----:B------:R-:W-:Y:S01]  /*26dc0*/  VIADD R0, R9, 0xf0 ;  /* 0x000000f009007836 */ /* 0x000fe20000000000 */
        /* <DEDUP_REMOVED lines=8> */
[----:B------:R3:W-:Y:S03]  /*26e50*/  @P4 STG.E desc[UR16][R4.64], R206 ;  /* 0x000000ce04004986 */ /* 0x0007e6000c101910 */
[----:B--2---:R-:W-:Y:S01]  /*26e60*/  IMAD.WIDE R12, R17, 0x4, R2 ;  /* 0x00000004110c7825 */ /* 0x004fe200078e0202 */
[----:B------:R2:W-:Y:S03]  /*26e70*/  @P2 STG.E desc[UR16][R6.64], R202 ;  /* 0x000000ca06002986 */ /* 0x0005e6000c101910 */
[----:B------:R-:W-:Y:S01]  /*26e80*/  VIADD R0, R9, 0xf1 ;  /* 0x000000f109007836 */ /* 0x000fe20000000000 */
[----:B------:R-:W-:Y:S01]  /*26e90*/  @P5 STG.E desc[UR16][R12.64], R139 ;  /* 0x0000008b0c005986 */ /* 0x000fe2000c101910 */
[----:B----4-:R-:W-:Y:S01]  /*26ea0*/  IMAD.WIDE R14, R17, 0x4, R232 ;  /* 0x00000004110e7825 */ /* 0x010fe200078e02e8 */
[----:B------:R-:W-:Y:S01]  /*26eb0*/  ISETP.LT.AND P5, PT, R10, UR6, !P3 ;  /* 0x000000060a007c0c */ /* 0x000fe2000dfa1270 */
[----:B------:R-:W-:Y:S01]  /*26ec0*/  ULDC UR6, c[0x0][0x22c] ;  /* 0x00008b0000067ab9 */ /* 0x000fe20000000800 */
[----:B------:R-:W-:Y:S01]  /*26ed0*/  ISETP.GE.AND P4, PT, R0, UR4, PT ;  /* 0x0000000400007c0c */ /* 0x000fe2000bf86270 */
[----:B------:R-:W-:Y:S01]  /*26ee0*/  ULDC UR4, c[0x0][0x248] ;  /* 0x0000920000047ab9 */ /* 0x000fe20000000800 */
[----:B------:R-:W-:Y:S01]  /*26ef0*/  ISETP.LT.AND P3, PT, R11, UR8, !P3 ;  /* 0x000000080b007c0c */ /* 0x000fe2000df61270 */
[----:B------:R4:W-:Y:S01]  /*26f00*/  @P6 STG.E desc[UR16][R14.64], R211 ;  /* 0x000000d30e006986 */ /* 0x0009e2000c101910 */
[----:B------:R-:W-:Y:S01]  /*26f10*/  VIADD R17, R17, UR4 ;  /* 0x0000000411117c36 */ /* 0x000fe20008000000 */
[----:B------:R-:W-:Y:S01]  /*26f20*/  ISETP.LT.AND P6, PT, R10, UR10, !P0 ;  /* 0x0000000a0a007c0c */ /* 0x000fe2000c7c1270 */
[----:B------:R-:W-:Y:S01]  /*26f30*/  VIADD R0, R9, 0xf2 ;  /* 0x000000f209007836 */ /* 0x000fe20000000000 */
[----:B------:R-:W-:Y:S01]  /*26f40*/  ULDC UR4, c[0x0][0x248] ;  /* 0x0000920000047ab9 */ /* 0x000fe20000000800 */
[C---:B---3--:R-:W-:Y:S01]  /*26f50*/  IMAD.WIDE R4, R17.reuse, 0x4, R2 ;  /* 0x0000000411047825 */ /* 0x048fe200078e0202 */
[----:B------:R-:W-:Y:S01]  /*26f60*/  ULDC UR8, c[0x0][0x228] ;  /* 0x00008a0000087ab9 */ /* 0x000fe20000000800 */
[----:B------:R-:W-:Y:S01]  /*26f70*/  ULDC UR10, c[0x0][0x228] ;  /* 0x00008a00000a7ab9 */ /* 0x000fe20000000800 */
[----:B------:R-:W-:Y:S01]  /*26f80*/  ISETP.GE.AND P2, PT, R0, UR6, PT ;  /* 0x0000000600007c0c */ /* 0x000fe2000bf46270 */
[----:B--2---:R-:W-:Y:S01]  /*26f90*/  IMAD.WIDE R6, R17, 0x4, R232 ;  /* 0x0000000411067825 */ /* 0x004fe200078e02e8 */
[----:B------:R-:W-:-:S03]  /*26fa0*/  ULDC UR6, c[0x0][0x228] ;  /* 0x00008a0000067ab9 */ /* 0x000fc60000000800 */
[----:B----4-:R-:W-:Y:S01]  /*26fb0*/  VIADD R15, R17, UR4 ;  /* 0x00000004110f7c36 */ /* 0x010fe20008000000 */
[----:B------:R2:W-:Y:S01]  /*26fc0*/  @P5 STG.E desc[UR16][R4.64], R207 ;  /* 0x000000cf04005986 */ /* 0x0005e2000c101910 */
[----:B------:R-:W-:Y:S01]  /*26fd0*/  VIADD R0, R9, 0xf3 ;  /* 0x000000f309007836 */ /* 0x000fe20000000000 */
[----:B------:R-:W-:Y:S01]  /*26fe0*/  ULDC UR4, c[0x0][0x22c] ;  /* 0x00008b0000047ab9 */ /* 0x000fe20000000800 */
[----:B------:R-:W-:Y:S01]  /*26ff0*/  IMAD.WIDE R12, R15, 0x4, R2 ;  /* 0x000000040f0c7825 */ /* 0x000fe200078e0202 */
[----:B------:R3:W-:Y:S01]  /*27000*/  @P3 STG.E desc[UR16][R6.64], R203 ;  /* 0x000000cb06003986 */ /* 0x0007e2000c101910 */
[C---:B------:R-:W-:Y:S01]  /*27010*/  ISETP.LT.AND P0, PT, R11.reuse, UR6, !P0 ;  /* 0x000000060b007c0c */ /* 0x040fe2000c701270 */
[----:B------:R-:W-:Y:S01]  /*27020*/  ULDC UR6, c[0x0][0x228] ;  /* 0x00008a0000067ab9 */ /* 0x000fe20000000800 */
[----:B------:R-:W-:Y:S02]  /*27030*/  ISETP.LT.AND P3, PT, R10, UR8, !P4 ;  /* 0x000000080a007c0c */ /* 0x000fe4000e761270 */
[----:B------:R-:W-:Y:S01]  /*27040*/  ISETP.GE.AND P5, PT, R0, UR4, PT ;  /* 0x0000000400007c0c */ /* 0x000fe2000bfa6270 */
[----:B------:R-:W-:Y:S01]  /*27050*/  ULDC UR4, c[0x0][0x248] ;  /* 0x0000920000047ab9 */ /* 0x000fe20000000800 */
[----:B------:R-:W-:Y:S01]  /*27060*/  ISETP.LT.AND P4, PT, R11, UR10, !P4 ;  /* 0x0000000a0b007c0c */ /* 0x000fe2000e781270 */
[----:B------:R4:W-:Y:S01]  /*27070*/  @P6 STG.E desc[UR16][R12.64], R140 ;  /* 0x0000008c0c006986 */ /* 0x0009e2000c101910 */
[C---:B------:R-:W-:Y:S01]  /*27080*/  VIADD R17, R15.reuse, UR4 ;  /* 0x000000040f117c36 */ /* 0x040fe20008000000 */
[----:B------:R-:W-:Y:S01]  /*27090*/  ISETP.LT.AND P6, PT, R10, UR12, !P2 ;  /* 0x0000000c0a007c0c */ /* 0x000fe2000d7c1270 */
[----:B------:R-:W-:Y:S01]  /*270a0*/  ULDC UR4, c[0x0][0x248] ;  /* 0x0000920000047ab9 */ /* 0x000fe20000000800 */
[----:B--2---:R-:W-:Y:S01]  /*270b0*/  IMAD.WIDE R4, R15, 0x4, R232 ;  /* 0x000000040f047825 */ /* 0x004fe200078e02e8 */
[----:B------:R-:W-:Y:S01]  /*270c0*/  ULDC UR8, c[0x0][0x228] ;  /* 0x00008a0000087ab9 */ /* 0x000fe20000000800 */
[----:B------:R-:W-:Y:S01]  /*270d0*/  ULDC UR10, c[0x0][0x228] ;  /* 0x00008a00000a7ab9 */ /* 0x000fe20000000800 */
[----:B------:R-:W-:Y:S01]  /*270e0*/  ULDC UR12, c[0x0][0x228] ;  /* 0x00008a00000c7ab9 */ /* 0x000fe20000000800 */
[C---:B------:R-:W-:Y:S01]  /*270f0*/  VIADD R19, R17.reuse, UR4 ;  /* 0x0000000411137c36 */ /* 0x040fe20008000000 */
[----:B------:R-:W-:Y:S01]  /*27100*/  ULDC UR4, c[0x0][0x22c] ;  /* 0x00008b0000047ab9 */ /* 0x000fe20000000800 */
[----:B---3--:R-:W-:Y:S01]  /*27110*/  IMAD.WIDE R6, R17, 0x4, R2 ;  /* 0x0000000411067825 */ /* 0x008fe200078e0202 */
[----:B------:R2:W-:Y:S03]  /*27120*/  @P0 STG.E desc[UR16][R4.64], R212 ;  /* 0x000000d404000986 */ /* 0x0005e6000c101910 */
[----:B------:R-:W-:-:S02]  /*27130*/  VIADD R0, R9, 0xf4 ;  /* 0x000000f409007836 */ /* 0x000fc40000000000 */
[----:B----4-:R-:W-:Y:S01]  /*27140*/  IMAD.WIDE R12, R17, 0x4, R232 ;  /* 0x00000004110c7825 */ /* 0x010fe200078e02e8 */
[----:B------:R-:W-:Y:S01]  /*27150*/  ISETP.LT.AND P2, PT, R11, UR6, !P2 ;  /* 0x000000060b007c0c */ /* 0x000fe2000d741270 */
[----:B------:R-:W-:Y:S02]  /*27160*/  @P3 STG.E desc[UR16][R6.64], R216 ;  /* 0x000000d806003986 */ /* 0x000fe4000c101910 */
[----:B------:R-:W-:Y:S01]  /*27170*/  IMAD.WIDE R14, R19, 0x4, R2 ;  /* 0x00000004130e7825 */ /* 0x000fe200078e0202 */
[----:B------:R-:W-:Y:S01]  /*27180*/  ISETP.GE.AND P0, PT, R0, UR4, PT ;  /* 0x0000000400007c0c */ /* 0x000fe2000bf06270 */
[----:B------:R3:W-:Y:S01]  /*27190*/  @P4 STG.E desc[UR16][R12.64], R220 ;  /* 0x000000dc0c004986 */ /* 0x0007e2000c101910 */
[C---:B------:R-:W-:Y:S01]  /*271a0*/  ISETP.LT.AND P4, PT, R10.reuse, UR8, !P5 ;  /* 0x000000080a007c0c */ /* 0x040fe2000ef81270 */
[----:B------:R-:W-:Y:S01]  /*271b0*/  VIADD R0, R9, 0xf6 ;  /* 0x000000f609007836 */ /* 0x000fe20000000000 */
[----:B------:R-:W-:Y:S01]  /*271c0*/  ULDC UR4, c[0x0][0x248] ;  /* 0x0000920000047ab9 */ /* 0x000fe20000000800 */
[----:B------:R-:W-:Y:S01]  /*271d0*/  ISETP.LT.AND P5, PT, R11, UR10, !P5 ;  /* 0x0000000a0b007c0c */ /* 0x000fe2000efa1270 */
[----:B------:R4:W-:Y:S01]  /*271e0*/  @P6 STG.E desc[UR16][R14.64], R141 ;  /* 0x0000008d0e006986 */ /* 0x0009e2000c101910 */
[----:B------:R-:W-:Y:S01]  /*271f0*/  ISETP.LT.AND P6, PT, R10, UR12, !P0 ;  /* 0x0000000c0a007c0c */ /* 0x000fe2000c7c1270 */
[C---:B--2---:R-:W-:Y:S01]  /*27200*/  IMAD.WIDE R4, R19.reuse, 0x4, R232 ;  /* 0x0000000413047825 */ /* 0x044fe200078e02e8 */
[----:B------:R-:W-:Y:S01]  /*27210*/  ISETP.GE.AND P3, PT, R0, UR25, PT ;  /* 0x0000001900007c0c */ /* 0x000fe2000bf66270 */
[----:B------:R-:W-:Y:S01]  /*27220*/  ULDC UR6, c[0x0][0x228] ;  /* 0x00008a0000067ab9 */ /* 0x000fe20000000800 */
[----:B------:R-:W-:Y:S01]  /*27230*/  ULDC UR8, c[0x0][0x228] ;  /* 0x00008a0000087ab9 */ /* 0x000fe20000000800 */
[----:B---3--:R-:W-:Y:S01]  /*27240*/  VIADD R13, R19, UR4 ;  /* 0x00000004130d7c36 */ /* 0x008fe20008000000 */
[----:B------:R-:W-:Y:S01]  /*27250*/  ULDC UR4, c[0x0][0x248] ;  /* 0x0000920000047ab9 */ /* 0x000fe20000000800 */
[----:B------:R-:W-:Y:S01]  /*27260*/  VIADD R0, R9, 0xf5 ;  /* 0x000000f509007836 */ /* 0x000fe20000000000 */
[----:B------:R-:W-:Y:S01]  /*27270*/  ULDC UR10, c[0x0][0x228] ;  /* 0x00008a00000a7ab9 */ /* 0x000fe20000000800 */
[C---:B------:R-:W-:Y:S01]  /*27280*/  VIADD R17, R13.reuse, UR4 ;  /* 0x000000040d117c36 */ /* 0x040fe20008000000 */
[----:B------:R2:W-:Y:S01]  /*27290*/  @P2 STG.E desc[UR16][R4.64], R213 ;  /* 0x000000d504002986 */ /* 0x0005e2000c101910 */
[----:B------:R-:W-:Y:S01]  /*272a0*/  IMAD.WIDE R6, R13, 0x4, R2 ;  /* 0x000000040d067825 */ /* 0x000fe200078e0202 */
[----:B------:R-:W-:Y:S01]  /*272b0*/  ISETP.GE.AND P2, PT, R0, UR23, PT ;  /* 0x0000001700007c0c */ /* 0x000fe2000bf46270 */
[----:B------:R-:W-:Y:S01]  /*272c0*/  ULDC UR12, c[0x0][0x228] ;  /* 0x00008a00000c7ab9 */ /* 0x000fe20000000800 */
[----:B------:R-:W-:Y:S01]  /*272d0*/  ISETP.LT.AND P0, PT, R11, UR6, !P0 ;  /* 0x000000060b007c0c */ /* 0x000fe2000c701270 */
[----:B------:R-:W-:Y:S01]  /*272e0*/  IMAD.WIDE R12, R13, 0x4, R232 ;  /* 0x000000040d0c7825 */ /* 0x000fe200078e02e8 */
[----:B------:R-:W-:Y:S01]  /*272f0*/  @P4 STG.E desc[UR16][R6.64], R217 ;  /* 0x000000d906004986 */ /* 0x000fe2000c101910 */
[----:B------:R-:W-:-:S02]  /*27300*/  ULDC UR4, c[0x0][0x248] ;  /* 0x0000920000047ab9 */ /* 0x000fc40000000800 */
[----:B----4-:R-:W-:Y:S01]  /*27310*/  IMAD.WIDE R14, R17, 0x4, R2 ;  /* 0x00000004110e7825 */ /* 0x010fe200078e0202 */
[----:B------:R3:W-:Y:S01]  /*27320*/  @P5 STG.E desc[UR16][R12.64], R221 ;  /* 0x000000dd0c005986 */ /* 0x0007e2000c101910 */
[C---:B------:R-:W-:Y:S01]  /*27330*/  ISETP.LT.AND P5, PT, R10.reuse, UR8, !P2 ;  /* 0x000000080a007c0c */ /* 0x040fe2000d7a1270 */
[----:B------:R-:W-:Y:S01]  /*27340*/  ULDC UR6, c[0x0][0x228] ;  /* 0x00008a0000067ab9 */ /* 0x000fe20000000800 */
[----:B------:R-:W-:Y:S01]  /*27350*/  VIADD R0, R9, 0xf8 ;  /* 0x000000f809007836 */ /* 0x000fe20000000000 */
[----:B------:R4:W-:Y:S01]  /*27360*/  @P6 STG.E desc[UR16][R14.64], R142 ;  /* 0x0000008e0e006986 */ /* 0x0009e2000c101910 */
[----:B------:R-:W-:Y:S01]  /*27370*/  ISETP.LT.AND P4, PT, R11, UR10, !P2 ;  /* 0x0000000a0b007c0c */ /* 0x000fe2000d781270 */
[C---:B--2---:R-:W-:Y:S01]  /*27380*/  IMAD.WIDE R4, R17.reuse, 0x4, R232 ;  /* 0x0000000411047825 */ /* 0x044fe200078e02e8 */
[----:B------:R-:W-:Y:S01]  /*27390*/  ISETP.LT.AND P6, PT, R10, UR12, !P3 ;  /* 0x0000000c0a007c0c */ /* 0x000fe2000dfc1270 */
[----:B------:R-:W-:Y:S01]  /*273a0*/  ULDC UR8, c[0x0][0x228] ;  /* 0x00008a0000087ab9 */ /* 0x000fe20000000800 */
[----:B------:R-:W-:Y:S01]  /*273b0*/  ISETP.GE.AND P2, PT, R0, UR21, PT ;  /* 0x0000001500007c0c */ /* 0x000fe2000bf46270 */
[----:B---3--:R-:W-:Y:S01]  /*273c0*/  VIADD R13, R17, UR4 ;  /* 0x00000004110d7c36 */ /* 0x008fe20008000000 */
[----:B------:R-:W-:Y:S01]  /*273d0*/  ULDC UR4, c[0x0][0x248] ;  /* 0x0000920000047ab9 */ /* 0x000fe20000000800 */
[----:B------:R-:W-:Y:S01]  /*273e0*/  VIADD R0, R9, 0xf7 ;  /* 0x000000f709007836 */ /* 0x000fe20000000000 */
[----:B------:R2:W-:Y:S01]  /*273f0*/  @P0 STG.E desc[UR16][R4.64], R214 ;  /* 0x000000d604000986 */ /* 0x0005e2000c101910 */
        /* <DEDUP_REMOVED lines=31> */
[----:B------:R3:W-:Y:S03]  /*275f0*/  @P5 STG.E desc[UR16][R6.64], R219 ;  /* 0x000000db06005986 */ /* 0x0007e6000c101910 */
[----:B----4-:R-:W-:Y:S01]  /*27600*/  IMAD.WIDE R14, R17, 0x4, R2 ;  /* 0x00000004110e7825 */ /* 0x010fe200078e0202 */
[----:B------:R4:W-:Y:S01]  /*27610*/  @P4 STG.E desc[UR16][R12.64], R223 ;  /* 0x000000df0c004986 */ /* 0x0009e2000c101910 */
[----:B------:R-:W-:-:S02]  /*27620*/  ISETP.LT.AND P5, PT, R10, UR8, !P3 ;  /* 0x000000080a007c0c */ /* 0x000fc4000dfa1270 */
[----:B------:R-:W-:Y:S01]  /*27630*/  VIADD R0, R9, 0xfc ;  /* 0x000000fc09007836 */ /* 0x000fe20000000000 */
[----:B------:R1:W-:Y:S01]  /*27640*/  @P6 STG.E desc[UR16][R14.64], R144 ;  /* 0x000000900e006986 */ /* 0x0003e2000c101910 */
[----:B------:R-:W-:Y:S01]  /*27650*/  ISETP.LT.AND P4, PT, R11, UR10, !P3 ;  /* 0x0000000a0b007c0c */ /* 0x000fe2000df81270 */
[C---:B------:R-:W-:Y:S01]  /*27660*/  VIADD R19, R17.reuse, UR4 ;  /* 0x0000000411137c36 */ /* 0x040fe20008000000 */
[----:B------:R-:W-:Y:S01]  /*27670*/  ISETP.LT.AND P6, PT, R10, UR10, !P0 ;  /* 0x0000000a0a007c0c */ /* 0x000fe2000c7c1270 */
[----:B------:R-:W-:Y:S01]  /*27680*/  ULDC UR4, c[0x0][0x248] ;  /* 0x0000920000047ab9 */ /* 0x000fe20000000800 */
[----:B------:R-:W-:Y:S01]  /*27690*/  ISETP.GE.AND P3, PT, R0, UR5, PT ;  /* 0x0000000500007c0c */ /* 0x000fe2000bf66270 */
[----:B--2---:R-:W-:-:S04]  /*276a0*/  IMAD.WIDE R4, R17, 0x4, R232 ;  /* 0x0000000411047825 */ /* 0x004fc800078e02e8 */
[----:B---3--:R-:W-:-:S04]  /*276b0*/  IMAD.WIDE R6, R19, 0x4, R2 ;  /* 0x0000000413067825 */ /* 0x008fc800078e0202 */
[----:B------:R-:W-:Y:S02]  /*276c0*/  VIADD R0, R9, 0xfb ;  /* 0x000000fb09007836 */ /* 0x000fe40000000000 */
[C---:B------:R-:W-:Y:S01]  /*276d0*/  VIADD R21, R19.reuse, UR4 ;  /* 0x0000000413157c36 */ /* 0x040fe20008000000 */
[----:B------:R2:W-:Y:S01]  /*276e0*/  @P2 STG.E desc[UR16][R4.64], R228 ;  /* 0x000000e404002986 */ /* 0x0005e2000c101910 */
[----:B----4-:R-:W-:Y:S01]  /*276f0*/  IMAD.WIDE R12, R19, 0x4, R232 ;  /* 0x00000004130c7825 */ /* 0x010fe200078e02e8 */
[----:B------:R-:W-:Y:S01]  /*27700*/  ISETP.GE.AND P2, PT, R0, UR11, PT ;  /* 0x0000000b00007c0c */ /* 0x000fe2000bf46270 */
[----:B------:R-:W-:Y:S01]  /*27710*/  ULDC UR4, c[0x0][0x248] ;  /* 0x0000920000047ab9 */ /* 0x000fe20000000800 */
[----:B------:R-:W-:Y:S01]  /*27720*/  ISETP.LT.AND P0, PT, R11, UR10, !P0 ;  /* 0x0000000a0b007c0c */ /* 0x000fe2000c701270 */
[----:B-1----:R-:W-:Y:S01]  /*27730*/  IMAD.WIDE R14, R21, 0x4, R2 ;  /* 0x00000004150e7825 */ /* 0x002fe200078e0202 */
[----:B------:R1:W-:Y:S01]  /*27740*/  @P5 STG.E desc[UR16][R6.64], R148 ;  /* 0x0000009406005986 */ /* 0x0003e2000c101910 */
[----:B------:R-:W-:Y:S01]  /*27750*/  ISETP.LT.AND P5, PT, R10, UR10, !P2 ;  /* 0x0000000a0a007c0c */ /* 0x000fe2000d7a1270 */
[----:B------:R-:W-:-:S02]  /*27760*/  ULDC UR5, c[0x0][0x248] ;  /* 0x0000920000057ab9 */ /* 0x000fc40000000800 */
[----:B------:R3:W-:Y:S01]  /*27770*/  @P4 STG.E desc[UR16][R12.64], R248 ;  /* 0x000000f80c004986 */ /* 0x0007e2000c101910 */
[----:B------:R-:W-:Y:S01]  /*27780*/  ISETP.LT.AND P4, PT, R11, UR10, !P2 ;  /* 0x0000000a0b007c0c */ /* 0x000fe2000d781270 */
[----:B------:R-:W-:Y:S02]  /*27790*/  VIADD R0, R9, 0xfd ;  /* 0x000000fd09007836 */ /* 0x000fe40000000000 */
[----:B------:R4:W-:Y:S01]  /*277a0*/  @P6 STG.E desc[UR16][R14.64], R145 ;  /* 0x000000910e006986 */ /* 0x0009e2000c101910 */
[----:B------:R-:W-:Y:S01]  /*277b0*/  VIADD R17, R21, UR4 ;  /* 0x0000000415117c36 */ /* 0x000fe20008000000 */
[----:B------:R-:W-:Y:S01]  /*277c0*/  ISETP.LT.AND P6, PT, R10, UR10, !P3 ;  /* 0x0000000a0a007c0c */ /* 0x000fe2000dfc1270 */
[----:B------:R-:W-:Y:S01]  /*277d0*/  ULDC UR4, c[0x0][0x248] ;  /* 0x0000920000047ab9 */ /* 0x000fe20000000800 */
[----:B------:R-:W-:Y:S01]  /*277e0*/  ISETP.GE.AND P2, PT, R0, UR9, PT ;  /* 0x0000000900007c0c */ /* 0x000fe2000bf46270 */
[----:B------:R-:W-:Y:S02]  /*277f0*/  VIADD R19, R17, UR4 ;  /* 0x0000000411137c36 */ /* 0x000fe40008000000 */
[----:B--2---:R-:W-:-:S04]  /*27800*/  IMAD.WIDE R4, R21, 0x4, R232 ;  /* 0x0000000415047825 */ /* 0x004fc800078e02e8 */
[----:B-1----:R-:W-:-:S04]  /*27810*/  IMAD.WIDE R6, R17, 0x4, R2 ;  /* 0x0000000411067825 */ /* 0x002fc800078e0202 */
[----:B------:R-:W-:Y:S01]  /*27820*/  VIADD R0, R9, 0xff ;  /* 0x000000ff09007836 */ /* 0x000fe20000000000 */
[----:B------:R-:W-:Y:S01]  /*27830*/  ISETP.LT.AND P3, PT, R11, UR10, !P3 ;  /* 0x0000000a0b007c0c */ /* 0x000fe2000df61270 */
[----:B------:R-:W-:Y:S01]  /*27840*/  IMAD.WIDE R8, R17, 0x4, R232 ;  /* 0x0000000411087825 */ /* 0x000fe200078e02e8 */
[----:B------:R1:W-:Y:S01]  /*27850*/  @P0 STG.E desc[UR16][R4.64], R229 ;  /* 0x000000e504000986 */ /* 0x0003e2000c101910 */
[----:B------:R-:W-:Y:S02]  /*27860*/  ULDC UR4, c[0x0][0x248] ;  /* 0x0000920000047ab9 */ /* 0x000fe40000000800 */
[----:B---3--:R-:W-:Y:S01]  /*27870*/  IMAD.WIDE R12, R19, 0x4, R2 ;  /* 0x00000004130c7825 */ /* 0x008fe200078e0202 */
[----:B------:R2:W-:Y:S04]  /*27880*/  @P5 STG.E desc[UR16][R6.64], R149 ;  /* 0x0000009506005986 */ /* 0x0005e8000c101910 */
[----:B------:R3:W-:Y:S01]  /*27890*/  @P4 STG.E desc[UR16][R8.64], R249 ;  /* 0x000000f908004986 */ /* 0x0007e2000c101910 */
[----:B------:R-:W-:-:S03]  /*278a0*/  ISETP.LT.AND P5, PT, R10, UR10, !P1 ;  /* 0x0000000a0a007c0c */ /* 0x000fc6000cfa1270 */
[----:B------:R3:W-:Y:S01]  /*278b0*/  @P6 STG.E desc[UR16][R12.64], R146 ;  /* 0x000000920c006986 */ /* 0x0007e2000c101910 */
[----:B------:R-:W-:Y:S01]  /*278c0*/  ISETP.LT.AND P6, PT, R10, UR10, !P2 ;  /* 0x0000000a0a007c0c */ /* 0x000fe2000d7c1270 */
[----:B----4-:R-:W-:Y:S01]  /*278d0*/  VIADD R15, R19, UR4 ;  /* 0x00000004130f7c36 */ /* 0x010fe20008000000 */
[----:B------:R-:W-:Y:S01]  /*278e0*/  ISETP.LT.AND P2, PT, R11, UR10, !P2 ;  /* 0x0000000a0b007c0c */ /* 0x000fe2000d741270 */
[----:B-1----:R-:W-:Y:S01]  /*278f0*/  IMAD.WIDE R4, R19, 0x4, R232 ;  /* 0x0000000413047825 */ /* 0x002fe200078e02e8 */
[----:B------:R-:W-:Y:S01]  /*27900*/  ISETP.LT.AND P1, PT, R11, UR10, !P1 ;  /* 0x0000000a0b007c0c */ /* 0x000fe2000cf21270 */
[----:B------:R-:W-:Y:S01]  /*27910*/  ULDC UR4, c[0x0][0x248] ;  /* 0x0000920000047ab9 */ /* 0x000fe20000000800 */
[----:B------:R-:W-:Y:S01]  /*27920*/  ISETP.GE.AND P0, PT, R0, UR7, PT ;  /* 0x0000000700007c0c */ /* 0x000fe2000bf06270 */
[C---:B------:R-:W-:Y:S02]  /*27930*/  VIADD R17, R15.reuse, UR5 ;  /* 0x000000050f117c36 */ /* 0x040fe40008000000 */
[----:B--2---:R-:W-:Y:S01]  /*27940*/  IMAD.WIDE R6, R15, 0x4, R2 ;  /* 0x000000040f067825 */ /* 0x004fe200078e0202 */
[----:B------:R-:W-:-:S02]  /*27950*/  ISETP.LT.AND P4, PT, R10, UR10, !P0 ;  /* 0x0000000a0a007c0c */ /* 0x000fc4000c781270 */
[----:B------:R-:W-:Y:S01]  /*27960*/  ISETP.LT.AND P0, PT, R11, UR10, !P0 ;  /* 0x0000000a0b007c0c */ /* 0x000fe2000c701270 */
[----:B---3--:R-:W-:Y:S01]  /*27970*/  IMAD.WIDE R8, R15, 0x4, R232 ;  /* 0x000000040f087825 */ /* 0x008fe200078e02e8 */
[----:B------:R1:W-:Y:S03]  /*27980*/  @P3 STG.E desc[UR16][R4.64], R230 ;  /* 0x000000e604003986 */ /* 0x0003e6000c101910 */
[C---:B------:R-:W-:Y:S01]  /*27990*/  IMAD.WIDE R10, R17.reuse, 0x4, R2 ;  /* 0x00000004110a7825 */ /* 0x040fe200078e0202 */
[----:B------:R1:W-:Y:S03]  /*279a0*/  @P6 STG.E desc[UR16][R6.64], R150 ;  /* 0x0000009606006986 */ /* 0x0003e6000c101910 */
[C---:B------:R-:W-:Y:S01]  /*279b0*/  IMAD.WIDE R12, R17.reuse, 0x4, R232 ;  /* 0x00000004110c7825 */ /* 0x040fe200078e02e8 */
[----:B------:R1:W-:Y:S04]  /*279c0*/  @P2 STG.E desc[UR16][R8.64], R250 ;  /* 0x000000fa08002986 */ /* 0x0003e8000c101910 */
[----:B------:R1:W-:Y:S04]  /*279d0*/  @P5 STG.E desc[UR16][R10.64], R147 ;  /* 0x000000930a005986 */ /* 0x0003e8000c101910 */
[----:B------:R1:W-:Y:S01]  /*279e0*/  @P1 STG.E desc[UR16][R12.64], R231 ;  /* 0x000000e70c001986 */ /* 0x0003e2000c101910 */
[----:B------:R-:W-:-:S04]  /*279f0*/  VIADD R19, R17, UR4 ;  /* 0x0000000411137c36 */ /* 0x000fc80008000000 */
[----:B------:R-:W-:-:S04]  /*27a00*/  IMAD.WIDE R2, R19, 0x4, R2 ;  /* 0x0000000413027825 */ /* 0x000fc800078e0202 */
[----:B------:R-:W-:Y:S01]  /*27a10*/  IMAD.WIDE R232, R19, 0x4, R232 ;  /* 0x0000000413e87825 */ /* 0x000fe200078e02e8 */
[----:B------:R1:W-:Y:S01]  /*27a20*/  @P4 STG.E desc[UR16][R2.64], R151 ;  /* 0x0000009702004986 */ /* 0x0003e2000c101910 */
[----:B------:R-:W-:Y:S05]  /*27a30*/  @!P0 EXIT ;  /* 0x000000000000894d */ /* 0x000fea0003800000 */
[----:B------:R-:W-:Y:S01]  /*27a40*/  STG.E desc[UR16][R232.64], R251 ;  /* 0x000000fbe8007986 */ /* 0x000fe2000c101910 */
[----:B------:R-:W-:Y:S05]  /*27a50*/  EXIT ;  /* 0x000000000000794d */ /* 0x000fea0003800000 */
.L_x_2:
[----:B------:R-:W-:-:S00]  /*27a60*/  BRA `(.L_x_2) ;  /* 0xfffffffc00fc7947 */ /* 0x000fc0000383ffff */
[----:B------:R-:W-:-:S00]  /*27a70*/  NOP ;  /* 0x0000000000007918 */ /* 0x000fc00000000000 */
        /* <DEDUP_REMOVED lines=8> */
.L_x_3:


//--------------------- .nv.shared.matmul_kernel  --------------------------
	.section	.nv.shared.matmul_kernel,"aw",@nobits
	.sectionflags	@""
	.align	16
	.zero		1024


//--------------------- .nv.shared.reserved.0     --------------------------
	.section	.nv.shared.reserved.0,"aw",@nobits
	.weak		__nv_reservedSMEM_offset_0_alias
	.size		__nv_reservedSMEM_offset_0_alias, 0, 0
	.other		__nv_reservedSMEM_offset_0_alias,@"STO_CUDA_RESERVED_SHARED STV_DEFAULT"
__nv_reservedSMEM_offset_0_alias:
	.zero		0


//--------------------- .nv.constant0.matmul_kernel --------------------------
	.section	.nv.constant0.matmul_kernel,"a",@progbits
	.sectionflags	@""
	.align	4
.nv.constant0.matmul_kernel:
	.zero		608


//--------------------- SYMBOLS --------------------------

	.type		.nv.reservedSmem.offset0,@object
	.size		.nv.reservedSmem.offset0,0x4
